def matmul_kernel(
    a_ptr,
    b_ptr,
    c_ptr,
    M,
    N,
    K,
    stride_am,
    stride_ak,
    stride_bk,
    stride_bn,
    stride_cm,
    stride_cn,
    BLOCK_M: tl.constexpr,
    BLOCK_N: tl.constexpr,
    BLOCK_K: tl.constexpr,
    GROUP_M: tl.constexpr,
):
    pid = tl.program_id(axis=0)
    num_pid_m = tl.cdiv(M, BLOCK_M)
    num_pid_n = tl.cdiv(N, BLOCK_N)
    num_pid_in_group = GROUP_M * num_pid_n
    group_id = pid // num_pid_in_group
    first_pid_m = group_id * GROUP_M
    group_size_m = min(num_pid_m - first_pid_m, GROUP_M)
    pid_m = first_pid_m + ((pid % num_pid_in_group) % group_size_m)
    pid_n = (pid % num_pid_in_group) // group_size_m

    offs_am = (pid_m * BLOCK_M + tl.arange(0, BLOCK_M)) % M
    offs_bn = (pid_n * BLOCK_N + tl.arange(0, BLOCK_N)) % N
    offs_k = tl.arange(0, BLOCK_K)
    a_ptrs = a_ptr + offs_am[:, None] * stride_am + offs_k[None, :] * stride_ak
    b_ptrs = b_ptr + offs_k[:, None] * stride_bk + offs_bn[None, :] * stride_bn

    acc = tl.zeros((BLOCK_M, BLOCK_N), dtype=tl.float32)
    for kk in range(0, tl.cdiv(K, BLOCK_K)):
        a = tl.load(a_ptrs, mask=offs_k[None, :] < K - kk * BLOCK_K, other=0.0)
        b = tl.load(b_ptrs, mask=offs_k[:, None] < K - kk * BLOCK_K, other=0.0)
        acc = tl.dot(a, b, acc)
        a_ptrs += BLOCK_K * stride_ak
        b_ptrs += BLOCK_K * stride_bk

    c = acc.to(c_ptr.dtype.element_ty)
    offs_cm = pid_m * BLOCK_M + tl.arange(0, BLOCK_M)
    offs_cn = pid_n * BLOCK_N + tl.arange(0, BLOCK_N)
    c_ptrs = c_ptr + offs_cm[:, None] * stride_cm + offs_cn[None, :] * stride_cn
    mask = (offs_cm[:, None] < M) & (offs_cn[None, :] < N)
    tl.store(c_ptrs, c, mask=mask)

# config = {"BLOCK_K": 128, "BLOCK_M": 256, "BLOCK_N": 64, "GROUP_M": 8, "arch": "sm_100", "dtype": "fp8e5m2", "num_ctas": 2, "num_stages": 3, "num_warps": 4}
# arch = sm_100


// ===== COMPILED SASS (sm_100a) =====

	.target	sm_100a

	.elftype	@"ET_EXEC"


//--------------------- .note.nv.tkinfo           --------------------------
	.section	.note.nv.tkinfo,"",@"SHT_NOTE"
	.sectionflags	@"SHF_NOTE_NV_TKINFO"
	.tkinfo
        /*0018*/ 	.word	0x00000081
        /*0030*/ 	.string	""
        /*0030*/ 	.string	"ptxas-blackwell"
        /*0030*/ 	.string	"Cuda compilation tools, release 12.9, V12.9.86"
        /*0030*/ 	.string	"Build cuda_12.9.r12.9/compiler.36037853_0"
        /*0030*/ 	.string	"-v  -suppress-debug-info  -lineinfo  -arch sm_100a "



//--------------------- .note.nv.cuver            --------------------------
	.section	.note.nv.cuver,"",@"SHT_NOTE"
	.sectionflags	@"SHF_NOTE_NV_CUVER"
        /*0018*/ 	.short	0x0001
        /*001a*/ 	.short	0x0064
        /*001c*/ 	.short	0x0001
        /*001e*/ 	.short	0x0000
        /*0020*/ 	.short	0x0001
        /*0022*/ 	.short	0x0000


//--------------------- .nv.info                  --------------------------
	.section	.nv.info,"",@"SHT_CUDA_INFO"
	.align	4


	//----- nvinfo : EIATTR_REGCOUNT
	.align		4
        /*0000*/ 	.byte	0x04, 0x2f
        /*0002*/ 	.short	(.L_6 - .L_5)
	.align		4
.L_5:
        /*0004*/ 	.word	index@(matmul_kernel)
        /*0008*/ 	.word	0x00000060


	//----- nvinfo : EIATTR_FRAME_SIZE
	.align		4
.L_6:
        /*000c*/ 	.byte	0x04, 0x11
        /*000e*/ 	.short	(.L_8 - .L_7)
	.align		4
.L_7:
        /*0010*/ 	.word	index@($__internal_2_$__cuda_sm10x_tcgen05_guardrail_trap_unallocated_columns_being_dealloced)
        /*0014*/ 	.word	0x00000700


	//----- nvinfo : EIATTR_FRAME_SIZE
	.align		4
.L_8:
        /*0018*/ 	.byte	0x04, 0x11
        /*001a*/ 	.short	(.L_10 - .L_9)
	.align		4
.L_9:
        /*001c*/ 	.word	index@($__internal_1_$__cuda_sm10x_tcgen05_guardrail_trap_phase_invalid_during_alloc)
        /*0020*/ 	.word	0x00000700


	//----- nvinfo : EIATTR_FRAME_SIZE
	.align		4
.L_10:
        /*0024*/ 	.byte	0x04, 0x11
        /*0026*/ 	.short	(.L_12 - .L_11)
	.align		4
.L_11:
        /*0028*/ 	.word	index@($__internal_0_$__cuda_sm10x_tcgen05_guardrail_trap_col_being_dealloced_not_returned_by_alloc)
        /*002c*/ 	.word	0x00000700


	//----- nvinfo : EIATTR_FRAME_SIZE
	.align		4
.L_12:
        /*0030*/ 	.byte	0x04, 0x11
        /*0032*/ 	.short	(.L_14 - .L_13)
	.align		4
.L_13:
        /*0034*/ 	.word	index@(matmul_kernel)
        /*0038*/ 	.word	0x00000700


	//----- nvinfo : EIATTR_MIN_STACK_SIZE
	.align		4
.L_14:
        /*003c*/ 	.byte	0x04, 0x12
        /*003e*/ 	.short	(.L_16 - .L_15)
	.align		4
.L_15:
        /*0040*/ 	.word	index@(matmul_kernel)
        /*0044*/ 	.word	0x00000700
.L_16:


//--------------------- .nv.info.matmul_kernel    --------------------------
	.section	.nv.info.matmul_kernel,"",@"SHT_CUDA_INFO"
	.sectionflags	@""
	.align	4


	//----- nvinfo : EIATTR_CUDA_API_VERSION
	.align		4
        /*0000*/ 	.byte	0x04, 0x37
        /*0002*/ 	.short	(.L_18 - .L_17)
.L_17:
        /*0004*/ 	.word	0x00000081


	//----- nvinfo : EIATTR_KPARAM_INFO
	.align		4
.L_18:
        /*0008*/ 	.byte	0x04, 0x17
        /*000a*/ 	.short	(.L_20 - .L_19)
.L_19:
        /*000c*/ 	.word	0x00000000
        /*0010*/ 	.short	0x000d
        /*0012*/ 	.short	0x0048
        /*0014*/ 	.byte	0x00, 0xf4, 0x21, 0x00


	//----- nvinfo : EIATTR_KPARAM_INFO
	.align		4
.L_20:
        /*0018*/ 	.byte	0x04, 0x17
        /*001a*/ 	.short	(.L_22 - .L_21)
.L_21:
        /*001c*/ 	.word	0x00000000
        /*0020*/ 	.short	0x000c
        /*0022*/ 	.short	0x0040
        /*0024*/ 	.byte	0x00, 0xf4, 0x21, 0x00


	//----- nvinfo : EIATTR_KPARAM_INFO
	.align		4
.L_22:
        /*0028*/ 	.byte	0x04, 0x17
        /*002a*/ 	.short	(.L_24 - .L_23)
.L_23:
        /*002c*/ 	.word	0x00000000
        /*0030*/ 	.short	0x000b
        /*0032*/ 	.short	0x0038
        /*0034*/ 	.byte	0x00, 0xf0, 0x11, 0x00


	//----- nvinfo : EIATTR_KPARAM_INFO
	.align		4
.L_24:
        /*0038*/ 	.byte	0x04, 0x17
        /*003a*/ 	.short	(.L_26 - .L_25)
.L_25:
        /*003c*/ 	.word	0x00000000
        /*0040*/ 	.short	0x000a
        /*0042*/ 	.short	0x0034
        /*0044*/ 	.byte	0x00, 0xf0, 0x11, 0x00


	//----- nvinfo : EIATTR_KPARAM_INFO
	.align		4
.L_26:
        /*0048*/ 	.byte	0x04, 0x17
        /*004a*/ 	.short	(.L_28 - .L_27)
.L_27:
        /*004c*/ 	.word	0x00000000
        /*0050*/ 	.short	0x0009
        /*0052*/ 	.short	0x0030
        /*0054*/ 	.byte	0x00, 0xf0, 0x11, 0x00


	//----- nvinfo : EIATTR_KPARAM_INFO
	.align		4
.L_28:
        /*0058*/ 	.byte	0x04, 0x17
        /*005a*/ 	.short	(.L_30 - .L_29)
.L_29:
        /*005c*/ 	.word	0x00000000
        /*0060*/ 	.short	0x0008
        /*0062*/ 	.short	0x002c
        /*0064*/ 	.byte	0x00, 0xf0, 0x11, 0x00


	//----- nvinfo : EIATTR_KPARAM_INFO
	.align		4
.L_30:
        /*0068*/ 	.byte	0x04, 0x17
        /*006a*/ 	.short	(.L_32 - .L_31)
.L_31:
        /*006c*/ 	.word	0x00000000
        /*0070*/ 	.short	0x0007
        /*0072*/ 	.short	0x0028
        /*0074*/ 	.byte	0x00, 0xf0, 0x11, 0x00


	//----- nvinfo : EIATTR_KPARAM_INFO
	.align		4
.L_32:
        /*0078*/ 	.byte	0x04, 0x17
        /*007a*/ 	.short	(.L_34 - .L_33)
.L_33:
        /*007c*/ 	.word	0x00000000
        /*0080*/ 	.short	0x0006
        /*0082*/ 	.short	0x0024
        /*0084*/ 	.byte	0x00, 0xf0, 0x11, 0x00


	//----- nvinfo : EIATTR_KPARAM_INFO
	.align		4
.L_34:
        /*0088*/ 	.byte	0x04, 0x17
        /*008a*/ 	.short	(.L_36 - .L_35)
.L_35:
        /*008c*/ 	.word	0x00000000
        /*0090*/ 	.short	0x0005
        /*0092*/ 	.short	0x0020
        /*0094*/ 	.byte	0x00, 0xf0, 0x11, 0x00


	//----- nvinfo : EIATTR_KPARAM_INFO
	.align		4
.L_36:
        /*0098*/ 	.byte	0x04, 0x17
        /*009a*/ 	.short	(.L_38 - .L_37)
.L_37:
        /*009c*/ 	.word	0x00000000
        /*00a0*/ 	.short	0x0004
        /*00a2*/ 	.short	0x001c
        /*00a4*/ 	.byte	0x00, 0xf0, 0x11, 0x00


	//----- nvinfo : EIATTR_KPARAM_INFO
	.align		4
.L_38:
        /*00a8*/ 	.byte	0x04, 0x17
        /*00aa*/ 	.short	(.L_40 - .L_39)
.L_39:
        /*00ac*/ 	.word	0x00000000
        /*00b0*/ 	.short	0x0003
        /*00b2*/ 	.short	0x0018
        /*00b4*/ 	.byte	0x00, 0xf0, 0x11, 0x00


	//----- nvinfo : EIATTR_KPARAM_INFO
	.align		4
.L_40:
        /*00b8*/ 	.byte	0x04, 0x17
        /*00ba*/ 	.short	(.L_42 - .L_41)
.L_41:
        /*00bc*/ 	.word	0x00000000
        /*00c0*/ 	.short	0x0002
        /*00c2*/ 	.short	0x0010
        /*00c4*/ 	.byte	0x00, 0xf4, 0x21, 0x00


	//----- nvinfo : EIATTR_KPARAM_INFO
	.align		4
.L_42:
        /*00c8*/ 	.byte	0x04, 0x17
        /*00ca*/ 	.short	(.L_44 - .L_43)
.L_43:
        /*00cc*/ 	.word	0x00000000
        /*00d0*/ 	.short	0x0001
        /*00d2*/ 	.short	0x0008
        /*00d4*/ 	.byte	0x00, 0xf4, 0x21, 0x00


	//----- nvinfo : EIATTR_KPARAM_INFO
	.align		4
.L_44:
        /*00d8*/ 	.byte	0x04, 0x17
        /*00da*/ 	.short	(.L_46 - .L_45)
.L_45:
        /*00dc*/ 	.word	0x00000000
        /*00e0*/ 	.short	0x0000
        /*00e2*/ 	.short	0x0000
        /*00e4*/ 	.byte	0x00, 0xf4, 0x21, 0x00


	//----- nvinfo : EIATTR_EXPLICIT_CLUSTER
	.align		4
.L_46:
        /*00e8*/ 	.byte	0x01, 0x3e
	.zero		2


	//----- nvinfo : EIATTR_CTA_PER_CLUSTER
	.align		4
        /*00ec*/ 	.byte	0x04, 0x3d
        /*00ee*/ 	.short	(.L_48 - .L_47)
.L_47:
        /*00f0*/ 	.word	0x00000002
        /*00f4*/ 	.word	0x00000001
        /*00f8*/ 	.word	0x00000001


	//----- nvinfo : EIATTR_AT_ENTRY_FRAGMENTS
	.align		4
.L_48:
        /*00fc*/ 	.byte	0x04, 0x4f
        /*00fe*/ 	.short	(.L_50 - .L_49)


	//   ....[0]....
.L_49:
        /*0100*/ 	.word	0x00000004


	//   ....[1]....
        /*0104*/ 	.word	0x00000005


	//----- nvinfo : EIATTR_RESERVED_SMEM_USED
	.align		4
.L_50:
        /*0108*/ 	.byte	0x01, 0x41
	.zero		2


	//----- nvinfo : EIATTR_SPARSE_MMA_MASK
	.align		4
        /*010c*/ 	.byte	0x03, 0x50
        /*010e*/ 	.short	0x0000


	//----- nvinfo : EIATTR_TCGEN05_2CTA_USED
	.align		4
        /*0110*/ 	.byte	0x01, 0x52
	.zero		2


	//----- nvinfo : EIATTR_MAXREG_COUNT
	.align		4
        /*0114*/ 	.byte	0x03, 0x1b
        /*0116*/ 	.short	0x00ff


	//----- nvinfo : EIATTR_NUM_BARRIERS
	.align		4
        /*0118*/ 	.byte	0x02, 0x4c
        /*011a*/ 	.byte	0x01
	.zero		1


	//----- nvinfo : EIATTR_ANNOTATIONS
	.align		4
        /*011c*/ 	.byte	0x04, 0x55
        /*011e*/ 	.short	(.L_52 - .L_51)


	//   ....[0]....
.L_51:
        /*0120*/ 	.word	0x00000001
        /*0124*/ 	.byte	0x00, 0x10, 0x00, 0x00, 0x01, 0x00, 0x00, 0x00, 0x00, 0x18, 0x00, 0x00, 0x01, 0x00, 0x00, 0x00
        /* <DEDUP_REMOVED lines=675> */
        /*2b64*/ 	.byte	0xf0, 0x3c, 0x01, 0x00, 0x01, 0x00, 0x00, 0x00, 0x40, 0x3d, 0x01, 0x00


	//----- nvinfo : EIATTR_INT_WARP_WIDE_INSTR_OFFSETS
	.align		4
.L_52:
        /*2b70*/ 	.byte	0x04, 0x31
        /*2b72*/ 	.short	(.L_54 - .L_53)


	//   ....[0]....
.L_53:
        /*2b74*/ 	.word	0x000016d0


	//   ....[1]....
        /*2b78*/ 	.word	0x00001700


	//   ....[2]....
        /*2b7c*/ 	.word	0x00007870


	//   ....[3]....
        /*2b80*/ 	.word	0x000159a0


	//   ....[4]....
        /*2b84*/ 	.word	0x000159f0


	//----- nvinfo : EIATTR_COOP_GROUP_MASK_REGIDS
	.align		4
.L_54:
        /*2b88*/ 	.byte	0x04, 0x29
        /*2b8a*/ 	.short	(.L_56 - .L_55)


	//   ....[0]....
.L_55:
        /*2b8c*/ 	.word	0xffffffff


	//   ....[1]....
        /*2b90*/ 	.word	0xffffffff


	//   ....[2]....
        /*2b94*/ 	.word	0xffffffff


	//   ....[3]....
        /*2b98*/ 	.word	0xffffffff


	//----- nvinfo : EIATTR_COOP_GROUP_INSTR_OFFSETS
	.align		4
.L_56:
        /*2b9c*/ 	.byte	0x04, 0x28
        /*2b9e*/ 	.short	(.L_58 - .L_57)


	//   ....[0]....
.L_57:
        /*2ba0*/ 	.word	0x00000070


	//   ....[1]....
        /*2ba4*/ 	.word	0x00000670


	//   ....[2]....
        /*2ba8*/ 	.word	0x00015830


	//   ....[3]....
        /*2bac*/ 	.word	0x00015aa0


	//----- nvinfo : EIATTR_VRC_CTA_INIT_COUNT
	.align		4
.L_58:
        /*2bb0*/ 	.byte	0x02, 0x4a
        /*2bb2*/ 	.byte	0x80
	.zero		1


	//----- nvinfo : EIATTR_MBARRIER_INSTR_OFFSETS
	.align		4
        /*2bb4*/ 	.byte	0x04, 0x39
        /*2bb6*/ 	.short	(.L_60 - .L_59)


	//   ....[0]....
.L_59:
        /*2bb8*/ 	.word	0x000002f0
        /*2bbc*/ 	.word	0x00000009
        /*2bc0*/ 	.word	0x00000000
        /*2bc4*/ 	.short	0x010a
        /*2bc6*/ 	.byte	0xff
	.zero		1


	//   ....[1]....
        /*2bc8*/ 	.word	0x00000310
        /*2bcc*/ 	.word	0x00000009
        /*2bd0*/ 	.word	0x00000000
        /*2bd4*/ 	.short	0x010a
        /*2bd6*/ 	.byte	0xff
	.zero		1


	//   ....[2]....
        /*2bd8*/ 	.word	0x000004e0
        /*2bdc*/ 	.word	0x00000009
        /*2be0*/ 	.word	0x00000000
        /*2be4*/ 	.short	0x010a
        /*2be6*/ 	.byte	0xff
	.zero		1


	//   ....[3]....
        /*2be8*/ 	.word	0x00000500
        /*2bec*/ 	.word	0x00000009
        /*2bf0*/ 	.word	0x00000000
        /*2bf4*/ 	.short	0x010a
        /*2bf6*/ 	.byte	0xff
	.zero		1


	//   ....[4]....
        /*2bf8*/ 	.word	0x000005f0
        /*2bfc*/ 	.word	0x00000005
        /*2c00*/ 	.word	0x00000000
        /*2c04*/ 	.short	0x0101
        /*2c06*/ 	.byte	0xff
	.zero		1


	//   ....[5]....
        /*2c08*/ 	.word	0x000018c0
        /*2c0c*/ 	.word	0x000000ff
        /*2c10*/ 	.word	0x00000000
        /*2c14*/ 	.short	0x0100
        /*2c16*/ 	.byte	0x08
	.zero		1


	//   ....[6]....
        /*2c18*/ 	.word	0x000078a0
        /*2c1c*/ 	.word	0x000000ff
        /*2c20*/ 	.word	0x0000a008
        /*2c24*/ 	.short	0x0100
        /*2c26*/ 	.byte	0x06
	.zero		1


	//   ....[7]....
        /*2c28*/ 	.word	0x0000b3a0
        /*2c2c*/ 	.word	0x000000ff
        /*2c30*/ 	.word	0x00000000
        /*2c34*/ 	.short	0x010a
        /*2c36*/ 	.byte	0x08
	.zero		1


	//   ....[8]....
        /*2c38*/ 	.word	0x00013770
        /*2c3c*/ 	.word	0x000000ff
        /*2c40*/ 	.word	0x00000000
        /*2c44*/ 	.short	0x010a
        /*2c46*/ 	.byte	0x08
	.zero		1


	//   ....[9]....
        /*2c48*/ 	.word	0x00013860
        /*2c4c*/ 	.word	0x000000ff
        /*2c50*/ 	.word	0x0000a000
        /*2c54*/ 	.short	0x0108
        /*2c56*/ 	.byte	0x06
	.zero		1


	//   ....[10]....
        /*2c58*/ 	.word	0x000138f0
        /*2c5c*/ 	.word	0x000000ff
        /*2c60*/ 	.word	0x0000a008
        /*2c64*/ 	.short	0x0108
        /*2c66*/ 	.byte	0x06
	.zero		1


	//   ....[11]....
        /*2c68*/ 	.word	0x00015ad0
        /*2c6c*/ 	.word	0x00000009
        /*2c70*/ 	.word	0x00000000
        /*2c74*/ 	.short	0x010a
        /*2c76*/ 	.byte	0xff
	.zero		1


	//   ....[12]....
        /*2c78*/ 	.word	0x00015b30
        /*2c7c*/ 	.word	0x00000009
        /*2c80*/ 	.word	0x00000000
        /*2c84*/ 	.short	0x010a
        /*2c86*/ 	.byte	0xff
	.zero		1


	//   ....[13]....
        /*2c88*/ 	.word	0x00015b80
        /*2c8c*/ 	.word	0x000000ff
        /*2c90*/ 	.word	0x00000000
        /*2c94*/ 	.short	0x010a
        /*2c96*/ 	.byte	0x08
	.zero		1


	//   ....[14]....
        /*2c98*/ 	.word	0x00015bb0
        /*2c9c*/ 	.word	0x000000ff
        /*2ca0*/ 	.word	0x00000000
        /*2ca4*/ 	.short	0x010a
        /*2ca6*/ 	.byte	0x08
	.zero		1


	//----- nvinfo : EIATTR_NUM_MBARRIERS
	.align		4
.L_60:
        /*2ca8*/ 	.byte	0x03, 0x38
        /*2caa*/ 	.short	0x0002


	//----- nvinfo : EIATTR_EXIT_INSTR_OFFSETS
	.align		4
        /*2cac*/ 	.byte	0x04, 0x1c
        /*2cae*/ 	.short	(.L_62 - .L_61)


	//   ....[0]....
.L_61:
        /*2cb0*/ 	.word	0x00015ab0


	//----- nvinfo : EIATTR_REQNTID
	.align		4
.L_62:
        /*2cb4*/ 	.byte	0x04, 0x10
        /*2cb6*/ 	.short	(.L_64 - .L_63)
.L_63:
        /*2cb8*/ 	.word	0x00000080
        /*2cbc*/ 	.word	0x00000001
        /*2cc0*/ 	.word	0x00000001


	//----- nvinfo : EIATTR_CRS_STACK_SIZE
	.align		4
.L_64:
        /*2cc4*/ 	.byte	0x04, 0x1e
        /*2cc6*/ 	.short	(.L_66 - .L_65)
.L_65:
        /*2cc8*/ 	.word	0x00000000


	//----- nvinfo : EIATTR_CBANK_PARAM_SIZE
	.align		4
.L_66:
        /*2ccc*/ 	.byte	0x03, 0x19
        /*2cce*/ 	.short	0x0050


	//----- nvinfo : EIATTR_PARAM_CBANK
	.align		4
        /*2cd0*/ 	.byte	0x04, 0x0a
        /*2cd2*/ 	.short	(.L_68 - .L_67)
	.align		4
.L_67:
        /*2cd4*/ 	.word	index@(.nv.constant0.matmul_kernel)
        /*2cd8*/ 	.short	0x0380
        /*2cda*/ 	.short	0x0050


	//----- nvinfo : EIATTR_SW_WAR
	.align		4
.L_68:
        /*2cdc*/ 	.byte	0x04, 0x36
        /*2cde*/ 	.short	(.L_70 - .L_69)
.L_69:
        /*2ce0*/ 	.word	0x00000008
.L_70:


//--------------------- .nv.compat                --------------------------
	.section	.nv.compat,"",@"SHT_CUDA_COMPAT_INFO"
	.align	4
        /*0000*/ 	.byte	0x02, 0x02, 0x02, 0x00, 0x02, 0x05, 0x05, 0x00, 0x02, 0x03, 0x00, 0x00, 0x02, 0x06, 0x01, 0x00


//--------------------- .nv.callgraph             --------------------------
	.section	.nv.callgraph,"",@"SHT_CUDA_CALLGRAPH"
	.align	4
	.sectionentsize	8
	.align		4
        /*0000*/ 	.word	0x00000000
	.align		4
        /*0004*/ 	.word	0xffffffff
	.align		4
        /*0008*/ 	.word	0x00000000
	.align		4
        /*000c*/ 	.word	0xfffffffe
	.align		4
        /*0010*/ 	.word	0x00000000
	.align		4
        /*0014*/ 	.word	0xfffffffd
	.align		4
        /*0018*/ 	.word	0x00000000
	.align		4
        /*001c*/ 	.word	0xfffffffc


//--------------------- .text.matmul_kernel       --------------------------
	.section	.text.matmul_kernel,"ax",@progbits
	.align	128
        .global         matmul_kernel
        .type           matmul_kernel,@function
        .size           matmul_kernel,(.L_x_28 - matmul_kernel)
        .other          matmul_kernel,@"STO_CUDA_ENTRY STV_DEFAULT"
matmul_kernel:
.text.matmul_kernel:
[----:B------:R-:W0:Y:S01]  /*0000*/  LDC R1, c[0x0][0x37c] ;  /* 0x0000df00ff017b82 */ /* 0x000e220000000800 */
[----:B------:R-:W1:Y:S01]  /*0010*/  S2R R0, SR_TID.X ;  /* 0x0000000000007919 */ /* 0x000e620000002100 */
[----:B0-----:R-:W-:Y:S01]  /*0020*/  VIADD R1, R1, 0xfffff900 ;  /* 0xfffff90001017836 */ /* 0x001fe20000000000 */
[----:B-1----:R-:W-:-:S13]  /*0030*/  ISETP.GE.U32.AND P0, PT, R0, 0x20, PT ;  /* 0x000000200000780c */ /* 0x002fda0003f06070 */
[----:B------:R-:W-:Y:S02]  /*0040*/  VOTEU.ANY UP0, P0 ;  /* 0x0000000000ff7886 */ /* 0x000fe40000000100 */
[----:B------:R-:W-:Y:S05]  /*0050*/  BRA.U UP0, `(.L_x_0) ;  /* 0x0000000500887547 */ /* 0x000fea000b800000 */
[----:B------:R-:W0:Y:S01]  /*0060*/  S2R R13, SR_CgaCtaId ;  /* 0x00000000000d7919 */ /* 0x000e220000008800 */
[----:B------:R-:W-:Y:S01]  /*0070*/  NOP ;  /* 0x0000000000007918 */ /* 0x000fe20000000000 */
[----:B------:R-:W-:-:S04]  /*0080*/  MOV R2, 0x40 ;  /* 0x0000004000027802 */ /* 0x000fc80000000f00 */
[----:B0-----:R-:W-:Y:S02]  /*0090*/  LEA R3, R13, R2, 0x18 ;  /* 0x000000020d037211 */ /* 0x001fe400078ec0ff */
[----:B------:R-:W-:-:S04]  /*00a0*/  MOV R2, 0x400 ;  /* 0x0000040000027802 */ /* 0x000fc80000000f00 */
[----:B------:R-:W0:Y:S01]  /*00b0*/  LDS.U8 R3, [R3] ;  /* 0x0000000003037984 */ /* 0x000e220000000000 */
[----:B------:R-:W-:Y:S02]  /*00c0*/  LEA R4, R13, R2, 0x18 ;  /* 0x000000020d047211 */ /* 0x000fe400078ec0ff */
[----:B0-----:R-:W-:-:S13]  /*00d0*/  ISETP.NE.AND P0, PT, R3, RZ, PT ;  /* 0x000000ff0300720c */ /* 0x001fda0003f05270 */
[----:B------:R-:W-:Y:S05]  /*00e0*/  @P0 BRA `(.L_x_1) ;  /* 0x00000004004c0947 */ /* 0x000fea0003800000 */
[C---:B------:R-:W-:Y:S02]  /*00f0*/  LOP3.LUT R2, R13.reuse, 0x1, RZ, 0xc0, !PT ;  /* 0x000000010d027812 */ /* 0x040fe400078ec0ff */
[----:B------:R-:W-:Y:S02]  /*0100*/  LOP3.LUT R5, R13, 0x1, RZ, 0x3c, !PT ;  /* 0x000000010d057812 */ /* 0x000fe400078e3cff */
[----:B------:R-:W-:-:S13]  /*0110*/  ISETP.NE.U32.AND P0, PT, R2, 0x1, PT ;  /* 0x000000010200780c */ /* 0x000fda0003f05070 */
[----:B------:R-:W-:Y:S05]  /*0120*/  @!P0 BRA `(.L_x_2) ;  /* 0x0000000000c08947 */ /* 0x000fea0003800000 */
[----:B------:R-:W-:Y:S01]  /*0130*/  ELECT P1, URZ, PT ;  /* 0x0000000000ff782f */ /* 0x000fe20003820000 */
[----:B------:R-:W-:-:S12]  /*0140*/  BSSY B0, `(.L_x_2) ;  /* 0x000002e000007945 */ /* 0x000fd80003800000 */
[----:B------:R-:W-:Y:S05]  /*0150*/  @!P1 BRA `(.L_x_3) ;  /* 0x0000000000b09947 */ /* 0x000fea0003800000 */
[----:B------:R-:W-:-:S05]  /*0160*/  UMOV UR4, 0x2 ;  /* 0x0000000200047882 */ /* 0x000fca0000000000 */
[----:B------:R-:W-:Y:S04]  /*0170*/  DEPBAR.LE SB0, 0x36 ;  /* 0x00008d800000791a */ /* 0x000fe80000000000 */
[----:B------:R-:W0:Y:S02]  /*0180*/  UTCATOMSWS.2CTA.FIND_AND_SET.ALIGN UP1, UR4, UR4 ;  /* 0x00000004000475e3 */ /* 0x000e240008220800 */
[----:B0-----:R-:W-:Y:S01]  /*0190*/  PLOP3.LUT P1, PT, PT, PT, UP1, 0x80, 0x8 ;  /* 0x000000000008781c */ /* 0x001fe20003f2f018 */
[----:B------:R-:W-:-:S03]  /*01a0*/  IMAD.U32 R6, RZ, RZ, UR4 ;  /* 0x00000004ff067e24 */ /* 0x000fc6000f8e00ff */
[----:B------:R-:W-:-:S04]  /*01b0*/  SEL R2, RZ, 0xffffffff, !P1 ;  /* 0xffffffffff027807 */ /* 0x000fc80004800000 */
[----:B------:R-:W-:-:S13]  /*01c0*/  ISETP.NE.AND P1, PT, R2, RZ, PT ;  /* 0x000000ff0200720c */ /* 0x000fda0003f25270 */
[----:B------:R-:W-:Y:S05]  /*01d0*/  @P1 BRA `(.L_x_4) ;  /* 0x0000000000241947 */ /* 0x000fea0003800000 */
.L_x_5:
[----:B------:R-:W-:Y:S05]  /*01e0*/  NANOSLEEP 0x64 ;  /* 0x000000640000795d */ /* 0x000fea0003800000 */
[----:B------:R-:W-:-:S05]  /*01f0*/  UMOV UR4, 0x2 ;  /* 0x0000000200047882 */ /* 0x000fca0000000000 */
[----:B------:R-:W-:Y:S04]  /*0200*/  DEPBAR.LE SB0, 0x36 ;  /* 0x00008d800000791a */ /* 0x000fe80000000000 */
[----:B------:R-:W0:Y:S02]  /*0210*/  UTCATOMSWS.2CTA.FIND_AND_SET.ALIGN UP1, UR4, UR4 ;  /* 0x00000004000475e3 */ /* 0x000e240008220800 */
[----:B0-----:R-:W-:Y:S01]  /*0220*/  PLOP3.LUT P1, PT, PT, PT, UP1, 0x80, 0x8 ;  /* 0x000000000008781c */ /* 0x001fe20003f2f018 */
[----:B------:R-:W-:-:S03]  /*0230*/  IMAD.U32 R6, RZ, RZ, UR4 ;  /* 0x00000004ff067e24 */ /* 0x000fc6000f8e00ff */
[----:B------:R-:W-:-:S04]  /*0240*/  SEL R2, RZ, 0xffffffff, !P1 ;  /* 0xffffffffff027807 */ /* 0x000fc80004800000 */
[----:B------:R-:W-:-:S13]  /*0250*/  ISETP.NE.AND P1, PT, R2, RZ, PT ;  /* 0x000000ff0200720c */ /* 0x000fda0003f25270 */
[----:B------:R-:W-:Y:S05]  /*0260*/  @!P1 BRA `(.L_x_5) ;  /* 0xfffffffc00dc9947 */ /* 0x000fea000383ffff */
.L_x_4:
[----:B------:R-:W-:Y:S01]  /*0270*/  MOV R2, 0x60 ;  /* 0x0000006000027802 */ /* 0x000fe20000000f00 */
[----:B------:R-:W-:Y:S01]  /*0280*/  IMAD.MOV.U32 R12, RZ, RZ, 0x4 ;  /* 0x00000004ff0c7424 */ /* 0x000fe200078e00ff */
[----:B------:R-:W-:Y:S01]  /*0290*/  MOV R3, 0x58 ;  /* 0x0000005800037802 */ /* 0x000fe20000000f00 */
[----:B------:R-:W-:Y:S01]  /*02a0*/  IMAD.MOV.U32 R11, RZ, RZ, 0x3 ;  /* 0x00000003ff0b7424 */ /* 0x000fe200078e00ff */
[C---:B------:R-:W-:Y:S02]  /*02b0*/  LEA R7, R13.reuse, R2, 0x18 ;  /* 0x000000020d077211 */ /* 0x040fe400078ec0ff */
[----:B------:R-:W-:-:S03]  /*02c0*/  LEA R9, R13, R3, 0x18 ;  /* 0x000000030d097211 */ /* 0x000fc600078ec0ff */
[----:B------:R-:W0:Y:S02]  /*02d0*/  LDS R2, [R7] ;  /* 0x0000000007027984 */ /* 0x000e240000000800 */
[----:B0-----:R-:W-:-:S04]  /*02e0*/  IMAD.U32 R2, R2, -0x80000000, RZ ;  /* 0x8000000002027824 */ /* 0x001fc800078e00ff */
[----:B------:R-:W0:Y:S02]  /*02f0*/  SYNCS.PHASECHK.TRANS64.TRYWAIT P1, [R9+URZ], R2 ;  /* 0x00000002090075a7 */ /* 0x000e2400080211ff */
[----:B0-----:R-:W-:Y:S05]  /*0300*/  @P1 BRA `(.L_x_6) ;  /* 0x0000000000081947 */ /* 0x001fea0003800000 */
[----:B------:R-:W0:Y:S02]  /*0310*/  SYNCS.PHASECHK.TRANS64.TRYWAIT P1, [R9+URZ], R2 ;  /* 0x00000002090075a7 */ /* 0x000e2400080211ff */
[----:B0-----:R-:W-:Y:S05]  /*0320*/  @!P1 BRA `(.L_x_7) ;  /* 0x0000015400e49947 */ /* 0x001fea0003800000 */
.L_x_6:
[C---:B0-----:R-:W-:Y:S01]  /*0330*/  PRMT R9, R5.reuse, 0x654, R9 ;  /* 0x0000065405097816 */ /* 0x041fe20000000009 */
[C---:B------:R-:W-:Y:S01]  /*0340*/  IMAD.SHL.U32 R3, R6.reuse, 0x20, RZ ;  /* 0x0000002006037824 */ /* 0x040fe200078e00ff */
[----:B------:R-:W-:Y:S01]  /*0350*/  PRMT R8, R5, 0x654, R4 ;  /* 0x0000065405087816 */ /* 0x000fe20000000004 */
[----:B------:R-:W-:Y:S01]  /*0360*/  IMAD.MOV.U32 R14, RZ, RZ, 0x1 ;  /* 0x00000001ff0e7424 */ /* 0x000fe200078e00ff */
[----:B------:R0:W-:Y:S01]  /*0370*/  SYNCS.ARRIVE.TRANS64.RED RZ, [R9+URZ], R12 ;  /* 0x0000000c09ff79a7 */ /* 0x0001e200080004ff */
[----:B------:R-:W-:Y:S01]  /*0380*/  VIADD R10, R6, 0x10 ;  /* 0x00000010060a7836 */ /* 0x000fe20000000000 */
[----:B------:R0:W-:Y:S01]  /*0390*/  STS [R4], R3 ;  /* 0x0000000304007388 */ /* 0x0001e20000000800 */
[----:B------:R-:W-:-:S03]  /*03a0*/  SHF.L.U32 R2, R11, R6, RZ ;  /* 0x000000060b027219 */ /* 0x000fc600000006ff */
[----:B------:R-:W-:Y:S01]  /*03b0*/  SHF.L.U32 R11, R14, R10, RZ ;  /* 0x0000000a0e0b7219 */ /* 0x000fe200000006ff */
[----:B------:R0:W-:Y:S01]  /*03c0*/  STAS [R8.64], R6 ;  /* 0x0000000608007dbd */ /* 0x0001e2000c0008ff */
[----:B------:R-:W-:Y:S02]  /*03d0*/  MOV R10, 0x50 ;  /* 0x00000050000a7802 */ /* 0x000fe40000000f00 */
[----:B------:R-:W-:Y:S02]  /*03e0*/  LOP3.LUT R2, R11, R2, RZ, 0xfc, !PT ;  /* 0x000000020b027212 */ /* 0x000fe400078efcff */
[----:B------:R-:W-:-:S05]  /*03f0*/  LEA R11, R13, R10, 0x18 ;  /* 0x0000000a0d0b7211 */ /* 0x000fca00078ec0ff */
[----:B------:R0:W-:Y:S04]  /*0400*/  ATOMS.OR RZ, [R11], R2 ;  /* 0x000000020bff738c */ /* 0x0001e80003000000 */
[----:B------:R0:W-:Y:S02]  /*0410*/  ATOMS.XOR RZ, [R7], R14 ;  /* 0x0000000e07ff738c */ /* 0x0001e40003800000 */
.L_x_3:
[----:B------:R-:W-:Y:S05]  /*0420*/  BSYNC B0 ;  /* 0x0000000000007941 */ /* 0x000fea0003800000 */
.L_x_2:
[----:B------:R-:W-:Y:S05]  /*0430*/  @P0 BRA `(.L_x_8) ;  /* 0x0000000000880947 */ /* 0x000fea0003800000 */
[----:B------:R-:W-:Y:S05]  /*0440*/  WARPSYNC.ALL ;  /* 0x0000000000007948 */ /* 0x000fea0003800000 */
[----:B------:R-:W-:Y:S01]  /*0450*/  NOP ;  /* 0x0000000000007918 */ /* 0x000fe20000000000 */
[----:B------:R-:W-:-:S13]  /*0460*/  ELECT P0, URZ, PT ;  /* 0x0000000000ff782f */ /* 0x000fda0003800000 */
[----:B------:R-:W-:Y:S05]  /*0470*/  @!P0 BRA `(.L_x_8) ;  /* 0x0000000000788947 */ /* 0x000fea0003800000 */
[----:B0-----:R-:W-:Y:S02]  /*0480*/  MOV R2, 0x60 ;  /* 0x0000006000027802 */ /* 0x001fe40000000f00 */
[----:B------:R-:W-:Y:S02]  /*0490*/  MOV R6, 0x58 ;  /* 0x0000005800067802 */ /* 0x000fe40000000f00 */
        /* <DEDUP_REMOVED lines=8> */
.L_x_9:
[----:B------:R-:W1:Y:S01]  /*0520*/  LDS R2, [R4] ;  /* 0x0000000004027984 */ /* 0x000e620000000800 */
[----:B------:R-:W-:Y:S01]  /*0530*/  IMAD.MOV.U32 R7, RZ, RZ, 0x3 ;  /* 0x00000003ff077424 */ /* 0x000fe200078e00ff */
[----:B------:R-:W-:Y:S01]  /*0540*/  PRMT R5, R5, 0x654, R9 ;  /* 0x0000065405057816 */ /* 0x000fe20000000009 */
[----:B------:R-:W-:Y:S02]  /*0550*/  IMAD.MOV.U32 R11, RZ, RZ, 0x1 ;  /* 0x00000001ff0b7424 */ /* 0x000fe400078e00ff */
[C---:B01----:R-:W-:Y:S02]  /*0560*/  IMAD.SHL.U32 R3, R2.reuse, 0x20, RZ ;  /* 0x0000002002037824 */ /* 0x043fe400078e00ff */
[----:B------:R-:W-:Y:S01]  /*0570*/  VIADD R6, R2, 0x10 ;  /* 0x0000001002067836 */ /* 0x000fe20000000000 */
[----:B------:R-:W-:Y:S02]  /*0580*/  SHF.L.U32 R2, R7, R2, RZ ;  /* 0x0000000207027219 */ /* 0x000fe400000006ff */
[----:B------:R1:W-:Y:S02]  /*0590*/  STS [R4], R3 ;  /* 0x0000000304007388 */ /* 0x0003e40000000800 */
[----:B------:R-:W-:-:S02]  /*05a0*/  SHF.L.U32 R7, R11, R6, RZ ;  /* 0x000000060b077219 */ /* 0x000fc400000006ff */
[----:B------:R-:W-:Y:S02]  /*05b0*/  MOV R6, 0x50 ;  /* 0x0000005000067802 */ /* 0x000fe40000000f00 */
[----:B------:R-:W-:Y:S02]  /*05c0*/  LOP3.LUT R2, R7, R2, RZ, 0xfc, !PT ;  /* 0x0000000207027212 */ /* 0x000fe400078efcff */
[----:B------:R-:W-:-:S05]  /*05d0*/  LEA R13, R13, R6, 0x18 ;  /* 0x000000060d0d7211 */ /* 0x000fca00078ec0ff */
[----:B------:R1:W-:Y:S01]  /*05e0*/  ATOMS.OR RZ, [R13], R2 ;  /* 0x000000020dff738c */ /* 0x0003e20003000000 */
[----:B------:R1:W-:Y:S03]  /*05f0*/  SYNCS.ARRIVE.TRANS64.RED.A1T0 RZ, [R5+URZ], RZ ;  /* 0x000000ff05ff79a7 */ /* 0x0003e600081004ff */
[----:B------:R1:W-:Y:S01]  /*0600*/  ATOMS.XOR RZ, [R8], R11 ;  /* 0x0000000b08ff738c */ /* 0x0003e20003800000 */
[----:B------:R-:W-:Y:S05]  /*0610*/  BRA `(.L_x_8) ;  /* 0x0000000000107947 */ /* 0x000fea0003800000 */
.L_x_1:
[----:B------:R-:W-:Y:S01]  /*0620*/  IMAD.MOV.U32 R3, RZ, RZ, -0x1 ;  /* 0xffffffffff037424 */ /* 0x000fe200078e00ff */
[----:B------:R-:W-:-:S04]  /*0630*/  MOV R2, 0x660 ;  /* 0x0000066000027802 */ /* 0x000fc80000000f00 */
[----:B------:R0:W-:Y:S03]  /*0640*/  STS [R4], R3 ;  /* 0x0000000304007388 */ /* 0x0001e60000000800 */
[----:B0-----:R-:W-:Y:S05]  /*0650*/  CALL.REL.NOINC `($__internal_1_$__cuda_sm10x_tcgen05_guardrail_trap_phase_invalid_during_alloc) ;  /* 0x00000154006c7944 */ /* 0x001fea0003c00000 */
.L_x_8:
[----:B------:R-:W-:Y:S05]  /*0660*/  WARPSYNC.ALL ;  /* 0x0000000000007948 */ /* 0x000fea0003800000 */
[----:B------:R-:W-:Y:S01]  /*0670*/  NOP ;  /* 0x0000000000007918 */ /* 0x000fe20000000000 */
.L_x_0:
[----:B------:R-:W2:Y:S08]  /*0680*/  LDC.64 R26, c[0x0][0x398] ;  /* 0x0000e600ff1a7b82 */ /* 0x000eb00000000a00 */
[----:B------:R-:W3:Y:S02]  /*0690*/  S2UR UR5, SR_CgaSize ;  /* 0x00000000000579c3 */ /* 0x000ee40000008a00 */
[----:B---3--:R-:W-:-:S12]  /*06a0*/  UIMAD UR5, UR5, -0xa0, URZ ;  /* 0xffffff60050578a4 */ /* 0x008fd8000f8e02ff */
[----:B------:R-:W3:Y:S01]  /*06b0*/  LDCU UR5, c[0x0][UR5+0x2b0] ;  /* 0x00005600050577ac */ /* 0x000ee20008000800 */
[----:B-1----:R-:W1:Y:S01]  /*06c0*/  S2R R13, SR_CgaCtaId ;  /* 0x00000000000d7919 */ /* 0x002e620000008800 */
[----:B------:R-:W-:Y:S01]  /*06d0*/  LOP3.LUT R15, R0, 0x7f, RZ, 0xc0, !PT ;  /* 0x0000007f000f7812 */ /* 0x000fe200078ec0ff */
[----:B------:R-:W4:Y:S01]  /*06e0*/  LDCU UR12, c[0x0][0x3a4] ;  /* 0x00007480ff0c77ac */ /* 0x000f220008000800 */
[----:B------:R-:W5:Y:S01]  /*06f0*/  S2UR UR4, SR_CTAID.X ;  /* 0x00000000000479c3 */ /* 0x000f620000002500 */
[----:B------:R-:W0:Y:S01]  /*0700*/  LDCU.64 UR14, c[0x0][0x358] ;  /* 0x00006b00ff0e77ac */ /* 0x000e220008000a00 */
[----:B------:R-:W0:Y:S06]  /*0710*/  LDCU.128 UR20, c[0x0][0x380] ;  /* 0x00007000ff1477ac */ /* 0x000e2c0008000c00 */
[----:B------:R-:W0:Y:S02]  /*0720*/  LDC R44, c[0x0][0x3a0] ;  /* 0x0000e800ff2c7b82 */ /* 0x000e240000000800 */
[----:B0-2---:R-:W-:Y:S01]  /*0730*/  VIADD R2, R27, 0x3f ;  /* 0x0000003f1b027836 */ /* 0x005fe20000000000 */
[----:B------:R-:W-:-:S05]  /*0740*/  IABS R23, R27 ;  /* 0x0000001b00177213 */ /* 0x000fca0000000000 */
[----:B------:R-:W0:Y:S01]  /*0750*/  LDC.64 R28, c[0x0][0x3a8] ;  /* 0x0000ea00ff1c7b82 */ /* 0x000e220000000a00 */
[----:B------:R-:W-:Y:S02]  /*0760*/  SHF.R.S32.HI R3, RZ, 0x1f, R2 ;  /* 0x0000001fff037819 */ /* 0x000fe40000011402 */
[----:B-----5:R-:W-:Y:S02]  /*0770*/  I2FP.F32.U32 R6, UR4 ;  /* 0x0000000400067c45 */ /* 0x020fe40008201000 */
[----:B------:R-:W-:-:S03]  /*0780*/  LEA.HI R3, R3, R2, RZ, 0x6 ;  /* 0x0000000203037211 */ /* 0x000fc600078f30ff */
[----:B------:R-:W2:Y:S01]  /*0790*/  S2UR UR4, SR_CgaCtaId ;  /* 0x00000000000479c3 */ /* 0x000ea20000008800 */
[----:B---3--:R-:W-:Y:S01]  /*07a0*/  FMUL R6, R6, UR5 ;  /* 0x0000000506067c20 */ /* 0x008fe20008400000 */
[----:B------:R-:W-:Y:S01]  /*07b0*/  SHF.R.S32.HI R3, RZ, 0x6, R3 ;  /* 0x00000006ff037819 */ /* 0x000fe20000011403 */
[----:B------:R-:W-:Y:S02]  /*07c0*/  UMOV UR5, 0x1 ;  /* 0x0000000100057882 */ /* 0x000fe40000000000 */
[----:B------:R-:W3:Y:S02]  /*07d0*/  F2I.U32.TRUNC.NTZ R7, R6 ;  /* 0x0000000600077305 */ /* 0x000ee4000020f000 */
[----:B------:R-:W-:-:S05]  /*07e0*/  IMAD.SHL.U32 R4, R3, 0x8, RZ ;  /* 0x0000000803047824 */ /* 0x000fca00078e00ff */
[----:B------:R-:W-:-:S04]  /*07f0*/  IABS R9, R4 ;  /* 0x0000000400097213 */ /* 0x000fc80000000000 */
[----:B------:R-:W5:Y:S01]  /*0800*/  I2F.RP R5, R9 ;  /* 0x0000000900057306 */ /* 0x000f620000209400 */
[----:B---3--:R-:W-:-:S07]  /*0810*/  IABS R10, R7 ;  /* 0x00000007000a7213 */ /* 0x008fce0000000000 */
[----:B-----5:R-:W3:Y:S02]  /*0820*/  MUFU.RCP R5, R5 ;  /* 0x0000000500057308 */ /* 0x020ee40000001000 */
[----:B---3--:R-:W-:Y:S01]  /*0830*/  VIADD R2, R5, 0xffffffe ;  /* 0x0ffffffe05027836 */ /* 0x008fe20000000000 */
[----:B------:R-:W-:-:S05]  /*0840*/  IABS R5, R4 ;  /* 0x0000000400057213 */ /* 0x000fca0000000000 */
[----:B------:R3:W5:Y:S02]  /*0850*/  F2I.FTZ.U32.TRUNC.NTZ R3, R2 ;  /* 0x0000000200037305 */ /* 0x000764000021f000 */
[----:B---3--:R-:W-:Y:S02]  /*0860*/  IMAD.MOV.U32 R2, RZ, RZ, RZ ;  /* 0x000000ffff027224 */ /* 0x008fe400078e00ff */
[----:B-----5:R-:W-:-:S04]  /*0870*/  IMAD.MOV R8, RZ, RZ, -R3 ;  /* 0x000000ffff087224 */ /* 0x020fc800078e0a03 */
[----:B------:R-:W-:Y:S02]  /*0880*/  IMAD R11, R8, R9, RZ ;  /* 0x00000009080b7224 */ /* 0x000fe400078e02ff */
[----:B------:R-:W-:Y:S02]  /*0890*/  IMAD.MOV.U32 R8, RZ, RZ, R10 ;  /* 0x000000ffff087224 */ /* 0x000fe400078e000a */
[----:B------:R-:W-:-:S04]  /*08a0*/  IMAD.HI.U32 R3, R3, R11, R2 ;  /* 0x0000000b03037227 */ /* 0x000fc800078e0002 */
[----:B------:R-:W-:Y:S02]  /*08b0*/  IMAD.MOV R2, RZ, RZ, -R5 ;  /* 0x000000ffff027224 */ /* 0x000fe400078e0a05 */
[----:B------:R-:W-:-:S04]  /*08c0*/  IMAD.HI.U32 R3, R3, R8, RZ ;  /* 0x0000000803037227 */ /* 0x000fc800078e00ff */
[----:B------:R-:W-:Y:S01]  /*08d0*/  IMAD R2, R3, R2, R8 ;  /* 0x0000000203027224 */ /* 0x000fe200078e0208 */
[----:B------:R-:W-:Y:S04]  /*08e0*/  BAR.SYNC.DEFER_BLOCKING 0x0 ;  /* 0x0000000000007b1d */ /* 0x000fe80000010000 */
[----:B------:R-:W-:-:S13]  /*08f0*/  ISETP.GT.U32.AND P1, PT, R9, R2, PT ;  /* 0x000000020900720c */ /* 0x000fda0003f24070 */
[----:B------:R-:W-:Y:S02]  /*0900*/  @!P1 IMAD.IADD R2, R2, 0x1, -R9 ;  /* 0x0000000102029824 */ /* 0x000fe400078e0a09 */
[----:B------:R-:W-:Y:S01]  /*0910*/  @!P1 VIADD R3, R3, 0x1 ;  /* 0x0000000103039836 */ /* 0x000fe20000000000 */
[----:B------:R-:W-:Y:S02]  /*0920*/  ISETP.NE.AND P1, PT, R4, RZ, PT ;  /* 0x000000ff0400720c */ /* 0x000fe40003f25270 */
[----:B------:R-:W-:Y:S02]  /*0930*/  ISETP.GE.U32.AND P0, PT, R2, R9, PT ;  /* 0x000000090200720c */ /* 0x000fe40003f06070 */
[----:B------:R-:W-:-:S04]  /*0940*/  LOP3.LUT R2, R7, R4, RZ, 0x3c, !PT ;  /* 0x0000000407027212 */ /* 0x000fc800078e3cff */
[----:B------:R-:W-:Y:S01]  /*0950*/  ISETP.GE.AND P2, PT, R2, RZ, PT ;  /* 0x000000ff0200720c */ /* 0x000fe20003f46270 */
[----:B------:R-:W-:-:S06]  /*0960*/  VIADD R2, R26, 0xff ;  /* 0x000000ff1a027836 */ /* 0x000fcc0000000000 */
[----:B------:R-:W-:-:S04]  /*0970*/  @P0 VIADD R3, R3, 0x1 ;  /* 0x0000000103030836 */ /* 0x000fc80000000000 */
[----:B------:R-:W-:Y:S01]  /*0980*/  IMAD.MOV.U32 R5, RZ, RZ, R3 ;  /* 0x000000ffff057224 */ /* 0x000fe200078e0003 */
[----:B------:R-:W-:-:S03]  /*0990*/  SHF.R.S32.HI R3, RZ, 0x1f, R2 ;  /* 0x0000001fff037819 */ /* 0x000fc60000011402 */
[----:B------:R-:W-:Y:S01]  /*09a0*/  @!P2 IMAD.MOV R5, RZ, RZ, -R5 ;  /* 0x000000ffff05a224 */ /* 0x000fe200078e0a05 */
[----:B------:R-:W-:Y:S02]  /*09b0*/  @!P1 LOP3.LUT R5, RZ, R4, RZ, 0x33, !PT ;  /* 0x00000004ff059212 */ /* 0x000fe400078e33ff */
[----:B------:R-:W-:-:S03]  /*09c0*/  LEA.HI R3, R3, R2, RZ, 0x8 ;  /* 0x0000000203037211 */ /* 0x000fc600078f40ff */
[----:B------:R-:W-:Y:S02]  /*09d0*/  IMAD.SHL.U32 R10, R5, 0x8, RZ ;  /* 0x00000008050a7824 */ /* 0x000fe400078e00ff */
[----:B------:R-:W-:-:S03]  /*09e0*/  IMAD.MOV R5, RZ, RZ, -R5 ;  /* 0x000000ffff057224 */ /* 0x000fc600078e0a05 */
[----:B------:R-:W-:Y:S01]  /*09f0*/  LEA.HI.SX32 R3, R3, -R10, 0x18 ;  /* 0x8000000a03037211 */ /* 0x000fe200078fc2ff */
[----:B------:R-:W-:-:S03]  /*0a00*/  IMAD R11, R4, R5, R7 ;  /* 0x00000005040b7224 */ /* 0x000fc600078e0207 */
[----:B------:R-:W-:Y:S02]  /*0a10*/  VIMNMX R8, PT, PT, R3, 0x8, PT ;  /* 0x0000000803087848 */ /* 0x000fe40003fe0100 */
[----:B------:R-:W-:Y:S02]  /*0a20*/  IABS R4, R11 ;  /* 0x0000000b00047213 */ /* 0x000fe40000000000 */
[-C--:B------:R-:W-:Y:S02]  /*0a30*/  IABS R9, R8.reuse ;  /* 0x0000000800097213 */ /* 0x080fe40000000000 */
[----:B------:R-:W-:Y:S02]  /*0a40*/  IABS R7, R8 ;  /* 0x0000000800077213 */ /* 0x000fe40000000000 */
[----:B------:R-:W3:Y:S08]  /*0a50*/  I2F.RP R6, R9 ;  /* 0x0000000900067306 */ /* 0x000ef00000209400 */
[----:B---3--:R-:W3:Y:S02]  /*0a60*/  MUFU.RCP R6, R6 ;  /* 0x0000000600067308 */ /* 0x008ee40000001000 */
[----:B---3--:R-:W-:-:S06]  /*0a70*/  VIADD R2, R6, 0xffffffe ;  /* 0x0ffffffe06027836 */ /* 0x008fcc0000000000 */
[----:B------:R-:W3:Y:S08]  /*0a80*/  I2F.RP R6, R23 ;  /* 0x0000001700067306 */ /* 0x000ef00000209400 */
[----:B------:R5:W0:Y:S08]  /*0a90*/  F2I.FTZ.U32.TRUNC.NTZ R3, R2 ;  /* 0x0000000200037305 */ /* 0x000a30000021f000 */
[----:B---3--:R-:W3:Y:S01]  /*0aa0*/  MUFU.RCP R6, R6 ;  /* 0x0000000600067308 */ /* 0x008ee20000001000 */
[----:B-----5:R-:W-:-:S02]  /*0ab0*/  IMAD.MOV.U32 R2, RZ, RZ, RZ ;  /* 0x000000ffff027224 */ /* 0x020fc400078e00ff */
[----:B0-----:R-:W-:-:S04]  /*0ac0*/  IMAD.MOV R12, RZ, RZ, -R3 ;  /* 0x000000ffff0c7224 */ /* 0x001fc800078e0a03 */
[----:B------:R-:W-:-:S04]  /*0ad0*/  IMAD R5, R12, R9, RZ ;  /* 0x000000090c057224 */ /* 0x000fc800078e02ff */
[----:B------:R-:W-:Y:S01]  /*0ae0*/  IMAD.HI.U32 R3, R3, R5, R2 ;  /* 0x0000000503037227 */ /* 0x000fe200078e0002 */
[----:B------:R-:W-:-:S03]  /*0af0*/  IABS R5, R26 ;  /* 0x0000001a00057213 */ /* 0x000fc60000000000 */
[----:B------:R-:W-:Y:S01]  /*0b00*/  IMAD.MOV R2, RZ, RZ, -R7 ;  /* 0x000000ffff027224 */ /* 0x000fe200078e0a07 */
[----:B------:R-:W-:Y:S01]  /*0b10*/  MOV R7, 0x400 ;  /* 0x0000040000077802 */ /* 0x000fe20000000f00 */
[----:B------:R-:W-:-:S03]  /*0b20*/  IMAD.HI.U32 R3, R3, R4, RZ ;  /* 0x0000000403037227 */ /* 0x000fc600078e00ff */
[----:B------:R-:W-:Y:S01]  /*0b30*/  R2UR UR6, R7 ;  /* 0x00000000070672ca */ /* 0x000fe200000e0000 */
[----:B------:R-:W-:Y:S02]  /*0b40*/  IMAD R4, R3, R2, R4 ;  /* 0x0000000203047224 */ /* 0x000fe400078e0204 */
[----:B------:R-:W-:Y:S02]  /*0b50*/  IMAD.MOV.U32 R2, RZ, RZ, R5 ;  /* 0x000000ffff027224 */ /* 0x000fe400078e0005 */
[----:B---3--:R-:W-:Y:S01]  /*0b60*/  VIADD R7, R6, 0xffffffe ;  /* 0x0ffffffe06077836 */ /* 0x008fe20000000000 */
[----:B------:R-:W-:Y:S01]  /*0b70*/  ISETP.GT.U32.AND P1, PT, R9, R4, PT ;  /* 0x000000040900720c */ /* 0x000fe20003f24070 */
[----:B------:R-:W0:Y:S06]  /*0b80*/  I2F.RP R5, R2 ;  /* 0x0000000200057306 */ /* 0x000e2c0000209400 */
[----:B--2---:R-:W-:-:S02]  /*0b90*/  ULEA UR6, UR4, UR6, 0x18 ;  /* 0x0000000604067291 */ /* 0x004fc4000f8ec0ff */
[----:B------:R-:W2:Y:S04]  /*0ba0*/  F2I.FTZ.U32.TRUNC.NTZ R7, R7 ;  /* 0x0000000700077305 */ /* 0x000ea8000021f000 */
[----:B------:R-:W-:Y:S02]  /*0bb0*/  @!P1 IMAD.IADD R4, R4, 0x1, -R9 ;  /* 0x0000000104049824 */ /* 0x000fe400078e0a09 */
[----:B------:R-:W-:Y:S01]  /*0bc0*/  @!P1 VIADD R3, R3, 0x1 ;  /* 0x0000000103039836 */ /* 0x000fe20000000000 */
[----:B------:R-:W-:Y:S01]  /*0bd0*/  ISETP.NE.AND P1, PT, R8, RZ, PT ;  /* 0x000000ff0800720c */ /* 0x000fe20003f25270 */
[----:B0-----:R-:W0:Y:S01]  /*0be0*/  MUFU.RCP R5, R5 ;  /* 0x0000000500057308 */ /* 0x001e220000001000 */
[----:B------:R-:W-:Y:S02]  /*0bf0*/  ISETP.GE.U32.AND P0, PT, R4, R9, PT ;  /* 0x000000090400720c */ /* 0x000fe40003f06070 */
[----:B------:R-:W-:Y:S01]  /*0c00*/  LOP3.LUT R4, R11, R8, RZ, 0x3c, !PT ;  /* 0x000000080b047212 */ /* 0x000fe200078e3cff */
[----:B------:R-:W3:Y:S01]  /*0c10*/  LDS R9, [UR6] ;  /* 0x00000006ff097984 */ /* 0x000ee20008000800 */
[----:B------:R-:W-:Y:S02]  /*0c20*/  BAR.SYNC.DEFER_BLOCKING 0x0 ;  /* 0x0000000000007b1d */ /* 0x000fe40000010000 */
[----:B------:R-:W-:Y:S01]  /*0c30*/  ISETP.GE.AND P2, PT, R4, RZ, PT ;  /* 0x000000ff0400720c */ /* 0x000fe20003f46270 */
[----:B--2---:R-:W-:-:S06]  /*0c40*/  IMAD.MOV R12, RZ, RZ, -R7 ;  /* 0x000000ffff0c7224 */ /* 0x004fcc00078e0a07 */
[----:B------:R-:W-:Y:S02]  /*0c50*/  @P0 VIADD R3, R3, 0x1 ;  /* 0x0000000103030836 */ /* 0x000fe40000000000 */
[----:B------:R-:W-:Y:S02]  /*0c60*/  IMAD R25, R12, R23, RZ ;  /* 0x000000170c197224 */ /* 0x000fe400078e02ff */
[----:B------:R-:W-:Y:S02]  /*0c70*/  IMAD.MOV.U32 R6, RZ, RZ, R3 ;  /* 0x000000ffff067224 */ /* 0x000fe400078e0003 */
[----:B0-----:R-:W-:Y:S02]  /*0c80*/  VIADD R4, R5, 0xffffffe ;  /* 0x0ffffffe05047836 */ /* 0x001fe40000000000 */
[----:B------:R-:W-:Y:S01]  /*0c90*/  @!P2 IMAD.MOV R6, RZ, RZ, -R6 ;  /* 0x000000ffff06a224 */ /* 0x000fe200078e0a06 */
[----:B------:R-:W-:Y:S01]  /*0ca0*/  @!P1 LOP3.LUT R6, RZ, R8, RZ, 0x33, !PT ;  /* 0x00000008ff069212 */ /* 0x000fe200078e33ff */
[----:B------:R0:W2:Y:S01]  /*0cb0*/  F2I.FTZ.U32.TRUNC.NTZ R5, R4 ;  /* 0x0000000400057305 */ /* 0x0000a2000021f000 */
[----:B-1----:R-:W-:Y:S01]  /*0cc0*/  IMAD.SHL.U32 R3, R13, 0x20, RZ ;  /* 0x000000200d037824 */ /* 0x002fe200078e00ff */
[----:B------:R-:W-:-:S02]  /*0cd0*/  ISETP.NE.AND P2, PT, R26, RZ, PT ;  /* 0x000000ff1a00720c */ /* 0x000fc40003f45270 */
[----:B------:R-:W-:Y:S01]  /*0ce0*/  IMAD.SHL.U32 R68, R6, 0x40, RZ ;  /* 0x0000004006447824 */ /* 0x000fe200078e00ff */
[----:B------:R-:W-:-:S04]  /*0cf0*/  ISETP.NE.U32.AND P1, PT, R15, RZ, PT ;  /* 0x000000ff0f00720c */ /* 0x000fc80003f25070 */
[----:B------:R-:W-:Y:S01]  /*0d00*/  LOP3.LUT R24, R68, 0x20, R3, 0xf8, !PT ;  /* 0x0000002044187812 */ /* 0x000fe200078ef803 */
[----:B------:R-:W-:Y:S02]  /*0d10*/  IMAD.MOV R3, RZ, RZ, -R6 ;  /* 0x000000ffff037224 */ /* 0x000fe400078e0a06 */
[----:B------:R-:W-:Y:S01]  /*0d20*/  IMAD.MOV.U32 R6, RZ, RZ, RZ ;  /* 0x000000ffff067224 */ /* 0x000fe200078e00ff */
[C---:B------:R-:W-:Y:S01]  /*0d30*/  LOP3.LUT R82, R24.reuse, 0x3, RZ, 0xfc, !PT ;  /* 0x0000000318527812 */ /* 0x040fe200078efcff */
[----:B0-----:R-:W-:Y:S01]  /*0d40*/  IMAD.SHL.U32 R4, R13, 0x80, RZ ;  /* 0x000000800d047824 */ /* 0x001fe200078e00ff */
[----:B------:R-:W-:Y:S01]  /*0d50*/  LOP3.LUT R87, R24, 0x8, RZ, 0xfc, !PT ;  /* 0x0000000818577812 */ /* 0x000fe200078efcff */
[----:B------:R-:W-:Y:S01]  /*0d60*/  IMAD.HI.U32 R25, R7, R25, R6 ;  /* 0x0000001907197227 */ /* 0x000fe200078e0006 */
[----:B------:R-:W-:Y:S02]  /*0d70*/  SHF.R.U32.HI R7, RZ, 0x5, R0 ;  /* 0x00000005ff077819 */ /* 0x000fe40000011600 */
[----:B------:R-:W-:Y:S01]  /*0d80*/  IABS R12, R82 ;  /* 0x00000052000c7213 */ /* 0x000fe20000000000 */
[----:B--2---:R-:W-:Y:S01]  /*0d90*/  IMAD.MOV R6, RZ, RZ, -R5 ;  /* 0x000000ffff067224 */ /* 0x004fe200078e0a05 */
[----:B------:R-:W-:Y:S01]  /*0da0*/  R2UR UR9, R7 ;  /* 0x00000000070972ca */ /* 0x000fe200000e0000 */
[----:B------:R-:W-:Y:S01]  /*0db0*/  IMAD R3, R8, R3, R11 ;  /* 0x0000000308037224 */ /* 0x000fe200078e020b */
[----:B------:R-:W-:Y:S01]  /*0dc0*/  LOP3.LUT R7, R4, 0x80, RZ, 0xc0, !PT ;  /* 0x0000008004077812 */ /* 0x000fe200078ec0ff */
[----:B------:R-:W-:Y:S01]  /*0dd0*/  IMAD.MOV.U32 R11, RZ, RZ, R6 ;  /* 0x000000ffff0b7224 */ /* 0x000fe200078e0006 */
[----:B------:R-:W-:Y:S01]  /*0de0*/  IABS R30, R24 ;  /* 0x00000018001e7213 */ /* 0x000fe20000000000 */
[----:B------:R-:W-:Y:S01]  /*0df0*/  IMAD.IADD R6, R10, 0x1, R3 ;  /* 0x000000010a067824 */ /* 0x000fe200078e0203 */
[----:B------:R-:W-:Y:S01]  /*0e00*/  IABS R38, R87 ;  /* 0x0000005700267213 */ /* 0x000fe20000000000 */
[----:B------:R-:W-:Y:S01]  /*0e10*/  IMAD R3, R11, R2, RZ ;  /* 0x000000020b037224 */ /* 0x000fe200078e02ff */
[----:B------:R-:W-:Y:S01]  /*0e20*/  LOP3.LUT R79, R24, 0x4, RZ, 0xfc, !PT ;  /* 0x00000004184f7812 */ /* 0x000fe200078efcff */
[----:B------:R-:W-:Y:S01]  /*0e30*/  IMAD R6, R6, 0x100, R7 ;  /* 0x0000010006067824 */ /* 0x000fe200078e0207 */
[C---:B------:R-:W-:Y:S01]  /*0e40*/  LOP3.LUT R75, R24.reuse, 0x1, RZ, 0xfc, !PT ;  /* 0x00000001184b7812 */ /* 0x040fe200078efcff */
[C---:B------:R-:W-:Y:S01]  /*0e50*/  IMAD.HI.U32 R7, R25.reuse, R12, RZ ;  /* 0x0000000c19077227 */ /* 0x040fe200078e00ff */
[----:B------:R-:W-:Y:S01]  /*0e60*/  IABS R36, R79 ;  /* 0x0000004f00247213 */ /* 0x000fe20000000000 */
[----:B------:R-:W-:Y:S01]  /*0e70*/  USHF.L.U32 UR4, UR9, 0x15, URZ ;  /* 0x0000001509047899 */ /* 0x000fe200080006ff */
[----:B------:R-:W-:Y:S01]  /*0e80*/  IABS R10, R75 ;  /* 0x0000004b000a7213 */ /* 0x000fe20000000000 */
[----:B------:R-:W-:Y:S01]  /*0e90*/  IMAD.MOV R7, RZ, RZ, -R7 ;  /* 0x000000ffff077224 */ /* 0x000fe200078e0a07 */
[C---:B------:R-:W-:Y:S01]  /*0ea0*/  LOP3.LUT R89, R24.reuse, 0x9, RZ, 0xfc, !PT ;  /* 0x0000000918597812 */ /* 0x040fe200078efcff */
[----:B------:R-:W-:Y:S01]  /*0eb0*/  IMAD.HI.U32 R8, R25, R30, RZ ;  /* 0x0000001e19087227 */ /* 0x000fe200078e00ff */
[C---:B------:R-:W-:Y:S01]  /*0ec0*/  LOP3.LUT R86, R24.reuse, 0x6, RZ, 0xfc, !PT ;  /* 0x0000000618567812 */ /* 0x040fe200078efcff */
[----:B------:R-:W-:Y:S01]  /*0ed0*/  ULOP3.LUT UR4, UR4, 0x600000, URZ, 0xc0, !UPT ;  /* 0x0060000004047892 */ /* 0x000fe2000f8ec0ff */
[----:B------:R-:W-:Y:S01]  /*0ee0*/  LOP3.LUT R78, R24, 0x2, RZ, 0xfc, !PT ;  /* 0x00000002184e7812 */ /* 0x000fe200078efcff */
[----:B------:R-:W-:Y:S01]  /*0ef0*/  IMAD R31, R23, R7, R12 ;  /* 0x00000007171f7224 */ /* 0x000fe200078e020c */
[----:B------:R-:W-:Y:S01]  /*0f00*/  IABS R12, R89 ;  /* 0x00000059000c7213 */ /* 0x000fe20000000000 */
[----:B------:R-:W-:Y:S01]  /*0f10*/  IMAD.HI.U32 R7, R25, R38, RZ ;  /* 0x0000002619077227 */ /* 0x000fe200078e00ff */
[----:B------:R-:W-:-:S02]  /*0f20*/  IABS R34, R86 ;  /* 0x0000005600227213 */ /* 0x000fc40000000000 */
[----:B------:R-:W-:Y:S01]  /*0f30*/  IABS R32, R78 ;  /* 0x0000004e00207213 */ /* 0x000fe20000000000 */
[----:B------:R-:W-:Y:S01]  /*0f40*/  IMAD.MOV R8, RZ, RZ, -R8 ;  /* 0x000000ffff087224 */ /* 0x000fe200078e0a08 */
[C---:B------:R-:W-:Y:S01]  /*0f50*/  LOP3.LUT R93, R24.reuse, 0xc, RZ, 0xfc, !PT ;  /* 0x0000000c185d7812 */ /* 0x040fe200078efcff */
[----:B------:R-:W-:Y:S01]  /*0f60*/  IMAD.MOV.U32 R4, RZ, RZ, RZ ;  /* 0x000000ffff047224 */ /* 0x000fe200078e00ff */
[C---:B------:R-:W-:Y:S01]  /*0f70*/  LOP3.LUT R85, R24.reuse, 0x7, RZ, 0xfc, !PT ;  /* 0x0000000718557812 */ /* 0x040fe200078efcff */
[----:B------:R-:W-:Y:S01]  /*0f80*/  IMAD.MOV R7, RZ, RZ, -R7 ;  /* 0x000000ffff077224 */ /* 0x000fe200078e0a07 */
[C---:B------:R-:W-:Y:S01]  /*0f90*/  LOP3.LUT R90, R24.reuse, 0xb, RZ, 0xfc, !PT ;  /* 0x0000000b185a7812 */ /* 0x040fe200078efcff */
[----:B------:R-:W-:Y:S01]  /*0fa0*/  IMAD.IADD R16, R15, 0x1, R6 ;  /* 0x000000010f107824 */ /* 0x000fe200078e0206 */
[----:B------:R-:W-:Y:S01]  /*0fb0*/  IABS R40, R93 ;  /* 0x0000005d00287213 */ /* 0x000fe20000000000 */
[----:B------:R-:W-:Y:S01]  /*0fc0*/  IMAD R30, R23, R8, R30 ;  /* 0x00000008171e7224 */ /* 0x000fe200078e021e */
[C---:B------:R-:W-:Y:S01]  /*0fd0*/  LOP3.LUT R49, R24.reuse, 0x10, RZ, 0xfc, !PT ;  /* 0x0000001018317812 */ /* 0x040fe200078efcff */
[----:B------:R-:W-:Y:S01]  /*0fe0*/  IMAD.HI.U32 R3, R5, R3, R4 ;  /* 0x0000000305037227 */ /* 0x000fe200078e0004 */
[----:B------:R-:W-:Y:S01]  /*0ff0*/  LOP3.LUT R50, R24, 0xf, RZ, 0xfc, !PT ;  /* 0x0000000f18327812 */ /* 0x000fe200078efcff */
[----:B------:R0:W-:Y:S01]  /*1000*/  STL [R1+0x5d8], R16 ;  /* 0x0005d81001007387 */ /* 0x0001e20000100800 */
[----:B------:R-:W-:Y:S01]  /*1010*/  IABS R56, R49 ;  /* 0x0000003100387213 */ /* 0x000fe20000000000 */
[----:B------:R-:W-:Y:S01]  /*1020*/  IMAD.HI.U32 R8, R25, R36, RZ ;  /* 0x0000002419087227 */ /* 0x000fe200078e00ff */
[----:B------:R-:W-:-:S02]  /*1030*/  IABS R46, R50 ;  /* 0x00000032002e7213 */ /* 0x000fc40000000000 */
[C---:B------:R-:W-:Y:S01]  /*1040*/  LOP3.LUT R92, R24.reuse, 0xd, RZ, 0xfc, !PT ;  /* 0x0000000d185c7812 */ /* 0x040fe200078efcff */
[----:B------:R-:W-:Y:S01]  /*1050*/  IMAD R38, R23, R7, R38 ;  /* 0x0000000717267224 */ /* 0x000fe200078e0226 */
[----:B------:R-:W-:Y:S01]  /*1060*/  IABS R7, R16 ;  /* 0x0000001000077213 */ /* 0x000fe20000000000 */
[----:B------:R-:W-:Y:S01]  /*1070*/  IMAD.HI.U32 R4, R25, R10, RZ ;  /* 0x0000000a19047227 */ /* 0x000fe200078e00ff */
[C---:B------:R-:W-:Y:S02]  /*1080*/  LOP3.LUT R62, R24.reuse, 0x12, RZ, 0xfc, !PT ;  /* 0x00000012183e7812 */ /* 0x040fe400078efcff */
[C---:B------:R-:W-:Y:S01]  /*1090*/  LOP3.LUT R84, R24.reuse, 0x5, RZ, 0xfc, !PT ;  /* 0x0000000518547812 */ /* 0x040fe200078efcff */
[----:B------:R-:W-:Y:S01]  /*10a0*/  IMAD.MOV R8, RZ, RZ, -R8 ;  /* 0x000000ffff087224 */ /* 0x000fe200078e0a08 */
[----:B------:R-:W-:Y:S01]  /*10b0*/  IABS R54, R62 ;  /* 0x0000003e00367213 */ /* 0x000fe20000000000 */
[----:B------:R-:W-:Y:S01]  /*10c0*/  IMAD.HI.U32 R3, R3, R7, RZ ;  /* 0x0000000703037227 */ /* 0x000fe200078e00ff */
[----:B------:R-:W-:-:S02]  /*10d0*/  LOP3.LUT R60, R24, 0xe, RZ, 0xfc, !PT ;  /* 0x0000000e183c7812 */ /* 0x000fc400078efcff */
[C---:B------:R-:W-:Y:S01]  /*10e0*/  LOP3.LUT R61, R24.reuse, 0x11, RZ, 0xfc, !PT ;  /* 0x00000011183d7812 */ /* 0x040fe200078efcff */
[----:B------:R-:W-:Y:S01]  /*10f0*/  IMAD.MOV R4, RZ, RZ, -R4 ;  /* 0x000000ffff047224 */ /* 0x000fe200078e0a04 */
[----:B------:R-:W-:Y:S01]  /*1100*/  IABS R14, R84 ;  /* 0x00000054000e7213 */ /* 0x000fe20000000000 */
[----:B------:R-:W-:Y:S01]  /*1110*/  IMAD R36, R23, R8, R36 ;  /* 0x0000000817247224 */ /* 0x000fe200078e0224 */
[----:B------:R-:W-:Y:S01]  /*1120*/  IABS R52, R60 ;  /* 0x0000003c00347213 */ /* 0x000fe20000000000 */
[----:B------:R-:W-:Y:S01]  /*1130*/  IMAD.HI.U32 R8, R25, R12, RZ ;  /* 0x0000000c19087227 */ /* 0x000fe200078e00ff */
[----:B---3--:R-:W-:Y:S02]  /*1140*/  R2UR UR16, R9 ;  /* 0x00000000091072ca */ /* 0x008fe400000e0000 */
[C---:B------:R-:W-:Y:S01]  /*1150*/  LOP3.LUT R48, R24.reuse, 0x15, RZ, 0xfc, !PT ;  /* 0x0000001518307812 */ /* 0x040fe200078efcff */
[----:B------:R-:W-:Y:S01]  /*1160*/  IMAD.MOV R3, RZ, RZ, -R3 ;  /* 0x000000ffff037224 */ /* 0x000fe200078e0a03 */
[C---:B------:R-:W-:Y:S01]  /*1170*/  LOP3.LUT R88, R24.reuse, 0xa, RZ, 0xfc, !PT ;  /* 0x0000000a18587812 */ /* 0x040fe200078efcff */
[----:B------:R-:W-:Y:S01]  /*1180*/  IMAD R33, R23, R4, R10 ;  /* 0x0000000417217224 */ /* 0x000fe200078e020a */
[----:B------:R-:W-:Y:S01]  /*1190*/  IABS R10, R85 ;  /* 0x00000055000a7213 */ /* 0x000fe20000000000 */
[----:B------:R-:W-:Y:S01]  /*11a0*/  IMAD.HI.U32 R4, R25, R34, RZ ;  /* 0x0000002219047227 */ /* 0x000fe200078e00ff */
[----:B------:R-:W-:-:S02]  /*11b0*/  LOP3.LUT R63, R24, 0x13, RZ, 0xfc, !PT ;  /* 0x00000013183f7812 */ /* 0x000fc400078efcff */
[----:B------:R-:W-:Y:S01]  /*11c0*/  LOP3.LUT R51, R24, 0x14, RZ, 0xfc, !PT ;  /* 0x0000001418337812 */ /* 0x000fe200078efcff */
[----:B------:R-:W-:Y:S01]  /*11d0*/  IMAD.MOV R8, RZ, RZ, -R8 ;  /* 0x000000ffff087224 */ /* 0x000fe200078e0a08 */
[----:B------:R-:W-:Y:S01]  /*11e0*/  ISETP.GE.AND P5, PT, R16, RZ, PT ;  /* 0x000000ff1000720c */ /* 0x000fe20003fa6270 */
[----:B------:R-:W-:Y:S01]  /*11f0*/  IMAD.HI.U32 R5, R25, R32, RZ ;  /* 0x0000002019057227 */ /* 0x000fe200078e00ff */
[----:B------:R-:W-:Y:S02]  /*1200*/  IABS R42, R88 ;  /* 0x00000058002a7213 */ /* 0x000fe40000000000 */
[----:B------:R-:W-:Y:S01]  /*1210*/  IABS R58, R51 ;  /* 0x00000033003a7213 */ /* 0x000fe20000000000 */
[C---:B------:R-:W-:Y:S02]  /*1220*/  IMAD R3, R2.reuse, R3, R7 ;  /* 0x0000000302037224 */ /* 0x040fe400078e0207 */
[----:B------:R-:W-:Y:S02]  /*1230*/  IMAD.MOV R4, RZ, RZ, -R4 ;  /* 0x000000ffff047224 */ /* 0x000fe400078e0a04 */
[C---:B------:R-:W-:Y:S01]  /*1240*/  IMAD R37, R23.reuse, R8, R12 ;  /* 0x0000000817257224 */ /* 0x040fe200078e020c */
[----:B------:R-:W-:Y:S01]  /*1250*/  IABS R8, R90 ;  /* 0x0000005a00087213 */ /* 0x000fe20000000000 */
[----:B------:R-:W-:Y:S01]  /*1260*/  IMAD.MOV R5, RZ, RZ, -R5 ;  /* 0x000000ffff057224 */ /* 0x000fe200078e0a05 */
[----:B------:R-:W-:Y:S01]  /*1270*/  ISETP.GT.U32.AND P0, PT, R2, R3, PT ;  /* 0x000000030200720c */ /* 0x000fe20003f04070 */
[----:B------:R-:W-:-:S02]  /*1280*/  IMAD R34, R23, R4, R34 ;  /* 0x0000000417227224 */ /* 0x000fc400078e0222 */
[----:B------:R-:W-:Y:S02]  /*1290*/  IMAD R32, R23, R5, R32 ;  /* 0x0000000517207224 */ /* 0x000fe400078e0220 */
[----:B------:R-:W-:-:S04]  /*12a0*/  IMAD.HI.U32 R4, R25, R40, RZ ;  /* 0x0000002819047227 */ /* 0x000fc800078e00ff */
[----:B------:R-:W-:-:S04]  /*12b0*/  IMAD.HI.U32 R5, R25, R10, RZ ;  /* 0x0000000a19057227 */ /* 0x000fc800078e00ff */
[----:B------:R-:W-:-:S04]  /*12c0*/  IMAD.HI.U32 R0, R25, R8, RZ ;  /* 0x0000000819007227 */ /* 0x000fc800078e00ff */
[----:B------:R-:W-:Y:S02]  /*12d0*/  IMAD.MOV R4, RZ, RZ, -R4 ;  /* 0x000000ffff047224 */ /* 0x000fe400078e0a04 */
[----:B------:R-:W-:Y:S02]  /*12e0*/  IMAD.MOV R5, RZ, RZ, -R5 ;  /* 0x000000ffff057224 */ /* 0x000fe400078e0a05 */
[----:B------:R-:W-:Y:S02]  /*12f0*/  IMAD.MOV R0, RZ, RZ, -R0 ;  /* 0x000000ffff007224 */ /* 0x000fe400078e0a00 */
[C---:B------:R-:W-:Y:S02]  /*1300*/  IMAD R40, R23.reuse, R4, R40 ;  /* 0x0000000417287224 */ /* 0x040fe400078e0228 */
[C---:B------:R-:W-:Y:S01]  /*1310*/  IMAD R39, R23.reuse, R5, R10 ;  /* 0x0000000517277224 */ /* 0x040fe200078e020a */
[----:B------:R-:W-:Y:S01]  /*1320*/  IABS R10, R92 ;  /* 0x0000005c000a7213 */ /* 0x000fe20000000000 */
[----:B------:R-:W-:Y:S01]  /*1330*/  IMAD R41, R23, R0, R8 ;  /* 0x0000000017297224 */ /* 0x000fe200078e0208 */
[----:B------:R-:W-:Y:S01]  /*1340*/  IABS R8, R61 ;  /* 0x0000003d00087213 */ /* 0x000fe20000000000 */
[----:B------:R-:W-:-:S04]  /*1350*/  IMAD.HI.U32 R4, R25, R56, RZ ;  /* 0x0000003819047227 */ /* 0x000fc800078e00ff */
[----:B------:R-:W-:-:S04]  /*1360*/  IMAD.HI.U32 R0, R25, R46, RZ ;  /* 0x0000002e19007227 */ /* 0x000fc800078e00ff */
[----:B------:R-:W-:Y:S02]  /*1370*/  @!P0 IMAD.IADD R3, R3, 0x1, -R2 ;  /* 0x0000000103038824 */ /* 0x000fe400078e0a02 */
[----:B------:R-:W-:Y:S02]  /*1380*/  IMAD.MOV R4, RZ, RZ, -R4 ;  /* 0x000000ffff047224 */ /* 0x000fe400078e0a04 */
[----:B------:R-:W-:Y:S01]  /*1390*/  IMAD.MOV R7, RZ, RZ, -R0 ;  /* 0x000000ffff077224 */ /* 0x000fe200078e0a00 */
[----:B------:R-:W-:Y:S01]  /*13a0*/  ISETP.GT.U32.AND P0, PT, R2, R3, PT ;  /* 0x000000030200720c */ /* 0x000fe20003f04070 */
[----:B------:R-:W-:-:S04]  /*13b0*/  IMAD.HI.U32 R5, R25, R10, RZ ;  /* 0x0000000a19057227 */ /* 0x000fc800078e00ff */
[----:B------:R-:W-:-:S04]  /*13c0*/  IMAD.HI.U32 R0, R25, R54, RZ ;  /* 0x0000003619007227 */ /* 0x000fc800078e00ff */
[----:B------:R-:W-:Y:S02]  /*13d0*/  IMAD R56, R23, R4, R56 ;  /* 0x0000000417387224 */ /* 0x000fe400078e0238 */
[----:B------:R-:W-:Y:S02]  /*13e0*/  VIADD R4, R44, 0xffffffff ;  /* 0xffffffff2c047836 */ /* 0x000fe40000000000 */
[----:B------:R-:W-:Y:S02]  /*13f0*/  IMAD.MOV R5, RZ, RZ, -R5 ;  /* 0x000000ffff057224 */ /* 0x000fe400078e0a05 */
[----:B------:R-:W-:Y:S01]  /*1400*/  IMAD.MOV R0, RZ, RZ, -R0 ;  /* 0x000000ffff007224 */ /* 0x000fe200078e0a00 */
[----:B------:R-:W-:Y:S01]  /*1410*/  ISETP.GE.U32.AND P4, PT, R4, 0x7fffff80, PT ;  /* 0x7fffff800400780c */ /* 0x000fe20003f86070 */
[----:B------:R-:W-:Y:S01]  /*1420*/  IMAD.HI.U32 R9, R25, R14, RZ ;  /* 0x0000000e19097227 */ /* 0x000fe200078e00ff */
[----:B------:R-:W-:-:S03]  /*1430*/  IABS R4, R48 ;  /* 0x0000003000047213 */ /* 0x000fc60000000000 */
[----:B------:R-:W-:-:S04]  /*1440*/  IMAD.HI.U32 R6, R25, R52, RZ ;  /* 0x0000003419067227 */ /* 0x000fc800078e00ff */
[C---:B------:R-:W-:Y:S01]  /*1450*/  IMAD R53, R23.reuse, R5, R10 ;  /* 0x0000000517357224 */ /* 0x040fe200078e020a */
[----:B------:R-:W-:Y:S01]  /*1460*/  IABS R10, R63 ;  /* 0x0000003f000a7213 */ /* 0x000fe20000000000 */
[----:B------:R-:W-:Y:S02]  /*1470*/  IMAD R54, R23, R0, R54 ;  /* 0x0000000017367224 */ /* 0x000fe400078e0236 */
[----:B------:R-:W-:-:S04]  /*1480*/  IMAD.HI.U32 R5, R25, R8, RZ ;  /* 0x0000000819057227 */ /* 0x000fc800078e00ff */
[----:B------:R-:W-:Y:S02]  /*1490*/  VIADD R0, R44, 0xfffffff7 ;  /* 0xfffffff72c007836 */ /* 0x000fe40000000000 */
[----:B------:R-:W-:Y:S02]  /*14a0*/  IMAD.MOV R9, RZ, RZ, -R9 ;  /* 0x000000ffff097224 */ /* 0x000fe400078e0a09 */
[----:B------:R-:W-:Y:S01]  /*14b0*/  IMAD.MOV R6, RZ, RZ, -R6 ;  /* 0x000000ffff067224 */ /* 0x000fe200078e0a06 */
[----:B------:R-:W-:Y:S01]  /*14c0*/  ISETP.GE.U32.AND P3, PT, R0, 0x7fffff78, PT ;  /* 0x7fffff780000780c */ /* 0x000fe20003f66070 */
[----:B------:R-:W-:Y:S02]  /*14d0*/  IMAD.MOV R5, RZ, RZ, -R5 ;  /* 0x000000ffff057224 */ /* 0x000fe400078e0a05 */
[----:B------:R-:W-:Y:S02]  /*14e0*/  @!P0 IMAD.IADD R3, R3, 0x1, -R2 ;  /* 0x0000000103038824 */ /* 0x000fe400078e0a02 */
[----:B------:R-:W-:-:S02]  /*14f0*/  IMAD R35, R23, R9, R14 ;  /* 0x0000000917237224 */ /* 0x000fc400078e020e */
[----:B------:R-:W-:Y:S02]  /*1500*/  IMAD R52, R23, R6, R52 ;  /* 0x0000000617347224 */ /* 0x000fe400078e0234 */
[----:B------:R-:W-:-:S04]  /*1510*/  IMAD.HI.U32 R2, R25, R4, RZ ;  /* 0x0000000419027227 */ /* 0x000fc800078e00ff */
[----:B------:R-:W-:-:S04]  /*1520*/  IMAD.HI.U32 R9, R25, R42, RZ ;  /* 0x0000002a19097227 */ /* 0x000fc800078e00ff */
[----:B------:R-:W-:-:S04]  /*1530*/  IMAD.HI.U32 R6, R25, R10, RZ ;  /* 0x0000000a19067227 */ /* 0x000fc800078e00ff */
[----:B------:R-:W-:-:S04]  /*1540*/  IMAD.HI.U32 R0, R25, R58, RZ ;  /* 0x0000003a19007227 */ /* 0x000fc800078e00ff */
[----:B------:R-:W-:Y:S02]  /*1550*/  IMAD R55, R23, R5, R8 ;  /* 0x0000000517377224 */ /* 0x000fe400078e0208 */
[----:B------:R-:W-:Y:S02]  /*1560*/  VIADD R5, R44, 0xffffffef ;  /* 0xffffffef2c057836 */ /* 0x000fe40000000000 */
[----:B------:R-:W-:Y:S02]  /*1570*/  IMAD.MOV R2, RZ, RZ, -R2 ;  /* 0x000000ffff027224 */ /* 0x000fe400078e0a02 */
[----:B------:R-:W-:Y:S01]  /*1580*/  IMAD.MOV R9, RZ, RZ, -R9 ;  /* 0x000000ffff097224 */ /* 0x000fe200078e0a09 */
[----:B------:R-:W-:Y:S01]  /*1590*/  ISETP.GE.U32.AND P0, PT, R5, 0x7fffff70, PT ;  /* 0x7fffff700500780c */ /* 0x000fe20003f06070 */
[----:B------:R-:W-:Y:S02]  /*15a0*/  IMAD.MOV R6, RZ, RZ, -R6 ;  /* 0x000000ffff067224 */ /* 0x000fe400078e0a06 */
[----:B------:R-:W-:-:S02]  /*15b0*/  IMAD.MOV R0, RZ, RZ, -R0 ;  /* 0x000000ffff007224 */ /* 0x000fc400078e0a00 */
[----:B------:R-:W-:Y:S01]  /*15c0*/  @!P5 IMAD.MOV R3, RZ, RZ, -R3 ;  /* 0x000000ffff03d224 */ /* 0x000fe200078e0a03 */
[----:B------:R-:W-:Y:S01]  /*15d0*/  @!P2 LOP3.LUT R3, RZ, R26, RZ, 0x33, !PT ;  /* 0x0000001aff03a212 */ /* 0x000fe200078e33ff */
[C---:B------:R-:W-:Y:S02]  /*15e0*/  IMAD R57, R23.reuse, R2, R4 ;  /* 0x0000000217397224 */ /* 0x040fe400078e0204 */
[C---:B------:R-:W-:Y:S02]  /*15f0*/  IMAD R42, R23.reuse, R9, R42 ;  /* 0x00000009172a7224 */ /* 0x040fe400078e022a */
[C---:B------:R-:W-:Y:S02]  /*1600*/  IMAD R46, R23.reuse, R7, R46 ;  /* 0x00000007172e7224 */ /* 0x040fe400078e022e */
[C---:B------:R-:W-:Y:S02]  /*1610*/  IMAD R59, R23.reuse, R6, R10 ;  /* 0x00000006173b7224 */ /* 0x040fe400078e020a */
[----:B------:R-:W-:-:S02]  /*1620*/  IMAD R58, R23, R0, R58 ;  /* 0x00000000173a7224 */ /* 0x000fc400078e023a */
[----:B------:R-:W-:Y:S01]  /*1630*/  VIADD R4, R44, 0xffffffe7 ;  /* 0xffffffe72c047836 */ /* 0x000fe20000000000 */
[----:B0---4-:R-:W-:Y:S06]  /*1640*/  BRA.U UP0, `(.L_x_11) ;  /* 0x0000000100187547 */ /* 0x011fec000b800000 */
[----:B------:R-:W-:Y:S01]  /*1650*/  ELECT P2, URZ, PT ;  /* 0x0000000000ff782f */ /* 0x000fe20003840000 */
[----:B------:R-:W-:Y:S01]  /*1660*/  IMAD.MOV.U32 R0, RZ, RZ, 0x1 ;  /* 0x00000001ff007424 */ /* 0x000fe200078e00ff */
[----:B------:R-:W-:Y:S11]  /*1670*/  UVIRTCOUNT.DEALLOC.SMPOOL 0x80 ;  /* 0x000000800000784c */ /* 0x000ff60000000000 */
[----:B------:R-:W-:-:S04]  /*1680*/  @P2 MOV R2, 0x40 ;  /* 0x0000004000022802 */ /* 0x000fc80000000f00 */
[----:B------:R-:W-:-:S05]  /*1690*/  @P2 LEA R5, R13, R2, 0x18 ;  /* 0x000000020d052211 */ /* 0x000fca00078ec0ff */
[----:B------:R0:W-:Y:S02]  /*16a0*/  @P2 STS.U8 [R5], R0 ;  /* 0x0000000005002388 */ /* 0x0001e40000000000 */
.L_x_11:
[----:B------:R-:W-:Y:S01]  /*16b0*/  UIADD3 UR7, UPT, UPT, UR16, UR4, URZ ;  /* 0x0000000410077290 */ /* 0x000fe2000fffe0ff */
[----:B0-----:R-:W-:Y:S01]  /*16c0*/  VIADD R0, R44, 0xffffffdf ;  /* 0xffffffdf2c007836 */ /* 0x001fe20000000000 */
[----:B------:R-:W-:Y:S01]  /*16d0*/  VOTEU.ALL UP1, P1 ;  /* 0x0000000000ff7886 */ /* 0x000fe20000820000 */
[----:B------:R-:W-:Y:S01]  /*16e0*/  UIADD3 UR8, UPT, UPT, UR6, 0xa000, URZ ;  /* 0x0000a00006087890 */ /* 0x000fe2000fffe0ff */
[----:B------:R-:W-:Y:S01]  /*16f0*/  IMAD R2, R3, UR12, RZ ;  /* 0x0000000c03027c24 */ /* 0x000fe2000f8e02ff */
[----:B------:R-:W-:Y:S01]  /*1700*/  VOTEU.ALL UP2, P1 ;  /* 0x0000000000ff7886 */ /* 0x000fe20000840000 */
[----:B------:R-:W-:Y:S01]  /*1710*/  ISETP.GE.U32.AND P5, PT, R0, 0x7fffff60, PT ;  /* 0x7fffff600000780c */ /* 0x000fe20003fa6070 */
[----:B------:R-:W-:Y:S01]  /*1720*/  IMAD.SHL.U32 R7, R28, 0x8, RZ ;  /* 0x000000081c077824 */ /* 0x000fe200078e00ff */
[----:B------:R-:W-:-:S04]  /*1730*/  @!UP1 UIADD3 UR10, UPT, UPT, -UR5, 0x100000, URZ ;  /* 0x00100000050a9890 */ /* 0x000fc8000fffe1ff */
[----:B------:R-:W-:Y:S02]  /*1740*/  @!UP1 USHF.L.U32 UR11, UR10, 0xb, URZ ;  /* 0x0000000b0a0b9899 */ /* 0x000fe400080006ff */
[----:B------:R-:W-:Y:S01]  /*1750*/  @!UP1 USHF.L.U32 UR10, UR10, 0x1, URZ ;  /* 0x000000010a0a9899 */ /* 0x000fe200080006ff */
[----:B------:R-:W-:Y:S01]  /*1760*/  STTM.x64 tmem[UR7], RZ ;  /* 0x000000ff000079ed */ /* 0x000fe20008340007 */
[----:B------:R-:W0:Y:S02]  /*1770*/  FENCE.VIEW.ASYNC.T ;  /* 0x00000000000073c6 */ /* 0x000e240000000200 */
[----:B0-----:R-:W-:Y:S01]  /*1780*/  BAR.SYNC.DEFER_BLOCKING 0x0 ;  /* 0x0000000000007b1d */ /* 0x001fe20000010000 */
[----:B------:R-:W-:Y:S01]  /*1790*/  IADD3 R0, P6, PT, R2, UR20, RZ ;  /* 0x0000001402007c10 */ /* 0x000fe2000ffde0ff */
[----:B------:R-:W-:Y:S01]  /*17a0*/  VIADD R6, R44, 0xffffffd7 ;  /* 0xffffffd72c067836 */ /* 0x000fe20000000000 */
[----:B------:R-:W-:Y:S02]  /*17b0*/  ISETP.GE.U32.AND P2, PT, R4, 0x7fffff68, PT ;  /* 0x7fffff680400780c */ /* 0x000fe40003f46070 */
[----:B------:R-:W-:Y:S01]  /*17c0*/  LEA.HI.X.SX32 R2, R2, UR21, 0x1, P6 ;  /* 0x0000001502027c11 */ /* 0x000fe2000b0f0eff */
[----:B------:R-:W-:Y:S01]  /*17d0*/  @!P4 IMAD.MOV.U32 R4, RZ, RZ, R0 ;  /* 0x000000ffff04c224 */ /* 0x000fe200078e0000 */
[----:B------:R-:W-:Y:S01]  /*17e0*/  PRMT R8, RZ, 0x7610, R8 ;  /* 0x00007610ff087816 */ /* 0x000fe20000000008 */
[----:B------:R-:W-:Y:S01]  /*17f0*/  IMAD.SHL.U32 R9, R28, 0x10, RZ ;  /* 0x000000101c097824 */ /* 0x000fe200078e00ff */
[----:B------:R-:W-:Y:S01]  /*1800*/  STL [R1+0x6a4], R41 ;  /* 0x0006a42901007387 */ /* 0x000fe20000100800 */
[----:B------:R-:W-:-:S02]  /*1810*/  @!P4 IMAD.MOV.U32 R5, RZ, RZ, R2 ;  /* 0x000000ffff05c224 */ /* 0x000fc400078e0002 */
[----:B------:R-:W-:Y:S01]  /*1820*/  IMAD R11, R28, 0x18, RZ ;  /* 0x000000181c0b7824 */ /* 0x000fe200078e02ff */
[----:B------:R-:W-:Y:S01]  /*1830*/  PRMT R10, RZ, 0x7610, R10 ;  /* 0x00007610ff0a7816 */ /* 0x000fe2000000000a */
[----:B------:R0:W-:Y:S01]  /*1840*/  STL [R1+0x6a0], R40 ;  /* 0x0006a02801007387 */ /* 0x0001e20000100800 */
[----:B------:R-:W-:Y:S01]  /*1850*/  PRMT R17, RZ, 0x7610, R17 ;  /* 0x00007610ff117816 */ /* 0x000fe20000000011 */
[----:B------:R-:W1:Y:S01]  /*1860*/  LDCU UR19, c[0x0][0x3b0] ;  /* 0x00007600ff1377ac */ /* 0x000e620008000800 */
[----:B------:R-:W-:Y:S01]  /*1870*/  PRMT R16, RZ, 0x7610, R16 ;  /* 0x00007610ff107816 */ /* 0x000fe20000000010 */
[----:B------:R2:W-:Y:S01]  /*1880*/  STL [R1+0x69c], R53 ;  /* 0x00069c3501007387 */ /* 0x0005e20000100800 */
[----:B------:R-:W-:Y:S01]  /*1890*/  PRMT R14, RZ, 0x7610, R14 ;  /* 0x00007610ff0e7816 */ /* 0x000fe2000000000e */
[----:B------:R-:W3:Y:S02]  /*18a0*/  LDCU UR18, c[0x0][0x3b0] ;  /* 0x00007600ff1277ac */ /* 0x000ee40008000800 */
[----:B------:R-:W4:Y:S02]  /*18b0*/  FENCE.VIEW.ASYNC.S ;  /* 0x00000000000073c6 */ /* 0x000f240000000000 */
[----:B----4-:R4:W4:Y:S02]  /*18c0*/  @!UP2 SYNCS.EXCH.64 URZ, [UR8], UR10 ;  /* 0x0000000a08ffa5b2 */ /* 0x0109240008000100 */
[----:B----4-:R-:W-:Y:S01]  /*18d0*/  BAR.SYNC.DEFER_BLOCKING 0x0 ;  /* 0x0000000000007b1d */ /* 0x010fe20000010000 */
[----:B------:R-:W-:-:S02]  /*18e0*/  IADD3 R3, P6, PT, R7, R0, RZ ;  /* 0x0000000007037210 */ /* 0x000fc40007fde0ff */
[----:B0-----:R-:W-:Y:S02]  /*18f0*/  PRMT R40, RZ, 0x7610, R40 ;  /* 0x00007610ff287816 */ /* 0x001fe40000000028 */
[----:B------:R-:W-:Y:S01]  /*1900*/  PRMT R12, RZ, 0x7610, R12 ;  /* 0x00007610ff0c7816 */ /* 0x000fe2000000000c */
[----:B------:R-:W0:Y:S01]  /*1910*/  LDCU UR28, c[0x0][0x3b0] ;  /* 0x00007600ff1c77ac */ /* 0x000e220008000800 */
[----:B------:R-:W-:Y:S01]  /*1920*/  STL [R1+0x698], R52 ;  /* 0x0006983401007387 */ /* 0x000fe20000100800 */
[----:B--2---:R-:W-:Y:S01]  /*1930*/  PRMT R53, RZ, 0x7610, R53 ;  /* 0x00007610ff357816 */ /* 0x004fe20000000035 */
[----:B------:R-:W2:Y:S02]  /*1940*/  LDCU UR26, c[0x0][0x3b0] ;  /* 0x00007600ff1a77ac */ /* 0x000ea40008000800 */
[----:B------:R4:W-:Y:S01]  /*1950*/  STL [R1+0x694], R46 ;  /* 0x0006942e01007387 */ /* 0x0009e20000100800 */
[----:B------:R-:W-:Y:S01]  /*1960*/  PRMT R13, RZ, 0x7610, R13 ;  /* 0x00007610ff0d7816 */ /* 0x000fe2000000000d */
[----:B------:R-:W0:Y:S02]  /*1970*/  LDCU UR10, c[0x0][0x3b0] ;  /* 0x00007600ff0a77ac */ /* 0x000e240008000800 */
[----:B------:R-:W-:Y:S01]  /*1980*/  STL [R1+0x690], R56 ;  /* 0x0006903801007387 */ /* 0x000fe20000100800 */
[----:B------:R-:W-:Y:S01]  /*1990*/  PRMT R15, RZ, 0x7610, R15 ;  /* 0x00007610ff0f7816 */ /* 0x000fe2000000000f */
[----:B------:R-:W0:Y:S02]  /*19a0*/  LDCU UR11, c[0x0][0x3b0] ;  /* 0x00007600ff0b77ac */ /* 0x000e240008000800 */
[----:B------:R-:W-:Y:S01]  /*19b0*/  STL [R1+0x68c], R55 ;  /* 0x00068c3701007387 */ /* 0x000fe20000100800 */
[----:B------:R-:W-:Y:S01]  /*19c0*/  PRMT R76, RZ, 0x7610, R76 ;  /* 0x00007610ff4c7816 */ /* 0x000fe2000000004c */
[----:B------:R-:W0:Y:S02]  /*19d0*/  LDCU UR17, c[0x0][0x3b0] ;  /* 0x00007600ff1177ac */ /* 0x000e240008000800 */
[----:B------:R1:W2:Y:S01]  /*19e0*/  @!P4 LDG.E.U8 R8, desc[UR14][R4.64] ;  /* 0x0000000e0408c981 */ /* 0x0002a2000c1e1100 */
[----:B------:R-:W-:Y:S01]  /*19f0*/  ISETP.GE.U32.AND P4, PT, R6, 0x7fffff58, PT ;  /* 0x7fffff580600780c */ /* 0x000fe20003f86070 */
[----:B------:R-:W-:Y:S01]  /*1a00*/  @!P3 IMAD.MOV.U32 R6, RZ, RZ, R3 ;  /* 0x000000ffff06b224 */ /* 0x000fe200078e0003 */
[----:B------:R-:W-:Y:S01]  /*1a10*/  PRMT R77, RZ, 0x7610, R77 ;  /* 0x00007610ff4d7816 */ /* 0x000fe2000000004d */
[----:B------:R-:W-:Y:S01]  /*1a20*/  STL [R1+0x688], R54 ;  /* 0x0006883601007387 */ /* 0x000fe20000100800 */
[----:B------:R-:W-:Y:S01]  /*1a30*/  PRMT R74, RZ, 0x7610, R74 ;  /* 0x00007610ff4a7816 */ /* 0x000fe2000000004a */
[----:B------:R-:W0:Y:S02]  /*1a40*/  LDCU UR20, c[0x0][0x3b0] ;  /* 0x00007600ff1477ac */ /* 0x000e240008000800 */
[----:B------:R-:W-:Y:S01]  /*1a50*/  STL [R1+0x684], R59 ;  /* 0x0006843b01007387 */ /* 0x000fe20000100800 */
[----:B-1----:R-:W-:Y:S01]  /*1a60*/  LEA.HI.X.SX32 R4, R7, R2, 0x1, P6 ;  /* 0x0000000207047211 */ /* 0x002fe200030f0eff */
[----:B------:R-:W1:Y:S01]  /*1a70*/  LDCU UR27, c[0x0][0x3b0] ;  /* 0x00007600ff1b77ac */ /* 0x000e620008000800 */
[----:B------:R-:W-:Y:S01]  /*1a80*/  PRMT R5, RZ, 0x7610, R5 ;  /* 0x00007610ff057816 */ /* 0x000fe20000000005 */
[----:B------:R-:W-:Y:S02]  /*1a90*/  STL [R1+0x680], R58 ;  /* 0x0006803a01007387 */ /* 0x000fe40000100800 */
[----:B------:R-:W-:Y:S01]  /*1aa0*/  @!P3 IMAD.MOV.U32 R7, RZ, RZ, R4 ;  /* 0x000000ffff07b224 */ /* 0x000fe200078e0004 */
[C---:B------:R-:W-:Y:S01]  /*1ab0*/  IADD3 R41, P6, PT, R9.reuse, R0, RZ ;  /* 0x0000000009297210 */ /* 0x040fe20007fde0ff */
[----:B------:R-:W-:Y:S01]  /*1ac0*/  STL [R1+0x67c], R57 ;  /* 0x00067c3901007387 */ /* 0x000fe20000100800 */
[----:B------:R-:W-:Y:S01]  /*1ad0*/  PRMT R73, RZ, 0x7610, R73 ;  /* 0x00007610ff497816 */ /* 0x000fe20000000049 */
[----:B------:R-:W0:Y:S01]  /*1ae0*/  LDCU UR25, c[0x0][0x3b0] ;  /* 0x00007600ff1977ac */ /* 0x000e220008000800 */
[----:B------:R-:W-:Y:S01]  /*1af0*/  LEA.HI.X.SX32 R9, R9, R2, 0x1, P6 ;  /* 0x0000000209097211 */ /* 0x000fe200030f0eff */
[----:B------:R1:W3:Y:S01]  /*1b00*/  @!P3 LDG.E.U8 R5, desc[UR14][R6.64] ;  /* 0x0000000e0605b981 */ /* 0x0002e2000c1e1100 */
[----:B------:R-:W-:Y:S01]  /*1b10*/  PRMT R21, RZ, 0x7610, R21 ;  /* 0x00007610ff157816 */ /* 0x000fe20000000015 */
[----:B------:R-:W0:Y:S02]  /*1b20*/  LDCU UR24, c[0x0][0x3b0] ;  /* 0x00007600ff1877ac */ /* 0x000e240008000800 */
[----:B------:R-:W-:Y:S01]  /*1b30*/  STL [R1+0x678], R75 ;  /* 0x0006784b01007387 */ /* 0x000fe20000100800 */
[----:B------:R-:W-:Y:S01]  /*1b40*/  PRMT R18, RZ, 0x7610, R18 ;  /* 0x00007610ff127816 */ /* 0x000fe20000000012 */
[----:B------:R-:W0:Y:S02]  /*1b50*/  LDCU UR21, c[0x0][0x3b0] ;  /* 0x00007600ff1577ac */ /* 0x000e240008000800 */
[----:B------:R-:W-:Y:S01]  /*1b60*/  STL [R1+0x674], R81 ;  /* 0x0006745101007387 */ /* 0x000fe20000100800 */
[----:B-1----:R-:W-:Y:S01]  /*1b70*/  @!P0 IMAD.MOV.U32 R6, RZ, RZ, R41 ;  /* 0x000000ffff068224 */ /* 0x002fe200078e0029 */
[----:B------:R-:W-:Y:S01]  /*1b80*/  PRMT R20, RZ, 0x7610, R20 ;  /* 0x00007610ff147816 */ /* 0x000fe20000000014 */
[----:B------:R-:W-:Y:S01]  /*1b90*/  @!P0 IMAD.MOV.U32 R7, RZ, RZ, R9 ;  /* 0x000000ffff078224 */ /* 0x000fe200078e0009 */
[----:B------:R-:W-:Y:S01]  /*1ba0*/  STL [R1+0x670], R78 ;  /* 0x0006704e01007387 */ /* 0x000fe20000100800 */
[----:B------:R-:W-:Y:S01]  /*1bb0*/  PRMT R19, RZ, 0x7610, R19 ;  /* 0x00007610ff137816 */ /* 0x000fe20000000013 */
[----:B------:R-:W1:Y:S02]  /*1bc0*/  LDCU UR12, c[0x0][0x3b0] ;  /* 0x00007600ff0c77ac */ /* 0x000e640008000800 */
[----:B------:R0:W3:Y:S01]  /*1bd0*/  @!P0 LDG.E.U8 R40, desc[UR14][R6.64] ;  /* 0x0000000e06288981 */ /* 0x0000e2000c1e1100 */
[----:B------:R-:W-:Y:S01]  /*1be0*/  PRMT R72, RZ, 0x7610, R72 ;  /* 0x00007610ff487816 */ /* 0x000fe20000000048 */
[----:B------:R-:W0:Y:S02]  /*1bf0*/  LDCU UR13, c[0x0][0x3b0] ;  /* 0x00007600ff0d77ac */ /* 0x000e240008000800 */
[----:B------:R-:W-:Y:S04]  /*1c00*/  STL [R1+0x66c], R80 ;  /* 0x00066c5001007387 */ /* 0x000fe80000100800 */
        /* <DEDUP_REMOVED lines=13> */
[----:B------:R-:W-:Y:S01]  /*1ce0*/  STL [R1+0x5dc], R68 ;  /* 0x0005dc4401007387 */ /* 0x000fe20000100800 */
[----:B----4-:R-:W-:-:S03]  /*1cf0*/  PRMT R46, RZ, 0x7610, R46 ;  /* 0x00007610ff2e7816 */ /* 0x010fc6000000002e */
[----:B--2---:R-:W-:Y:S04]  /*1d00*/  STL [R1+0x25c], R8 ;  /* 0x00025c0801007387 */ /* 0x004fe80000100800 */
[----:B------:R2:W-:Y:S04]  /*1d10*/  STL [R1+0x6c], R41 ;  /* 0x00006c2901007387 */ /* 0x0005e80000100800 */
[----:B------:R-:W-:Y:S04]  /*1d20*/  STL [R1+0x5e4], R3 ;  /* 0x0005e40301007387 */ /* 0x000fe80000100800 */
[----:B------:R-:W-:Y:S04]  /*1d30*/  STL [R1+0x5e0], R4 ;  /* 0x0005e00401007387 */ /* 0x000fe80000100800 */
[----:B------:R-:W-:Y:S04]  /*1d40*/  STL [R1+0x58], R9 ;  /* 0x0000580901007387 */ /* 0x000fe80000100800 */
[----:B---3--:R3:W-:Y:S04]  /*1d50*/  STL [R1+0x114], R5 ;  /* 0x0001140501007387 */ /* 0x0087e80000100800 */
[----:B--2---:R-:W2:Y:S01]  /*1d60*/  LDL.LU R41, [R1+0x6a4] ;  /* 0x0006a40001297983 */ /* 0x004ea20000300800 */
[----:B---3--:R-:W-:-:S04]  /*1d70*/  IADD3 R5, P6, PT, R11, R0, RZ ;  /* 0x000000000b057210 */ /* 0x008fc80007fde0ff */
[----:B0-----:R-:W-:Y:S01]  /*1d80*/  LEA.HI.X.SX32 R6, R11, R2, 0x1, P6 ;  /* 0x000000020b067211 */ /* 0x001fe200030f0eff */
[----:B------:R-:W-:Y:S01]  /*1d90*/  IMAD.MOV.U32 R7, RZ, RZ, R5 ;  /* 0x000000ffff077224 */ /* 0x000fe200078e0005 */
[----:B------:R0:W-:Y:S04]  /*1da0*/  STL [R1+0x110], R40 ;  /* 0x0001102801007387 */ /* 0x0001e80000100800 */
[-C--:B------:R-:W-:Y:S01]  /*1db0*/  @!P2 LOP3.LUT R7, R7, R6.reuse, RZ, 0x3c, !PT ;  /* 0x000000060707a212 */ /* 0x080fe200078e3cff */
[----:B0-----:R-:W3:Y:S04]  /*1dc0*/  LDL.LU R40, [R1+0x6a0] ;  /* 0x0006a00001287983 */ /* 0x001ee80000300800 */
[----:B------:R-:W-:Y:S04]  /*1dd0*/  STL [R1+0x124], R5 ;  /* 0x0001240501007387 */ /* 0x000fe80000100800 */
[----:B------:R0:W-:Y:S02]  /*1de0*/  STL [R1+0x120], R6 ;  /* 0x0001200601007387 */ /* 0x0001e40000100800 */
[----:B0-----:R-:W-:-:S04]  /*1df0*/  @!P2 LOP3.LUT R6, R7, R6, RZ, 0x3c, !PT ;  /* 0x000000060706a212 */ /* 0x001fc800078e3cff */
[----:B------:R-:W-:-:S05]  /*1e00*/  @!P2 LOP3.LUT R7, R7, R6, RZ, 0x3c, !PT ;  /* 0x000000060707a212 */ /* 0x000fca00078e3cff */
[----:B------:R0:W4:Y:S01]  /*1e10*/  @!P2 LDG.E.U8 R46, desc[UR14][R6.64] ;  /* 0x0000000e062ea981 */ /* 0x000122000c1e1100 */
[----:B------:R-:W-:-:S05]  /*1e20*/  IMAD.SHL.U32 R5, R28, 0x20, RZ ;  /* 0x000000201c057824 */ /* 0x000fca00078e00ff */
[----:B------:R-:W-:-:S04]  /*1e30*/  IADD3 R9, P6, PT, R5, R0, RZ ;  /* 0x0000000005097210 */ /* 0x000fc80007fde0ff */
[----:B0-----:R-:W-:Y:S01]  /*1e40*/  LEA.HI.X.SX32 R6, R5, R2, 0x1, P6 ;  /* 0x0000000205067211 */ /* 0x001fe200030f0eff */
[----:B------:R-:W-:Y:S01]  /*1e50*/  IMAD.MOV.U32 R7, RZ, RZ, R9 ;  /* 0x000000ffff077224 */ /* 0x000fe200078e0009 */
[----:B------:R0:W-:Y:S04]  /*1e60*/  STL [R1+0x164], R9 ;  /* 0x0001640901007387 */ /* 0x0001e80000100800 */
[-C--:B------:R-:W-:Y:S01]  /*1e70*/  @!P5 LOP3.LUT R7, R7, R6.reuse, RZ, 0x3c, !PT ;  /* 0x000000060707d212 */ /* 0x080fe200078e3cff */
[----:B------:R1:W-:Y:S01]  /*1e80*/  STL [R1+0x160], R6 ;  /* 0x0001600601007387 */ /* 0x0003e20000100800 */
[----:B------:R-:W-:Y:S01]  /*1e90*/  PRMT R52, RZ, 0x7610, R52 ;  /* 0x00007610ff347816 */ /* 0x000fe20000000034 */
[----:B0-----:R-:W-:Y:S01]  /*1ea0*/  IMAD R9, R28, 0x28, RZ ;  /* 0x000000281c097824 */ /* 0x001fe200078e02ff */
[----:B-1----:R-:W-:-:S04]  /*1eb0*/  @!P5 LOP3.LUT R6, R7, R6, RZ, 0x3c, !PT ;  /* 0x000000060706d212 */ /* 0x002fc800078e3cff */
[----:B------:R-:W-:-:S05]  /*1ec0*/  @!P5 LOP3.LUT R7, R7, R6, RZ, 0x3c, !PT ;  /* 0x000000060707d212 */ /* 0x000fca00078e3cff */
[----:B------:R0:W2:Y:S04]  /*1ed0*/  @!P5 LDG.E.U8 R52, desc[UR14][R6.64] ;  /* 0x0000000e0634d981 */ /* 0x0000a8000c1e1100 */
[----:B----4-:R1:W-:Y:S02]  /*1ee0*/  STL [R1+0x254], R46 ;  /* 0x0002542e01007387 */ /* 0x0103e40000100800 */
[----:B-1----:R-:W-:-:S04]  /*1ef0*/  IADD3 R46, P6, PT, R9, R0, RZ ;  /* 0x00000000092e7210 */ /* 0x002fc80007fde0ff */
[----:B0-----:R-:W-:Y:S01]  /*1f00*/  LEA.HI.X.SX32 R6, R9, R2, 0x1, P6 ;  /* 0x0000000209067211 */ /* 0x001fe200030f0eff */
[----:B------:R-:W-:Y:S01]  /*1f10*/  IMAD.MOV.U32 R7, RZ, RZ, R46 ;  /* 0x000000ffff077224 */ /* 0x000fe200078e002e */
[----:B------:R-:W-:Y:S04]  /*1f20*/  STL [R1+0x1a4], R46 ;  /* 0x0001a42e01007387 */ /* 0x000fe80000100800 */
[-C--:B------:R-:W-:Y:S01]  /*1f30*/  @!P4 LOP3.LUT R7, R7, R6.reuse, RZ, 0x3c, !PT ;  /* 0x000000060707c212 */ /* 0x080fe200078e3cff */
[----:B------:R0:W-:Y:S03]  /*1f40*/  STL [R1+0x1a0], R6 ;  /* 0x0001a00601007387 */ /* 0x0001e60000100800 */
[----:B0-----:R-:W-:-:S04]  /*1f50*/  @!P4 LOP3.LUT R6, R7, R6, RZ, 0x3c, !PT ;  /* 0x000000060706c212 */ /* 0x001fc800078e3cff */
[----:B------:R-:W-:-:S05]  /*1f60*/  @!P4 LOP3.LUT R7, R7, R6, RZ, 0x3c, !PT ;  /* 0x000000060707c212 */ /* 0x000fca00078e3cff */
[----:B------:R0:W4:Y:S01]  /*1f70*/  @!P4 LDG.E.U8 R53, desc[UR14][R6.64] ;  /* 0x0000000e0635c981 */ /* 0x000122000c1e1100 */
[----:B------:R-:W-:Y:S02]  /*1f80*/  VIADD R8, R44, 0xffffffcf ;  /* 0xffffffcf2c087836 */ /* 0x000fe40000000000 */
[----:B------:R-:W-:-:S03]  /*1f90*/  IMAD R5, R28, 0x30, RZ ;  /* 0x000000301c057824 */ /* 0x000fc600078e02ff */
[----:B------:R-:W-:Y:S02]  /*1fa0*/  ISETP.GE.U32.AND P3, PT, R8, 0x7fffff50, PT ;  /* 0x7fffff500800780c */ /* 0x000fe40003f66070 */
[----:B------:R-:W-:Y:S01]  /*1fb0*/  IADD3 R46, P6, PT, R5, R0, RZ ;  /* 0x00000000052e7210 */ /* 0x000fe20007fde0ff */
[----:B------:R-:W-:-:S04]  /*1fc0*/  VIADD R8, R44, 0xffffffc7 ;  /* 0xffffffc72c087836 */ /* 0x000fc80000000000 */
[----:B------:R-:W-:Y:S01]  /*1fd0*/  STL [R1+0x1fc], R46 ;  /* 0x0001fc2e01007387 */ /* 0x000fe20000100800 */
[----:B------:R-:W-:-:S03]  /*1fe0*/  IMAD R9, R28, 0x38, RZ ;  /* 0x000000381c097824 */ /* 0x000fc600078e02ff */
[----:B--2---:R1:W-:Y:S01]  /*1ff0*/  STL [R1+0x154], R52 ;  /* 0x0001543401007387 */ /* 0x0043e20000100800 */
[----:B------:R-:W-:Y:S01]  /*2000*/  ISETP.GE.U32.AND P0, PT, R8, 0x7fffff48, PT ;  /* 0x7fffff480800780c */ /* 0x000fe20003f06070 */
[----:B0-----:R-:W-:Y:S01]  /*2010*/  @!P3 IMAD.MOV.U32 R6, RZ, RZ, R46 ;  /* 0x000000ffff06b224 */ /* 0x001fe200078e002e */
[----:B------:R-:W-:Y:S02]  /*2020*/  PRMT R11, RZ, 0x7610, R11 ;  /* 0x00007610ff0b7816 */ /* 0x000fe4000000000b */
[----:B-1----:R-:W-:Y:S02]  /*2030*/  LEA.HI.X.SX32 R52, R5, R2, 0x1, P6 ;  /* 0x0000000205347211 */ /* 0x002fe400030f0eff */
[----:B------:R-:W-:-:S03]  /*2040*/  IADD3 R5, P6, PT, R9, R0, RZ ;  /* 0x0000000009057210 */ /* 0x000fc60007fde0ff */
[----:B------:R-:W-:-:S05]  /*2050*/  @!P3 IMAD.MOV.U32 R7, RZ, RZ, R52 ;  /* 0x000000ffff07b224 */ /* 0x000fca00078e0034 */
[----:B------:R0:W2:Y:S02]  /*2060*/  @!P3 LDG.E.U8 R11, desc[UR14][R6.64] ;  /* 0x0000000e060bb981 */ /* 0x0000a4000c1e1100 */
[----:B0-----:R-:W-:Y:S01]  /*2070*/  IMAD.MOV.U32 R7, RZ, RZ, R5 ;  /* 0x000000ffff077224 */ /* 0x001fe200078e0005 */
[----:B------:R-:W-:-:S04]  /*2080*/  LEA.HI.X.SX32 R6, R9, R2, 0x1, P6 ;  /* 0x0000000209067211 */ /* 0x000fc800030f0eff */
[-C--:B------:R-:W-:Y:S02]  /*2090*/  @!P0 LOP3.LUT R7, R7, R6.reuse, RZ, 0x3c, !PT ;  /* 0x0000000607078212 */ /* 0x080fe400078e3cff */
[----:B------:R-:W-:Y:S01]  /*20a0*/  PRMT R54, RZ, 0x7610, R54 ;  /* 0x00007610ff367816 */ /* 0x000fe20000000036 */
[----:B----4-:R0:W-:Y:S04]  /*20b0*/  STL [R1+0x150], R53 ;  /* 0x0001503501007387 */ /* 0x0101e80000100800 */
[----:B0-----:R-:W4:Y:S04]  /*20c0*/  LDL.LU R53, [R1+0x69c] ;  /* 0x00069c0001357983 */ /* 0x001f280000300800 */
[----:B------:R0:W-:Y:S04]  /*20d0*/  STL [R1+0x1f8], R52 ;  /* 0x0001f83401007387 */ /* 0x0001e80000100800 */
[----:B0-----:R-:W3:Y:S04]  /*20e0*/  LDL.LU R52, [R1+0x698] ;  /* 0x0006980001347983 */ /* 0x001ee80000300800 */
[----:B------:R-:W3:Y:S04]  /*20f0*/  LDL.LU R46, [R1+0x694] ;  /* 0x00069400012e7983 */ /* 0x000ee80000300800 */
[----:B------:R-:W-:Y:S04]  /*2100*/  STL [R1+0x23c], R5 ;  /* 0x00023c0501007387 */ /* 0x000fe80000100800 */
[----:B------:R0:W-:Y:S02]  /*2110*/  STL [R1+0x238], R6 ;  /* 0x0002380601007387 */ /* 0x0001e40000100800 */
[----:B0-----:R-:W-:-:S04]  /*2120*/  @!P0 LOP3.LUT R6, R7, R6, RZ, 0x3c, !PT ;  /* 0x0000000607068212 */ /* 0x001fc800078e3cff */
[----:B------:R-:W-:-:S05]  /*2130*/  @!P0 LOP3.LUT R7, R7, R6, RZ, 0x3c, !PT ;  /* 0x0000000607078212 */ /* 0x000fca00078e3cff */
[----:B------:R0:W3:Y:S01]  /*2140*/  @!P0 LDG.E.U8 R54, desc[UR14][R6.64] ;  /* 0x0000000e06368981 */ /* 0x0000e2000c1e1100 */
[----:B------:R-:W-:Y:S02]  /*2150*/  VIADD R8, R44, 0xffffffbf ;  /* 0xffffffbf2c087836 */ /* 0x000fe40000000000 */
[----:B------:R-:W-:Y:S01]  /*2160*/  IMAD.SHL.U32 R5, R28, 0x40, RZ ;  /* 0x000000401c057824 */ /* 0x000fe200078e00ff */
[----:B--2---:R1:W-:Y:S02]  /*2170*/  STL [R1+0x258], R11 ;  /* 0x0002580b01007387 */ /* 0x0043e40000100800 */
[----:B------:R-:W-:Y:S02]  /*2180*/  ISETP.GE.U32.AND P2, PT, R8, 0x7fffff40, PT ;  /* 0x7fffff400800780c */ /* 0x000fe40003f46070 */
[----:B-1----:R-:W-:-:S04]  /*2190*/  IADD3 R11, P6, PT, R5, R0, RZ ;  /* 0x00000000050b7210 */ /* 0x002fc80007fde0ff */
[----:B0-----:R-:W-:Y:S01]  /*21a0*/  LEA.HI.X.SX32 R6, R5, R2, 0x1, P6 ;  /* 0x0000000205067211 */ /* 0x001fe200030f0eff */
[----:B------:R-:W-:Y:S01]  /*21b0*/  IMAD.MOV.U32 R7, RZ, RZ, R11 ;  /* 0x000000ffff077224 */ /* 0x000fe200078e000b */
[----:B------:R-:W-:Y:S01]  /*21c0*/  STL [R1+0x424], R11 ;  /* 0x0004240b01007387 */ /* 0x000fe20000100800 */
[----:B------:R-:W-:-:S04]  /*21d0*/  VIADD R8, R44, 0xffffffb7 ;  /* 0xffffffb72c087836 */ /* 0x000fc80000000000 */
[-C--:B------:R-:W-:Y:S01]  /*21e0*/  @!P2 LOP3.LUT R7, R7, R6.reuse, RZ, 0x3c, !PT ;  /* 0x000000060707a212 */ /* 0x080fe200078e3cff */
[----:B------:R0:W-:Y:S01]  /*21f0*/  STL [R1+0x420], R6 ;  /* 0x0004200601007387 */ /* 0x0001e20000100800 */
[----:B------:R-:W-:Y:S01]  /*2200*/  IMAD R9, R28, 0x48, RZ ;  /* 0x000000481c097824 */ /* 0x000fe200078e02ff */
[----:B------:R-:W-:Y:S02]  /*2210*/  ISETP.GE.U32.AND P5, PT, R8, 0x7fffff38, PT ;  /* 0x7fffff380800780c */ /* 0x000fe40003fa6070 */
[----:B------:R-:W-:Y:S02]  /*2220*/  PRMT R55, RZ, 0x7610, R55 ;  /* 0x00007610ff377816 */ /* 0x000fe40000000037 */
[----:B0-----:R-:W-:-:S04]  /*2230*/  @!P2 LOP3.LUT R6, R7, R6, RZ, 0x3c, !PT ;  /* 0x000000060706a212 */ /* 0x001fc800078e3cff */
[----:B------:R-:W-:-:S05]  /*2240*/  @!P2 LOP3.LUT R7, R7, R6, RZ, 0x3c, !PT ;  /* 0x000000060707a212 */ /* 0x000fca00078e3cff */
[----:B------:R0:W2:Y:S01]  /*2250*/  @!P2 LDG.E.U8 R55, desc[UR14][R6.64] ;  /* 0x0000000e0637a981 */ /* 0x0000a2000c1e1100 */
[----:B------:R-:W-:-:S03]  /*2260*/  PRMT R56, RZ, 0x7610, R56 ;  /* 0x00007610ff387816 */ /* 0x000fc60000000038 */
[----:B---3--:R1:W-:Y:S02]  /*2270*/  STL [R1+0x194], R54 ;  /* 0x0001943601007387 */ /* 0x0083e40000100800 */
        /* <DEDUP_REMOVED lines=8> */
[----:B------:R0:W3:Y:S01]  /*2300*/  @!P5 LDG.E.U8 R56, desc[UR14][R6.64] ;  /* 0x0000000e0638d981 */ /* 0x0000e2000c1e1100 */
[----:B------:R-:W-:Y:S02]  /*2310*/  VIADD R8, R44, 0xffffffaf ;  /* 0xffffffaf2c087836 */ /* 0x000fe40000000000 */
[----:B------:R-:W-:-:S03]  /*2320*/  IMAD R11, R28, 0x50, RZ ;  /* 0x000000501c0b7824 */ /* 0x000fc600078e02ff */
[----:B------:R-:W-:Y:S02]  /*2330*/  ISETP.GE.U32.AND P4, PT, R8, 0x7fffff30, PT ;  /* 0x7fffff300800780c */ /* 0x000fe40003f86070 */
[----:B------:R-:W-:Y:S01]  /*2340*/  IADD3 R54, P6, PT, R11, R0, RZ ;  /* 0x000000000b367210 */ /* 0x000fe20007fde0ff */
[C---:B------:R-:W-:Y:S02]  /*2350*/  VIADD R5, R44.reuse, 0xffffff97 ;  /* 0xffffff972c057836 */ /* 0x040fe40000000000 */
[----:B------:R-:W-:Y:S02]  /*2360*/  VIADD R8, R44, 0xffffffa7 ;  /* 0xffffffa72c087836 */ /* 0x000fe40000000000 */
[----:B------:R-:W-:Y:S01]  /*2370*/  STL [R1+0x474], R54 ;  /* 0x0004743601007387 */ /* 0x000fe20000100800 */
[----:B------:R-:W-:Y:S01]  /*2380*/  ISETP.GE.U32.AND P2, PT, R5, 0x7fffff18, PT ;  /* 0x7fffff180500780c */ /* 0x000fe20003f46070 */
[----:B------:R-:W-:Y:S02]  /*2390*/  IMAD R5, R28, 0x58, RZ ;  /* 0x000000581c057824 */ /* 0x000fe400078e02ff */
[----:B--2---:R1:W-:Y:S01]  /*23a0*/  STL [R1+0x190], R55 ;  /* 0x0001903701007387 */ /* 0x0043e20000100800 */
[----:B------:R-:W-:Y:S01]  /*23b0*/  ISETP.GE.U32.AND P3, PT, R8, 0x7fffff28, PT ;  /* 0x7fffff280800780c */ /* 0x000fe20003f66070 */
[----:B0-----:R-:W-:Y:S01]  /*23c0*/  @!P4 IMAD.MOV.U32 R6, RZ, RZ, R54 ;  /* 0x000000ffff06c224 */ /* 0x001fe200078e0036 */
[----:B------:R-:W-:-:S02]  /*23d0*/  PRMT R58, RZ, 0x7610, R58 ;  /* 0x00007610ff3a7816 */ /* 0x000fc4000000003a */
        /* <DEDUP_REMOVED lines=8> */
[----:B---3--:R0:W-:Y:S04]  /*2460*/  STL [R1+0x22c], R56 ;  /* 0x00022c3801007387 */ /* 0x0081e80000100800 */
[----:B0-----:R-:W3:Y:S04]  /*2470*/  LDL.LU R56, [R1+0x690] ;  /* 0x0006900001387983 */ /* 0x001ee80000300800 */
        /* <DEDUP_REMOVED lines=8> */
[----:B------:R-:W-:-:S05]  /*2500*/  VIADD R8, R44, 0xffffff9f ;  /* 0xffffff9f2c087836 */ /* 0x000fca0000000000 */
[----:B------:R-:W-:Y:S01]  /*2510*/  ISETP.GE.U32.AND P0, PT, R8, 0x7fffff20, PT ;  /* 0x7fffff200800780c */ /* 0x000fe20003f06070 */
[----:B------:R-:W-:-:S05]  /*2520*/  VIADD R8, R44, 0xffffff8f ;  /* 0xffffff8f2c087836 */ /* 0x000fca0000000000 */
[----:B------:R-:W-:Y:S01]  /*2530*/  ISETP.GE.U32.AND P5, PT, R8, 0x7fffff10, PT ;  /* 0x7fffff100800780c */ /* 0x000fe20003fa6070 */
[----:B------:R-:W-:Y:S01]  /*2540*/  IMAD R8, R28, 0x60, RZ ;  /* 0x000000601c087824 */ /* 0x000fe200078e02ff */
[----:B--2---:R1:W-:Y:S04]  /*2550*/  STL [R1+0x1ec], R58 ;  /* 0x0001ec3a01007387 */ /* 0x0043e80000100800 */
[----:B-1----:R-:W-:-:S04]  /*2560*/  IADD3 R58, P6, PT, R8, R0, RZ ;  /* 0x00000000083a7210 */ /* 0x002fc80007fde0ff */
[----:B0-----:R-:W-:Y:S01]  /*2570*/  LEA.HI.X.SX32 R6, R8, R2, 0x1, P6 ;  /* 0x0000000208067211 */ /* 0x001fe200030f0eff */
[----:B------:R-:W-:-:S05]  /*2580*/  IMAD.MOV.U32 R7, RZ, RZ, R58 ;  /* 0x000000ffff077224 */ /* 0x000fca00078e003a */
[-C--:B------:R-:W-:Y:S02]  /*2590*/  @!P0 LOP3.LUT R7, R7, R6.reuse, RZ, 0x3c, !PT ;  /* 0x0000000607078212 */ /* 0x080fe400078e3cff */
[----:B------:R-:W-:Y:S01]  /*25a0*/  PRMT R81, RZ, 0x7610, R81 ;  /* 0x00007610ff517816 */ /* 0x000fe20000000051 */
[----:B---3--:R0:W-:Y:S04]  /*25b0*/  STL [R1+0x1e8], R59 ;  /* 0x0001e83b01007387 */ /* 0x0081e80000100800 */
[----:B0-----:R-:W2:Y:S04]  /*25c0*/  LDL.LU R59, [R1+0x684] ;  /* 0x00068400013b7983 */ /* 0x001ea80000300800 */
[----:B------:R-:W-:Y:S04]  /*25d0*/  STL [R1+0x4c4], R58 ;  /* 0x0004c43a01007387 */ /* 0x000fe80000100800 */
[----:B------:R0:W-:Y:S02]  /*25e0*/  STL [R1+0x4c0], R6 ;  /* 0x0004c00601007387 */ /* 0x0001e40000100800 */
[----:B0-----:R-:W-:-:S04]  /*25f0*/  @!P0 LOP3.LUT R6, R7, R6, RZ, 0x3c, !PT ;  /* 0x0000000607068212 */ /* 0x001fc800078e3cff */
[----:B------:R-:W-:-:S05]  /*2600*/  @!P0 LOP3.LUT R7, R7, R6, RZ, 0x3c, !PT ;  /* 0x0000000607078212 */ /* 0x000fca00078e3cff */
[----:B------:R0:W3:Y:S01]  /*2610*/  @!P0 LDG.E.U8 R81, desc[UR14][R6.64] ;  /* 0x0000000e06518981 */ /* 0x0000e2000c1e1100 */
[----:B------:R-:W-:-:S05]  /*2620*/  VIADD R5, R44, 0xfffffff6 ;  /* 0xfffffff62c057836 */ /* 0x000fca0000000000 */
[----:B------:R-:W-:Y:S01]  /*2630*/  ISETP.GE.U32.AND P3, PT, R5, 0x7fffff77, PT ;  /* 0x7fffff770500780c */ /* 0x000fe20003f66070 */
[C---:B------:R-:W-:Y:S02]  /*2640*/  IMAD R5, R28.reuse, 0x68, RZ ;  /* 0x000000681c057824 */ /* 0x040fe400078e02ff */
[----:B------:R-:W-:-:S03]  /*2650*/  IMAD R8, R28, 0x70, RZ ;  /* 0x000000701c087824 */ /* 0x000fc600078e02ff */
[C---:B------:R-:W-:Y:S02]  /*2660*/  IADD3 R58, P6, PT, R5.reuse, R0, RZ ;  /* 0x00000000053a7210 */ /* 0x040fe40007fde0ff */
[----:B------:R-:W-:Y:S02]  /*2670*/  PRMT R11, RZ, 0x7610, R11 ;  /* 0x00007610ff0b7816 */ /* 0x000fe4000000000b */
[----:B0-----:R-:W-:Y:S01]  /*2680*/  LEA.HI.X.SX32 R7, R5, R2, 0x1, P6 ;  /* 0x0000000205077211 */ /* 0x001fe200030f0eff */
[----:B------:R-:W-:Y:S01]  /*2690*/  STL [R1+0x4ec], R58 ;  /* 0x0004ec3a01007387 */ /* 0x000fe20000100800 */
[----:B------:R-:W-:Y:S01]  /*26a0*/  @!P2 IMAD.MOV.U32 R6, RZ, RZ, R58 ;  /* 0x000000ffff06a224 */ /* 0x000fe200078e003a */
[----:B------:R-:W-:-:S04]  /*26b0*/  PRMT R57, RZ, 0x7610, R57 ;  /* 0x00007610ff397816 */ /* 0x000fc80000000039 */
[----:B------:R0:W2:Y:S04]  /*26c0*/  @!P2 LDG.E.U8 R11, desc[UR14][R6.64] ;  /* 0x0000000e060ba981 */ /* 0x0000a8000c1e1100 */
[----:B---3--:R1:W-:Y:S02]  /*26d0*/  STL [R1+0x228], R81 ;  /* 0x0002285101007387 */ /* 0x0083e40000100800 */
[----:B-1----:R-:W-:-:S04]  /*26e0*/  IADD3 R81, P6, PT, R8, R0, RZ ;  /* 0x0000000008517210 */ /* 0x002fc80007fde0ff */
[----:B------:R-:W-:Y:S01]  /*26f0*/  LEA.HI.X.SX32 R8, R8, R2, 0x1, P6 ;  /* 0x0000000208087211 */ /* 0x000fe200030f0eff */
[----:B------:R1:W-:Y:S01]  /*2700*/  STL [R1+0x4e8], R7 ;  /* 0x0004e80701007387 */ /* 0x0003e20000100800 */
[----:B0-----:R-:W-:-:S03]  /*2710*/  @!P5 IMAD.MOV.U32 R6, RZ, RZ, R81 ;  /* 0x000000ffff06d224 */ /* 0x001fc600078e0051 */
[----:B-1----:R-:W-:-:S05]  /*2720*/  @!P5 IMAD.MOV.U32 R7, RZ, RZ, R8 ;  /* 0x000000ffff07d224 */ /* 0x002fca00078e0008 */
[----:B------:R0:W3:Y:S01]  /*2730*/  @!P5 LDG.E.U8 R57, desc[UR14][R6.64] ;  /* 0x0000000e0639d981 */ /* 0x0000e2000c1e1100 */
[----:B------:R-:W-:Y:S02]  /*2740*/  VIADD R9, R44, 0xffffff87 ;  /* 0xffffff872c097836 */ /* 0x000fe40000000000 */
[----:B------:R-:W-:Y:S01]  /*2750*/  IMAD R5, R28, 0x78, RZ ;  /* 0x000000781c057824 */ /* 0x000fe200078e02ff */
[----:B------:R-:W-:Y:S02]  /*2760*/  STL [R1+0x514], R81 ;  /* 0x0005145101007387 */ /* 0x000fe40000100800 */
[----:B------:R-:W-:Y:S02]  /*2770*/  ISETP.GE.U32.AND P4, PT, R9, 0x7fffff08, PT ;  /* 0x7fffff080900780c */ /* 0x000fe40003f86070 */
[----:B------:R-:W4:Y:S04]  /*2780*/  LDL.LU R58, [R1+0x680] ;  /* 0x00068000013a7983 */ /* 0x000f280000300800 */
[----:B------:R-:W-:Y:S04]  /*2790*/  STL [R1+0x510], R8 ;  /* 0x0005100801007387 */ /* 0x000fe80000100800 */
[----:B--2---:R1:W-:Y:S01]  /*27a0*/  STL [R1+0x1f4], R11 ;  /* 0x0001f40b01007387 */ /* 0x0043e20000100800 */
[----:B------:R-:W-:-:S02]  /*27b0*/  VIADD R9, R44, 0xffffffee ;  /* 0xffffffee2c097836 */ /* 0x000fc40000000000 */
[----:B0-----:R-:W-:Y:S01]  /*27c0*/  VIADD R6, R44, 0xffffffde ;  /* 0xffffffde2c067836 */ /* 0x001fe20000000000 */
[----:B-1----:R-:W-:-:S05]  /*27d0*/  IADD3 R11, P6, PT, R5, R0, RZ ;  /* 0x00000000050b7210 */ /* 0x002fca0007fde0ff */
[----:B------:R-:W-:Y:S01]  /*27e0*/  STL [R1+0x53c], R11 ;  /* 0x00053c0b01007387 */ /* 0x000fe20000100800 */
[----:B------:R-:W-:Y:S01]  /*27f0*/  IMAD R8, R28, 0x9, RZ ;  /* 0x000000091c087824 */ /* 0x000fe200078e02ff */
[----:B------:R-:W-:Y:S01]  /*2800*/  ISETP.GE.U32.AND P0, PT, R9, 0x7fffff6f, PT ;  /* 0x7fffff6f0900780c */ /* 0x000fe20003f06070 */
[----:B------:R-:W-:Y:S01]  /*2810*/  VIADD R9, R44, 0xffffffe6 ;  /* 0xffffffe62c097836 */ /* 0x000fe20000000000 */
[----:B------:R-:W-:Y:S01]  /*2820*/  ISETP.GE.U32.AND P5, PT, R6, 0x7fffff5f, PT ;  /* 0x7fffff5f0600780c */ /* 0x000fe20003fa6070 */
[----:B------:R-:W-:-:S03]  /*2830*/  @!P4 IMAD.MOV.U32 R6, RZ, RZ, R11 ;  /* 0x000000ffff06c224 */ /* 0x000fc600078e000b */
[----:B------:R-:W-:Y:S01]  /*2840*/  ISETP.GE.U32.AND P2, PT, R9, 0x7fffff67, PT ;  /* 0x7fffff670900780c */ /* 0x000fe20003f46070 */
[----:B------:R-:W-:Y:S01]  /*2850*/  VIADD R9, R44, 0xffffffd6 ;  /* 0xffffffd62c097836 */ /* 0x000fe20000000000 */
[----:B------:R-:W-:Y:S01]  /*2860*/  PRMT R78, RZ, 0x7610, R78 ;  /* 0x00007610ff4e7816 */ /* 0x000fe2000000004e */
[----:B---3--:R0:W-:Y:S02]  /*2870*/  STL [R1+0x1f0], R57 ;  /* 0x0001f03901007387 */ /* 0x0081e40000100800 */
[----:B0-----:R-:W-:Y:S02]  /*2880*/  LEA.HI.X.SX32 R57, R5, R2, 0x1, P6 ;  /* 0x0000000205397211 */ /* 0x001fe400030f0eff */
[----:B------:R-:W-:-:S03]  /*2890*/  IADD3 R5, P6, PT, R8, R0, RZ ;  /* 0x0000000008057210 */ /* 0x000fc60007fde0ff */
[----:B------:R-:W-:-:S05]  /*28a0*/  @!P4 IMAD.MOV.U32 R7, RZ, RZ, R57 ;  /* 0x000000ffff07c224 */ /* 0x000fca00078e0039 */
[----:B------:R0:W2:Y:S01]  /*28b0*/  @!P4 LDG.E.U8 R10, desc[UR14][R6.64] ;  /* 0x0000000e060ac981 */ /* 0x0000a2000c1e1100 */
[----:B------:R-:W-:Y:S02]  /*28c0*/  ISETP.GE.U32.AND P4, PT, R9, 0x7fffff57, PT ;  /* 0x7fffff570900780c */ /* 0x000fe40003f86070 */
[----:B0-----:R-:W-:Y:S01]  /*28d0*/  LEA.HI.X.SX32 R6, R8, R2, 0x1, P6 ;  /* 0x0000000208067211 */ /* 0x001fe200030f0eff */
[----:B------:R-:W-:-:S04]  /*28e0*/  @!P3 IMAD.MOV.U32 R8, RZ, RZ, R5 ;  /* 0x000000ffff08b224 */ /* 0x000fc800078e0005 */
[----:B------:R-:W-:-:S05]  /*28f0*/  @!P3 IMAD.MOV.U32 R9, RZ, RZ, R6 ;  /* 0x000000ffff09b224 */ /* 0x000fca00078e0006 */
[----:B------:R0:W3:Y:S04]  /*2900*/  @!P3 LDG.E.U8 R78, desc[UR14][R8.64] ;  /* 0x0000000e084eb981 */ /* 0x0000e8000c1e1100 */
[----:B------:R-:W-:Y:S01]  /*2910*/  STL [R1+0x538], R57 ;  /* 0x0005383901007387 */ /* 0x000fe20000100800 */
[C---:B------:R-:W-:Y:S01]  /*2920*/  IMAD R7, R28.reuse, 0x19, RZ ;  /* 0x000000191c077824 */ /* 0x040fe200078e02ff */
[----:B------:R-:W-:Y:S02]  /*2930*/  PRMT R75, RZ, 0x7610, R75 ;  /* 0x00007610ff4b7816 */ /* 0x000fe4000000004b */
[----:B------:R-:W-:Y:S01]  /*2940*/  PRMT R80, RZ, 0x7610, R80 ;  /* 0x00007610ff507816 */ /* 0x000fe20000000050 */
[----:B--2---:R1:W-:Y:S02]  /*2950*/  STL [R1+0x234], R10 ;  /* 0x0002340a01007387 */ /* 0x0043e40000100800 */
[----:B-1----:R-:W-:-:S02]  /*2960*/  IMAD R10, R28, 0x11, RZ ;  /* 0x000000111c0a7824 */ /* 0x002fc400078e02ff */
[----:B------:R-:W-:Y:S03]  /*2970*/  STL [R1+0x5ec], R5 ;  /* 0x0005ec0501007387 */ /* 0x000fe60000100800 */
[C---:B------:R-:W-:Y:S01]  /*2980*/  IADD3 R57, P6, PT, R10.reuse, R0, RZ ;  /* 0x000000000a397210 */ /* 0x040fe20007fde0ff */
[----:B------:R-:W-:Y:S03]  /*2990*/  STL [R1+0x5e8], R6 ;  /* 0x0005e80601007387 */ /* 0x000fe60000100800 */
[----:B0-----:R-:W-:Y:S01]  /*29a0*/  LEA.HI.X.SX32 R9, R10, R2, 0x1, P6 ;  /* 0x000000020a097211 */ /* 0x001fe200030f0eff */
[----:B------:R-:W-:Y:S04]  /*29b0*/  STL [R1+0x98], R57 ;  /* 0x0000983901007387 */ /* 0x000fe80000100800 */
[----:B---3--:R0:W-:Y:S01]  /*29c0*/  STL [R1+0x230], R78 ;  /* 0x0002304e01007387 */ /* 0x0081e20000100800 */
[----:B------:R-:W-:Y:S01]  /*29d0*/  @!P0 IMAD.MOV.U32 R8, RZ, RZ, R57 ;  /* 0x000000ffff088224 */ /* 0x000fe200078e0039 */
[----:B0-----:R-:W-:-:S02]  /*29e0*/  IADD3 R78, P6, PT, R7, R0, RZ ;  /* 0x00000000074e7210 */ /* 0x001fc40007fde0ff */
[----:B------:R0:W-:Y:S02]  /*29f0*/  STL [R1+0x84], R9 ;  /* 0x0000840901007387 */ /* 0x0001e40000100800 */
[----:B------:R-:W-:Y:S02]  /*2a00*/  LEA.HI.X.SX32 R81, R7, R2, 0x1, P6 ;  /* 0x0000000207517211 */ /* 0x000fe400030f0eff */
[----:B------:R1:W2:Y:S02]  /*2a10*/  @!P0 LDG.E.U8 R75, desc[UR14][R8.64] ;  /* 0x0000000e084b8981 */ /* 0x0002a4000c1e1100 */
[----:B-1----:R-:W-:Y:S02]  /*2a20*/  @!P2 IMAD.MOV.U32 R8, RZ, RZ, R78 ;  /* 0x000000ffff08a224 */ /* 0x002fe400078e004e */
[----:B0-----:R-:W-:-:S05]  /*2a30*/  @!P2 IMAD.MOV.U32 R9, RZ, RZ, R81 ;  /* 0x000000ffff09a224 */ /* 0x001fca00078e0051 */
[----:B------:R0:W3:Y:S01]  /*2a40*/  @!P2 LDG.E.U8 R80, desc[UR14][R8.64] ;  /* 0x0000000e0850a981 */ /* 0x0000e2000c1e1100 */
[----:B------:R-:W-:-:S05]  /*2a50*/  IMAD R10, R28, 0x21, RZ ;  /* 0x000000211c0a7824 */ /* 0x000fca00078e02ff */
[----:B------:R-:W-:Y:S01]  /*2a60*/  IADD3 R7, P6, PT, R10, R0, RZ ;  /* 0x000000000a077210 */ /* 0x000fe20007fde0ff */
[----:B0-----:R-:W-:-:S03]  /*2a70*/  VIADD R8, R44, 0xffffffbe ;  /* 0xffffffbe2c087836 */ /* 0x001fc60000000000 */
[----:B------:R-:W-:Y:S01]  /*2a80*/  LEA.HI.X.SX32 R10, R10, R2, 0x1, P6 ;  /* 0x000000020a0a7211 */ /* 0x000fe200030f0eff */
[----:B------:R-:W-:Y:S01]  /*2a90*/  STL [R1+0x12c], R78 ;  /* 0x00012c4e01007387 */ /* 0x000fe20000100800 */
[----:B------:R-:W-:Y:S01]  /*2aa0*/  IMAD.MOV.U32 R9, RZ, RZ, R7 ;  /* 0x000000ffff097224 */ /* 0x000fe200078e0007 */
[----:B------:R-:W-:Y:S02]  /*2ab0*/  ISETP.GE.U32.AND P2, PT, R8, 0x7fffff3f, PT ;  /* 0x7fffff3f0800780c */ /* 0x000fe40003f46070 */
[----:B------:R-:W4:Y:S01]  /*2ac0*/  LDL.LU R57, [R1+0x67c] ;  /* 0x00067c0001397983 */ /* 0x000f220000300800 */
[----:B------:R-:W-:Y:S02]  /*2ad0*/  IMAD.MOV.U32 R8, RZ, RZ, R10 ;  /* 0x000000ffff087224 */ /* 0x000fe400078e000a */
[----:B------:R-:W-:-:S03]  /*2ae0*/  VIADD R11, R44, 0xffffffce ;  /* 0xffffffce2c0b7836 */ /* 0x000fc60000000000 */
[-C--:B------:R-:W-:Y:S02]  /*2af0*/  @!P5 LOP3.LUT R9, R9, R8.reuse, RZ, 0x3c, !PT ;  /* 0x000000080909d212 */ /* 0x080fe400078e3cff */
[----:B------:R-:W-:Y:S01]  /*2b00*/  ISETP.GE.U32.AND P3, PT, R11, 0x7fffff4f, PT ;  /* 0x7fffff4f0b00780c */ /* 0x000fe20003f66070 */
[----:B------:R-:W-:Y:S01]  /*2b10*/  VIADD R11, R44, 0xffffffc6 ;  /* 0xffffffc62c0b7836 */ /* 0x000fe20000000000 */
[----:B------:R-:W-:Y:S02]  /*2b20*/  @!P5 LOP3.LUT R8, R9, R8, RZ, 0x3c, !PT ;  /* 0x000000080908d212 */ /* 0x000fe400078e3cff */
[----:B------:R-:W-:Y:S02]  /*2b30*/  PRMT R79, RZ, 0x7610, R79 ;  /* 0x00007610ff4f7816 */ /* 0x000fe4000000004f */
[----:B------:R-:W-:Y:S02]  /*2b40*/  ISETP.GE.U32.AND P0, PT, R11, 0x7fffff47, PT ;  /* 0x7fffff470b00780c */ /* 0x000fe40003f06070 */
[----:B------:R-:W-:-:S05]  /*2b50*/  @!P5 LOP3.LUT R9, R9, R8, RZ, 0x3c, !PT ;  /* 0x000000080909d212 */ /* 0x000fca00078e3cff */
[----:B------:R0:W4:Y:S01]  /*2b60*/  @!P5 LDG.E.U8 R79, desc[UR14][R8.64] ;  /* 0x0000000e084fd981 */ /* 0x000122000c1e1100 */
[----:B------:R-:W-:-:S03]  /*2b70*/  PRMT R84, RZ, 0x7610, R84 ;  /* 0x00007610ff547816 */ /* 0x000fc60000000054 */
[----:B--2---:R1:W-:Y:S04]  /*2b80*/  STL [R1+0x1d4], R75 ;  /* 0x0001d44b01007387 */ /* 0x0043e80000100800 */
[----:B-1----:R-:W2:Y:S04]  /*2b90*/  LDL.LU R75, [R1+0x678] ;  /* 0x00067800014b7983 */ /* 0x002ea80000300800 */
[----:B------:R1:W-:Y:S04]  /*2ba0*/  STL [R1+0x128], R81 ;  /* 0x0001285101007387 */ /* 0x0003e80000100800 */
[----:B-1----:R-:W2:Y:S04]  /*2bb0*/  LDL.LU R81, [R1+0x674] ;  /* 0x0006740001517983 */ /* 0x002ea80000300800 */
[----:B------:R-:W2:Y:S04]  /*2bc0*/  LDL.LU R78, [R1+0x670] ;  /* 0x00067000014e7983 */ /* 0x000ea80000300800 */
[----:B---3--:R1:W-:Y:S04]  /*2bd0*/  STL [R1+0x1d0], R80 ;  /* 0x0001d05001007387 */ /* 0x0083e80000100800 */
[----:B-1----:R-:W3:Y:S04]  /*2be0*/  LDL.LU R80, [R1+0x66c] ;  /* 0x00066c0001507983 */ /* 0x002ee80000300800 */
[----:B------:R1:W-:Y:S02]  /*2bf0*/  STL [R1+0x16c], R7 ;  /* 0x00016c0701007387 */ /* 0x0003e40000100800 */
[----:B-1----:R-:W-:-:S05]  /*2c00*/  IMAD R7, R28, 0x29, RZ ;  /* 0x000000291c077824 */ /* 0x002fca00078e02ff */
[----:B------:R-:W-:-:S04]  /*2c10*/  IADD3 R11, P6, PT, R7, R0, RZ ;  /* 0x00000000070b7210 */ /* 0x000fc80007fde0ff */
[----:B0-----:R-:W-:Y:S01]  /*2c20*/  LEA.HI.X.SX32 R8, R7, R2, 0x1, P6 ;  /* 0x0000000207087211 */ /* 0x001fe200030f0eff */
[----:B------:R-:W-:Y:S01]  /*2c30*/  IMAD.MOV.U32 R9, RZ, RZ, R11 ;  /* 0x000000ffff097224 */ /* 0x000fe200078e000b */
[----:B------:R-:W-:Y:S04]  /*2c40*/  STL [R1+0x168], R10 ;  /* 0x0001680a01007387 */ /* 0x000fe80000100800 */
[-C--:B------:R-:W-:Y:S01]  /*2c50*/  @!P4 LOP3.LUT R9, R9, R8.reuse, RZ, 0x3c, !PT ;  /* 0x000000080909c212 */ /* 0x080fe200078e3cff */
[----:B------:R-:W-:Y:S04]  /*2c60*/  STL [R1+0x1ac], R11 ;  /* 0x0001ac0b01007387 */ /* 0x000fe80000100800 */
[----:B------:R0:W-:Y:S02]  /*2c70*/  STL [R1+0x1a8], R8 ;  /* 0x0001a80801007387 */ /* 0x0001e40000100800 */
[----:B0-----:R-:W-:-:S04]  /*2c80*/  @!P4 LOP3.LUT R8, R9, R8, RZ, 0x3c, !PT ;  /* 0x000000080908c212 */ /* 0x001fc800078e3cff */
[----:B------:R-:W-:-:S05]  /*2c90*/  @!P4 LOP3.LUT R9, R9, R8, RZ, 0x3c, !PT ;  /* 0x000000080909c212 */ /* 0x000fca00078e3cff */
[----:B------:R0:W2:Y:S01]  /*2ca0*/  @!P4 LDG.E.U8 R84, desc[UR14][R8.64] ;  /* 0x0000000e0854c981 */ /* 0x0000a2000c1e1100 */
[----:B------:R-:W-:-:S05]  /*2cb0*/  VIADD R10, R44, 0xffffffb6 ;  /* 0xffffffb62c0a7836 */ /* 0x000fca0000000000 */
[----:B------:R-:W-:Y:S01]  /*2cc0*/  ISETP.GE.U32.AND P5, PT, R10, 0x7fffff37, PT ;  /* 0x7fffff370a00780c */ /* 0x000fe20003fa6070 */
[----:B------:R-:W-:Y:S01]  /*2cd0*/  IMAD R10, R28, 0x31, RZ ;  /* 0x000000311c0a7824 */ /* 0x000fe200078e02ff */
[----:B----4-:R1:W-:Y:S04]  /*2ce0*/  STL [R1+0x1cc], R79 ;  /* 0x0001cc4f01007387 */ /* 0x0103e80000100800 */
[----:B-1----:R-:W-:-:S04]  /*2cf0*/  IADD3 R79, P6, PT, R10, R0, RZ ;  /* 0x000000000a4f7210 */ /* 0x002fc80007fde0ff */
[----:B0-----:R-:W-:Y:S01]  /*2d00*/  LEA.HI.X.SX32 R8, R10, R2, 0x1, P6 ;  /* 0x000000020a087211 */ /* 0x001fe200030f0eff */
[----:B------:R-:W-:Y:S01]  /*2d10*/  IMAD.MOV.U32 R9, RZ, RZ, R79 ;  /* 0x000000ffff097224 */ /* 0x000fe200078e004f */
[----:B------:R-:W-:Y:S01]  /*2d20*/  STL [R1+0x204], R79 ;  /* 0x0002044f01007387 */ /* 0x000fe20000100800 */
[----:B------:R-:W-:-:S03]  /*2d30*/  IMAD R7, R28, 0x39, RZ ;  /* 0x000000391c077824 */ /* 0x000fc600078e02ff */
[----:B------:R-:W-:Y:S02]  /*2d40*/  @!P3 LOP3.LUT R9, R9, R8, RZ, 0x3c, !PT ;  /* 0x000000080909b212 */ /* 0x000fe400078e3cff */
[----:B------:R-:W-:Y:S02]  /*2d50*/  PRMT R82, RZ, 0x7610, R82 ;  /* 0x00007610ff527816 */ /* 0x000fe40000000052 */
[----:B------:R-:W-:Y:S01]  /*2d60*/  PRMT R86, RZ, 0x7610, R86 ;  /* 0x00007610ff567816 */ /* 0x000fe20000000056 */
[----:B------:R-:W-:Y:S01]  /*2d70*/  IMAD R10, R28, 0x41, RZ ;  /* 0x000000411c0a7824 */ /* 0x000fe200078e02ff */
[----:B------:R-:W-:Y:S01]  /*2d80*/  PRMT R85, RZ, 0x7610, R85 ;  /* 0x00007610ff557816 */ /* 0x000fe20000000055 */
[----:B--2---:R0:W-:Y:S04]  /*2d90*/  STL [R1+0x1c4], R84 ;  /* 0x0001c45401007387 */ /* 0x0041e80000100800 */
[----:B------:R1:W-:Y:S01]  /*2da0*/  STL [R1+0x200], R8 ;  /* 0x0002000801007387 */ /* 0x0003e20000100800 */
[----:B0-----:R-:W-:-:S02]  /*2db0*/  IADD3 R84, P6, PT, R7, R0, RZ ;  /* 0x0000000007547210 */ /* 0x001fc40007fde0ff */
[----:B-1----:R-:W-:Y:S02]  /*2dc0*/  @!P3 LOP3.LUT R8, R9, R8, RZ, 0x3c, !PT ;  /* 0x000000080908b212 */ /* 0x002fe400078e3cff */
[----:B------:R-:W-:Y:S02]  /*2dd0*/  LEA.HI.X.SX32 R79, R7, R2, 0x1, P6 ;  /* 0x00000002074f7211 */ /* 0x000fe400030f0eff */
[----:B------:R-:W-:-:S05]  /*2de0*/  @!P3 LOP3.LUT R9, R9, R8, RZ, 0x3c, !PT ;  /* 0x000000080909b212 */ /* 0x000fca00078e3cff */
[----:B------:R0:W2:Y:S02]  /*2df0*/  @!P3 LDG.E.U8 R82, desc[UR14][R8.64] ;  /* 0x0000000e0852b981 */ /* 0x0000a4000c1e1100 */
[----:B0-----:R-:W-:Y:S02]  /*2e00*/  @!P0 IMAD.MOV.U32 R8, RZ, RZ, R84 ;  /* 0x000000ffff088224 */ /* 0x001fe400078e0054 */
[----:B------:R-:W-:-:S05]  /*2e10*/  @!P0 IMAD.MOV.U32 R9, RZ, RZ, R79 ;  /* 0x000000ffff098224 */ /* 0x000fca00078e004f */
[----:B------:R0:W4:Y:S01]  /*2e20*/  @!P0 LDG.E.U8 R86, desc[UR14][R8.64] ;  /* 0x0000000e08568981 */ /* 0x000122000c1e1100 */
[----:B------:R-:W-:-:S04]  /*2e30*/  IADD3 R7, P6, PT, R10, R0, RZ ;  /* 0x000000000a077210 */ /* 0x000fc80007fde0ff */
[----:B------:R-:W-:Y:S01]  /*2e40*/  LEA.HI.X.SX32 R10, R10, R2, 0x1, P6 ;  /* 0x000000020a0a7211 */ /* 0x000fe200030f0eff */
[----:B0-----:R-:W-:Y:S02]  /*2e50*/  VIADD R8, R44, 0xffffff9e ;  /* 0xffffff9e2c087836 */ /* 0x001fe40000000000 */
[----:B------:R-:W-:-:S03]  /*2e60*/  IMAD.MOV.U32 R9, RZ, RZ, R7 ;  /* 0x000000ffff097224 */ /* 0x000fc600078e0007 */
[----:B------:R-:W-:Y:S01]  /*2e70*/  ISETP.GE.U32.AND P0, PT, R8, 0x7fffff1f, PT ;  /* 0x7fffff1f0800780c */ /* 0x000fe20003f06070 */
[----:B------:R-:W-:-:S05]  /*2e80*/  IMAD.MOV.U32 R8, RZ, RZ, R10 ;  /* 0x000000ffff087224 */ /* 0x000fca00078e000a */
[----:B------:R-:W-:-:S04]  /*2e90*/  @!P2 LOP3.LUT R9, R9, R8, RZ, 0x3c, !PT ;  /* 0x000000080909a212 */ /* 0x000fc800078e3cff */
[----:B------:R-:W-:-:S04]  /*2ea0*/  @!P2 LOP3.LUT R8, R9, R8, RZ, 0x3c, !PT ;  /* 0x000000080908a212 */ /* 0x000fc800078e3cff */
[----:B------:R-:W-:-:S05]  /*2eb0*/  @!P2 LOP3.LUT R9, R9, R8, RZ, 0x3c, !PT ;  /* 0x000000080909a212 */ /* 0x000fca00078e3cff */
[----:B------:R0:W3:Y:S01]  /*2ec0*/  @!P2 LDG.E.U8 R85, desc[UR14][R8.64] ;  /* 0x0000000e0855a981 */ /* 0x0000e2000c1e1100 */
[----:B------:R-:W-:-:S03]  /*2ed0*/  VIADD R11, R44, 0xffffffae ;  /* 0xffffffae2c0b7836 */ /* 0x000fc60000000000 */
[----:B------:R-:W-:Y:S02]  /*2ee0*/  STL [R1+0x244], R84 ;  /* 0x0002445401007387 */ /* 0x000fe40000100800 */
[----:B------:R-:W-:Y:S01]  /*2ef0*/  ISETP.GE.U32.AND P4, PT, R11, 0x7fffff2f, PT ;  /* 0x7fffff2f0b00780c */ /* 0x000fe20003f86070 */
[----:B------:R-:W-:-:S05]  /*2f00*/  VIADD R11, R44, 0xffffffa6 ;  /* 0xffffffa62c0b7836 */ /* 0x000fca0000000000 */
[----:B------:R-:W-:Y:S02]  /*2f10*/  ISETP.GE.U32.AND P3, PT, R11, 0x7fffff27, PT ;  /* 0x7fffff270b00780c */ /* 0x000fe40003f66070 */
[----:B------:R-:W-:Y:S01]  /*2f20*/  PRMT R87, RZ, 0x7610, R87 ;  /* 0x00007610ff577816 */ /* 0x000fe20000000057 */
[----:B--2---:R1:W-:Y:S04]  /*2f30*/  STL [R1+0x1c0], R82 ;  /* 0x0001c05201007387 */ /* 0x0043e80000100800 */
[----:B-1----:R-:W2:Y:S04]  /*2f40*/  LDL.LU R82, [R1+0x668] ;  /* 0x0006680001527983 */ /* 0x002ea80000300800 */
[----:B------:R1:W-:Y:S04]  /*2f50*/  STL [R1+0x240], R79 ;  /* 0x0002404f01007387 */ /* 0x0003e80000100800 */
[----:B-1----:R-:W2:Y:S04]  /*2f60*/  LDL.LU R79, [R1+0x664] ;  /* 0x00066400014f7983 */ /* 0x002ea80000300800 */
[----:B------:R-:W2:Y:S04]  /*2f70*/  LDL.LU R84, [R1+0x660] ;  /* 0x0006600001547983 */ /* 0x000ea80000300800 */
[----:B----4-:R1:W-:Y:S04]  /*2f80*/  STL [R1+0x1c8], R86 ;  /* 0x0001c85601007387 */ /* 0x0103e80000100800 */
[----:B-1----:R-:W4:Y:S04]  /*2f90*/  LDL.LU R86, [R1+0x65c] ;  /* 0x00065c0001567983 */ /* 0x002f280000300800 */
[----:B------:R1:W-:Y:S02]  /*2fa0*/  STL [R1+0x42c], R7 ;  /* 0x00042c0701007387 */ /* 0x0003e40000100800 */
[----:B-1----:R-:W-:-:S05]  /*2fb0*/  IMAD R7, R28, 0x49, RZ ;  /* 0x000000491c077824 */ /* 0x002fca00078e02ff */
[----:B------:R-:W-:-:S04]  /*2fc0*/  IADD3 R11, P6, PT, R7, R0, RZ ;  /* 0x00000000070b7210 */ /* 0x000fc80007fde0ff */
[----:B0-----:R-:W-:Y:S01]  /*2fd0*/  LEA.HI.X.SX32 R8, R7, R2, 0x1, P6 ;  /* 0x0000000207087211 */ /* 0x001fe200030f0eff */
[----:B------:R-:W-:Y:S01]  /*2fe0*/  IMAD.MOV.U32 R9, RZ, RZ, R11 ;  /* 0x000000ffff097224 */ /* 0x000fe200078e000b */
[----:B------:R0:W-:Y:S04]  /*2ff0*/  STL [R1+0x428], R10 ;  /* 0x0004280a01007387 */ /* 0x0001e80000100800 */
[-C--:B------:R-:W-:Y:S01]  /*3000*/  @!P5 LOP3.LUT R9, R9, R8.reuse, RZ, 0x3c, !PT ;  /* 0x000000080909d212 */ /* 0x080fe200078e3cff */
[----:B------:R-:W-:Y:S04]  /*3010*/  STL [R1+0x454], R11 ;  /* 0x0004540b01007387 */ /* 0x000fe80000100800 */
[----:B------:R1:W-:Y:S01]  /*3020*/  STL [R1+0x450], R8 ;  /* 0x0004500801007387 */ /* 0x0003e20000100800 */
[----:B0-----:R-:W-:Y:S01]  /*3030*/  VIADD R10, R44, 0xffffff96 ;  /* 0xffffff962c0a7836 */ /* 0x001fe20000000000 */
[----:B-1----:R-:W-:-:S04]  /*3040*/  @!P5 LOP3.LUT R8, R9, R8, RZ, 0x3c, !PT ;  /* 0x000000080908d212 */ /* 0x002fc800078e3cff */
[----:B------:R-:W-:Y:S02]  /*3050*/  ISETP.GE.U32.AND P2, PT, R10, 0x7fffff17, PT ;  /* 0x7fffff170a00780c */ /* 0x000fe40003f46070 */
[----:B------:R-:W-:Y:S01]  /*3060*/  @!P5 LOP3.LUT R9, R9, R8, RZ, 0x3c, !PT ;  /* 0x000000080909d212 */ /* 0x000fe200078e3cff */
[----:B------:R-:W-:Y:S01]  /*3070*/  IMAD R10, R28, 0x51, RZ ;  /* 0x000000511c0a7824 */ /* 0x000fe200078e02ff */
[----:B---3--:R0:W-:Y:S04]  /*3080*/  STL [R1+0x19c], R85 ;  /* 0x00019c5501007387 */ /* 0x0081e80000100800 */
[----:B------:R1:W3:Y:S01]  /*3090*/  @!P5 LDG.E.U8 R87, desc[UR14][R8.64] ;  /* 0x0000000e0857d981 */ /* 0x0002e2000c1e1100 */
[----:B0-----:R-:W-:-:S04]  /*30a0*/  IADD3 R85, P6, PT, R10, R0, RZ ;  /* 0x000000000a557210 */ /* 0x001fc80007fde0ff */
[----:B-1----:R-:W-:Y:S01]  /*30b0*/  LEA.HI.X.SX32 R9, R10, R2, 0x1, P6 ;  /* 0x000000020a097211 */ /* 0x002fe200030f0eff */
[----:B------:R-:W-:-:S05]  /*30c0*/  @!P4 IMAD.MOV.U32 R8, RZ, RZ, R85 ;  /* 0x000000ffff08c224 */ /* 0x000fca00078e0055 */
[----:B------:R0:W2:Y:S01]  /*30d0*/  @!P4 LDG.E.U8 R17, desc[UR14][R8.64] ;  /* 0x0000000e0811c981 */ /* 0x0000a2000c1e1100 */
[----:B------:R-:W-:-:S03]  /*30e0*/  IMAD R7, R28, 0x59, RZ ;  /* 0x000000591c077824 */ /* 0x000fc600078e02ff */
[----:B------:R-:W-:Y:S01]  /*30f0*/  STL [R1+0x47c], R85 ;  /* 0x00047c5501007387 */ /* 0x000fe20000100800 */
[----:B------:R-:W-:-:S03]  /*3100*/  IMAD R10, R28, 0x61, RZ ;  /* 0x000000611c0a7824 */ /* 0x000fc600078e02ff */
[----:B---3--:R1:W-:Y:S02]  /*3110*/  STL [R1+0x158], R87 ;  /* 0x0001585701007387 */ /* 0x0083e40000100800 */
[C---:B-1----:R-:W-:Y:S02]  /*3120*/  IADD3 R87, P6, PT, R7.reuse, R0, RZ ;  /* 0x0000000007577210 */ /* 0x042fe40007fde0ff */
[----:B------:R1:W-:Y:S02]  /*3130*/  STL [R1+0x478], R9 ;  /* 0x0004780901007387 */ /* 0x0003e40000100800 */
[----:B------:R-:W-:Y:S02]  /*3140*/  LEA.HI.X.SX32 R7, R7, R2, 0x1, P6 ;  /* 0x0000000207077211 */ /* 0x000fe400030f0eff */
[----:B------:R-:W-:Y:S01]  /*3150*/  STL [R1+0x4a4], R87 ;  /* 0x0004a45701007387 */ /* 0x000fe20000100800 */
[----:B0-----:R-:W-:-:S03]  /*3160*/  @!P3 IMAD.MOV.U32 R8, RZ, RZ, R87 ;  /* 0x000000ffff08b224 */ /* 0x001fc600078e0057 */
[----:B------:R-:W3:Y:S01]  /*3170*/  LDL.LU R85, [R1+0x658] ;  /* 0x0006580001557983 */ /* 0x000ee20000300800 */
[----:B-1----:R-:W-:-:S03]  /*3180*/  @!P3 IMAD.MOV.U32 R9, RZ, RZ, R7 ;  /* 0x000000ffff09b224 */ /* 0x002fc600078e0007 */
[----:B------:R0:W-:Y:S04]  /*3190*/  STL [R1+0x4a0], R7 ;  /* 0x0004a00701007387 */ /* 0x0001e80000100800 */
[----:B--2---:R1:W-:Y:S04]  /*31a0*/  STL [R1+0x198], R17 ;  /* 0x0001981101007387 */ /* 0x0043e80000100800 */
[----:B------:R2:W3:Y:S01]  /*31b0*/  @!P3 LDG.E.U8 R16, desc[UR14][R8.64] ;  /* 0x0000000e0810b981 */ /* 0x0004e2000c1e1100 */
[----:B0-----:R-:W-:-:S03]  /*31c0*/  IMAD R7, R28, 0x69, RZ ;  /* 0x000000691c077824 */ /* 0x001fc600078e02ff */
[----:B------:R-:W4:Y:S01]  /*31d0*/  LDL.LU R87, [R1+0x654] ;  /* 0x0006540001577983 */ /* 0x000f220000300800 */
[----:B-1----:R-:W-:Y:S01]  /*31e0*/  IADD3 R17, P6, PT, R10, R0, RZ ;  /* 0x000000000a117210 */ /* 0x002fe20007fde0ff */
[----:B--2---:R-:W-:-:S03]  /*31f0*/  VIADD R8, R44, 0xfffffffe ;  /* 0xfffffffe2c087836 */ /* 0x004fc60000000000 */
[----:B------:R-:W-:Y:S02]  /*3200*/  LEA.HI.X.SX32 R10, R10, R2, 0x1, P6 ;  /* 0x000000020a0a7211 */ /* 0x000fe400030f0eff */
[----:B------:R-:W-:Y:S01]  /*3210*/  ISETP.GE.U32.AND P3, PT, R8, 0x7fffff7f, PT ;  /* 0x7fffff7f0800780c */ /* 0x000fe20003f66070 */
[----:B------:R-:W-:Y:S02]  /*3220*/  @!P0 IMAD.MOV.U32 R8, RZ, RZ, R17 ;  /* 0x000000ffff088224 */ /* 0x000fe400078e0011 */
[----:B------:R-:W-:-:S05]  /*3230*/  @!P0 IMAD.MOV.U32 R9, RZ, RZ, R10 ;  /* 0x000000ffff098224 */ /* 0x000fca00078e000a */
[----:B------:R0:W2:Y:S01]  /*3240*/  @!P0 LDG.E.U8 R14, desc[UR14][R8.64] ;  /* 0x0000000e080e8981 */ /* 0x0000a2000c1e1100 */
[----:B------:R-:W-:-:S03]  /*3250*/  VIADD R11, R44, 0xffffff8e ;  /* 0xffffff8e2c0b7836 */ /* 0x000fc60000000000 */
[----:B------:R-:W-:Y:S04]  /*3260*/  STL [R1+0x4cc], R17 ;  /* 0x0004cc1101007387 */ /* 0x000fe80000100800 */
[----:B------:R1:W-:Y:S01]  /*3270*/  STL [R1+0x4c8], R10 ;  /* 0x0004c80a01007387 */ /* 0x0003e20000100800 */
[----:B------:R-:W-:Y:S01]  /*3280*/  ISETP.GE.U32.AND P5, PT, R11, 0x7fffff0f, PT ;  /* 0x7fffff0f0b00780c */ /* 0x000fe20003fa6070 */
[----:B-1----:R-:W-:Y:S02]  /*3290*/  IMAD R10, R28, 0x71, RZ ;  /* 0x000000711c0a7824 */ /* 0x002fe400078e02ff */
[----:B---3--:R1:W-:Y:S02]  /*32a0*/  STL [R1+0x15c], R16 ;  /* 0x00015c1001007387 */ /* 0x0083e40000100800 */
[----:B-1----:R-:W-:-:S04]  /*32b0*/  IADD3 R16, P6, PT, R7, R0, RZ ;  /* 0x0000000007107210 */ /* 0x002fc80007fde0ff */
[----:B------:R-:W-:Y:S01]  /*32c0*/  LEA.HI.X.SX32 R17, R7, R2, 0x1, P6 ;  /* 0x0000000207117211 */ /* 0x000fe200030f0eff */
[----:B------:R-:W-:Y:S01]  /*32d0*/  STL [R1+0x4f4], R16 ;  /* 0x0004f41001007387 */ /* 0x000fe20000100800 */
[----:B0-----:R-:W-:-:S03]  /*32e0*/  @!P2 IMAD.MOV.U32 R8, RZ, RZ, R16 ;  /* 0x000000ffff08a224 */ /* 0x001fc600078e0010 */
[----:B------:R-:W-:Y:S01]  /*32f0*/  @!P2 IMAD.MOV.U32 R9, RZ, RZ, R17 ;  /* 0x000000ffff09a224 */ /* 0x000fe200078e0011 */
[----:B--2---:R0:W-:Y:S04]  /*3300*/  STL [R1+0x118], R14 ;  /* 0x0001180e01007387 */ /* 0x0041e80000100800 */
[----:B------:R1:W2:Y:S01]  /*3310*/  @!P2 LDG.E.U8 R12, desc[UR14][R8.64] ;  /* 0x0000000e080ca981 */ /* 0x0002a2000c1e1100 */
[----:B0-----:R-:W-:-:S04]  /*3320*/  IADD3 R14, P6, PT, R10, R0, RZ ;  /* 0x000000000a0e7210 */ /* 0x001fc80007fde0ff */
[----:B------:R-:W-:Y:S01]  /*3330*/  LEA.HI.X.SX32 R16, R10, R2, 0x1, P6 ;  /* 0x000000020a107211 */ /* 0x000fe200030f0eff */
[----:B-1----:R-:W-:-:S04]  /*3340*/  @!P5 IMAD.MOV.U32 R8, RZ, RZ, R14 ;  /* 0x000000ffff08d224 */ /* 0x002fc800078e000e */
[----:B------:R-:W-:-:S05]  /*3350*/  @!P5 IMAD.MOV.U32 R9, RZ, RZ, R16 ;  /* 0x000000ffff09d224 */ /* 0x000fca00078e0010 */
[----:B------:R-:W3:Y:S01]  /*3360*/  @!P5 LDG.E.U8 R13, desc[UR14][R8.64] ;  /* 0x0000000e080dd981 */ /* 0x000ee2000c1e1100 */
[----:B------:R-:W-:Y:S02]  /*3370*/  VIADD R11, R44, 0xffffff86 ;  /* 0xffffff862c0b7836 */ /* 0x000fe40000000000 */
[----:B------:R-:W-:Y:S01]  /*3380*/  IMAD R7, R28, 0x79, RZ ;  /* 0x000000791c077824 */ /* 0x000fe200078e02ff */
[----:B------:R-:W-:Y:S02]  /*3390*/  STL [R1+0x4f0], R17 ;  /* 0x0004f01101007387 */ /* 0x000fe40000100800 */
[----:B------:R-:W-:Y:S01]  /*33a0*/  ISETP.GE.U32.AND P4, PT, R11, 0x7fffff07, PT ;  /* 0x7fffff070b00780c */ /* 0x000fe20003f86070 */
[C---:B------:R-:W-:Y:S01]  /*33b0*/  VIADD R11, R44.reuse, 0xfffffffd ;  /* 0xfffffffd2c0b7836 */ /* 0x040fe20000000000 */
[----:B------:R-:W-:Y:S04]  /*33c0*/  STL [R1+0x51c], R14 ;  /* 0x00051c0e01007387 */ /* 0x000fe80000100800 */
[----:B------:R-:W-:Y:S01]  /*33d0*/  ISETP.GE.U32.AND P0, PT, R11, 0x7fffff7e, PT ;  /* 0x7fffff7e0b00780c */ /* 0x000fe20003f06070 */
[----:B------:R-:W-:-:S05]  /*33e0*/  VIADD R11, R44, 0xfffffff5 ;  /* 0xfffffff52c0b7836 */ /* 0x000fca0000000000 */
[----:B------:R-:W-:Y:S02]  /*33f0*/  ISETP.GE.U32.AND P2, PT, R11, 0x7fffff76, PT ;  /* 0x7fffff760b00780c */ /* 0x000fe40003f46070 */
[----:B------:R-:W-:Y:S01]  /*3400*/  PRMT R11, RZ, 0x7610, R11 ;  /* 0x00007610ff0b7816 */ /* 0x000fe2000000000b */
[----:B--2---:R0:W-:Y:S04]  /*3410*/  STL [R1+0x11c], R12 ;  /* 0x00011c0c01007387 */ /* 0x0041e80000100800 */
[----:B------:R-:W-:Y:S01]  /*3420*/  STL [R1+0x518], R16 ;  /* 0x0005181001007387 */ /* 0x000fe20000100800 */
[----:B0-----:R-:W-:-:S05]  /*3430*/  IADD3 R12, P6, PT, R7, R0, RZ ;  /* 0x00000000070c7210 */ /* 0x001fca0007fde0ff */
[----:B------:R-:W-:Y:S04]  /*3440*/  STL [R1+0x544], R12 ;  /* 0x0005440c01007387 */ /* 0x000fe80000100800 */
[----:B---3--:R0:W-:Y:S01]  /*3450*/  STL [R1+0xf4], R13 ;  /* 0x0000f40d01007387 */ /* 0x0081e20000100800 */
[----:B------:R-:W-:Y:S01]  /*3460*/  @!P4 IMAD.MOV.U32 R8, RZ, RZ, R12 ;  /* 0x000000ffff08c224 */ /* 0x000fe200078e000c */
[----:B0-----:R-:W-:-:S05]  /*3470*/  LEA.HI.X.SX32 R13, R7, R2, 0x1, P6 ;  /* 0x00000002070d7211 */ /* 0x001fca00030f0eff */
[----:B------:R-:W-:-:S05]  /*3480*/  @!P4 IMAD.MOV.U32 R9, RZ, RZ, R13 ;  /* 0x000000ffff09c224 */ /* 0x000fca00078e000d */
[----:B------:R0:W2:Y:S01]  /*3490*/  @!P4 LDG.E.U8 R11, desc[UR14][R8.64] ;  /* 0x0000000e080bc981 */ /* 0x0000a2000c1e1100 */
[----:B------:R-:W-:Y:S01]  /*34a0*/  VIADD R10, R44, 0xffffffed ;  /* 0xffffffed2c0a7836 */ /* 0x000fe20000000000 */
[----:B------:R-:W-:-:S04]  /*34b0*/  IADD3 R7, P5, PT, R0, R28, RZ ;  /* 0x0000001c00077210 */ /* 0x000fc80007fbe0ff */
[----:B------:R-:W-:Y:S01]  /*34c0*/  ISETP.GE.U32.AND P6, PT, R10, 0x7fffff6e, PT ;  /* 0x7fffff6e0a00780c */ /* 0x000fe20003fc6070 */
[----:B------:R-:W-:Y:S01]  /*34d0*/  VIADD R10, R44, 0xffffffe5 ;  /* 0xffffffe52c0a7836 */ /* 0x000fe20000000000 */
[----:B0-----:R-:W-:Y:S01]  /*34e0*/  LEA.HI.X.SX32 R8, R28, R2, 0x1, P5 ;  /* 0x000000021c087211 */ /* 0x001fe200028f0eff */
[----:B------:R-:W-:Y:S03]  /*34f0*/  STL [R1+0x540], R13 ;  /* 0x0005400d01007387 */ /* 0x000fe60000100800 */
[----:B------:R-:W-:Y:S01]  /*3500*/  ISETP.GE.U32.AND P4, PT, R10, 0x7fffff66, PT ;  /* 0x7fffff660a00780c */ /* 0x000fe20003f86070 */
[----:B------:R-:W-:Y:S01]  /*3510*/  @!P3 IMAD.MOV.U32 R10, RZ, RZ, R7 ;  /* 0x000000ffff0ab224 */ /* 0x000fe200078e0007 */
[----:B--2---:R0:W-:Y:S02]  /*3520*/  STL [R1+0xe4], R11 ;  /* 0x0000e40b01007387 */ /* 0x0041e40000100800 */
[----:B0-----:R-:W-:-:S05]  /*3530*/  @!P3 IMAD.MOV.U32 R11, RZ, RZ, R8 ;  /* 0x000000ffff0bb224 */ /* 0x001fca00078e0008 */
[----:B------:R0:W2:Y:S01]  /*3540*/  @!P3 LDG.E.U8 R15, desc[UR14][R10.64] ;  /* 0x0000000e0a0fb981 */ /* 0x0000a2000c1e1100 */
[----:B------:R-:W-:Y:S02]  /*3550*/  IMAD.SHL.U32 R12, R28, 0x2, RZ ;  /* 0x000000021c0c7824 */ /* 0x000fe400078e00ff */
[----:B------:R-:W-:-:S03]  /*3560*/  VIADD R14, R44, 0xffffffdd ;  /* 0xffffffdd2c0e7836 */ /* 0x000fc60000000000 */
[----:B------:R-:W-:Y:S01]  /*3570*/  IADD3 R9, P5, PT, R12, R0, RZ ;  /* 0x000000000c097210 */ /* 0x000fe20007fbe0ff */
[----:B------:R-:W-:Y:S01]  /*3580*/  IMAD R13, R28, 0xa, RZ ;  /* 0x0000000a1c0d7824 */ /* 0x000fe200078e02ff */
[----:B------:R-:W-:Y:S02]  /*3590*/  STL [R1+0x5f4], R7 ;  /* 0x0005f40701007387 */ /* 0x000fe40000100800 */
[----:B0-----:R-:W-:Y:S02]  /*35a0*/  LEA.HI.X.SX32 R10, R12, R2, 0x1, P5 ;  /* 0x000000020c0a7211 */ /* 0x001fe400028f0eff */
[----:B------:R-:W-:Y:S01]  /*35b0*/  STL [R1+0x5f0], R8 ;  /* 0x0005f00801007387 */ /* 0x000fe20000100800 */
[----:B------:R-:W-:Y:S01]  /*35c0*/  ISETP.GE.U32.AND P3, PT, R14, 0x7fffff5e, PT ;  /* 0x7fffff5e0e00780c */ /* 0x000fe20003f66070 */
[----:B------:R-:W-:Y:S01]  /*35d0*/  @!P0 IMAD.MOV.U32 R14, RZ, RZ, R9 ;  /* 0x000000ffff0e8224 */ /* 0x000fe200078e0009 */
[----:B------:R-:W-:Y:S02]  /*35e0*/  PRMT R88, RZ, 0x7610, R88 ;  /* 0x00007610ff587816 */ /* 0x000fe40000000058 */
[----:B------:R-:W-:-:S04]  /*35f0*/  IADD3 R11, P5, PT, R13, R0, RZ ;  /* 0x000000000d0b7210 */ /* 0x000fc80007fbe0ff */
[----:B------:R-:W-:Y:S02]  /*3600*/  LEA.HI.X.SX32 R12, R13, R2, 0x1, P5 ;  /* 0x000000020d0c7211 */ /* 0x000fe400028f0eff */
[----:B------:R-:W-:Y:S01]  /*3610*/  PRMT R89, RZ, 0x7610, R89 ;  /* 0x00007610ff597816 */ /* 0x000fe20000000059 */
[----:B--2---:R0:W-:Y:S02]  /*3620*/  STL [R1+0xf8], R15 ;  /* 0x0000f80f01007387 */ /* 0x0041e40000100800 */
[----:B0-----:R-:W-:-:S05]  /*3630*/  @!P0 IMAD.MOV.U32 R15, RZ, RZ, R10 ;  /* 0x000000ffff0f8224 */ /* 0x001fca00078e000a */
[----:B------:R0:W2:Y:S02]  /*3640*/  @!P0 LDG.E.U8 R88, desc[UR14][R14.64] ;  /* 0x0000000e0e588981 */ /* 0x0000a4000c1e1100 */
[----:B0-----:R-:W-:Y:S02]  /*3650*/  @!P2 IMAD.MOV.U32 R14, RZ, RZ, R11 ;  /* 0x000000ffff0ea224 */ /* 0x001fe400078e000b */
[----:B------:R-:W-:-:S05]  /*3660*/  @!P2 IMAD.MOV.U32 R15, RZ, RZ, R12 ;  /* 0x000000ffff0fa224 */ /* 0x000fca00078e000c */
[----:B------:R0:W3:Y:S01]  /*3670*/  @!P2 LDG.E.U8 R89, desc[UR14][R14.64] ;  /* 0x0000000e0e59a981 */ /* 0x0000e2000c1e1100 */
[----:B------:R-:W-:-:S03]  /*3680*/  IMAD R16, R28, 0x12, RZ ;  /* 0x000000121c107824 */ /* 0x000fc600078e02ff */
[----:B------:R-:W-:Y:S01]  /*3690*/  STL [R1+0x5fc], R9 ;  /* 0x0005fc0901007387 */ /* 0x000fe20000100800 */
[----:B------:R-:W-:-:S03]  /*36a0*/  VIADD R17, R44, 0xffffffd5 ;  /* 0xffffffd52c117836 */ /* 0x000fc60000000000 */
[----:B------:R-:W-:Y:S01]  /*36b0*/  STL [R1+0x5f8], R10 ;  /* 0x0005f80a01007387 */ /* 0x000fe20000100800 */
[----:B0-----:R-:W-:Y:S02]  /*36c0*/  VIADD R14, R44, 0xffffffcd ;  /* 0xffffffcd2c0e7836 */ /* 0x001fe40000000000 */
[----:B------:R-:W-:Y:S01]  /*36d0*/  IMAD R13, R28, 0x1a, RZ ;  /* 0x0000001a1c0d7824 */ /* 0x000fe200078e02ff */
[----:B------:R-:W-:Y:S02]  /*36e0*/  PRMT R92, RZ, 0x7610, R92 ;  /* 0x00007610ff5c7816 */ /* 0x000fe4000000005c */
[----:B------:R-:W-:Y:S02]  /*36f0*/  ISETP.GE.U32.AND P2, PT, R14, 0x7fffff4e, PT ;  /* 0x7fffff4e0e00780c */ /* 0x000fe40003f46070 */
[----:B------:R-:W-:Y:S02]  /*3700*/  ISETP.GE.U32.AND P0, PT, R17, 0x7fffff56, PT ;  /* 0x7fffff561100780c */ /* 0x000fe40003f06070 */
[----:B------:R-:W-:Y:S01]  /*3710*/  PRMT R93, RZ, 0x7610, R93 ;  /* 0x00007610ff5d7816 */ /* 0x000fe2000000005d */
[----:B--2---:R0:W-:Y:S04]  /*3720*/  STL [R1+0xf0], R88 ;  /* 0x0000f05801007387 */ /* 0x0041e80000100800 */
[----:B------:R-:W-:Y:S01]  /*3730*/  STL [R1+0x604], R11 ;  /* 0x0006040b01007387 */ /* 0x000fe20000100800 */
[----:B0-----:R-:W-:-:S03]  /*3740*/  IADD3 R88, P5, PT, R16, R0, RZ ;  /* 0x0000000010587210 */ /* 0x001fc60007fbe0ff */
[----:B------:R-:W-:Y:S01]  /*3750*/  STL [R1+0x600], R12 ;  /* 0x0006000c01007387 */ /* 0x000fe20000100800 */
[----:B------:R-:W-:Y:S01]  /*3760*/  LEA.HI.X.SX32 R15, R16, R2, 0x1, P5 ;  /* 0x00000002100f7211 */ /* 0x000fe200028f0eff */
[----:B------:R-:W-:Y:S01]  /*3770*/  @!P6 IMAD.MOV.U32 R14, RZ, RZ, R88 ;  /* 0x000000ffff0ee224 */ /* 0x000fe200078e0058 */
[C---:B------:R-:W-:Y:S01]  /*3780*/  IADD3 R17, P5, PT, R13.reuse, R0, RZ ;  /* 0x000000000d117210 */ /* 0x040fe20007fbe0ff */
[----:B------:R-:W-:Y:S04]  /*3790*/  STL [R1+0xcc], R88 ;  /* 0x0000cc5801007387 */ /* 0x000fe80000100800 */
[----:B---3--:R0:W-:Y:S04]  /*37a0*/  STL [R1+0xec], R89 ;  /* 0x0000ec5901007387 */ /* 0x0081e80000100800 */
[----:B------:R1:W2:Y:S04]  /*37b0*/  @!P6 LDG.E.U8 R92, desc[UR14][R14.64] ;  /* 0x0000000e0e5ce981 */ /* 0x0002a8000c1e1100 */
[----:B0-----:R-:W3:Y:S04]  /*37c0*/  LDL.LU R89, [R1+0x650] ;  /* 0x0006500001597983 */ /* 0x001ee80000300800 */
[----:B------:R0:W-:Y:S01]  /*37d0*/  STL [R1+0xb4], R15 ;  /* 0x0000b40f01007387 */ /* 0x0001e20000100800 */
[----:B-1----:R-:W-:-:S03]  /*37e0*/  LEA.HI.X.SX32 R14, R13, R2, 0x1, P5 ;  /* 0x000000020d0e7211 */ /* 0x002fc600028f0eff */
[----:B------:R-:W3:Y:S01]  /*37f0*/  LDL.LU R88, [R1+0x64c] ;  /* 0x00064c0001587983 */ /* 0x000ee20000300800 */
[----:B0-----:R-:W-:-:S03]  /*3800*/  IMAD.MOV.U32 R15, RZ, RZ, R17 ;  /* 0x000000ffff0f7224 */ /* 0x001fc600078e0011 */
[----:B------:R-:W-:Y:S02]  /*3810*/  STL [R1+0x134], R17 ;  /* 0x0001341101007387 */ /* 0x000fe40000100800 */
[-C--:B------:R-:W-:Y:S02]  /*3820*/  @!P4 LOP3.LUT R15, R15, R14.reuse, RZ, 0x3c, !PT ;  /* 0x0000000e0f0fc212 */ /* 0x080fe400078e3cff */
[----:B------:R0:W-:Y:S02]  /*3830*/  STL [R1+0x130], R14 ;  /* 0x0001300e01007387 */ /* 0x0001e40000100800 */
[----:B0-----:R-:W-:-:S04]  /*3840*/  @!P4 LOP3.LUT R14, R15, R14, RZ, 0x3c, !PT ;  /* 0x0000000e0f0ec212 */ /* 0x001fc800078e3cff */
[----:B------:R-:W-:-:S05]  /*3850*/  @!P4 LOP3.LUT R15, R15, R14, RZ, 0x3c, !PT ;  /* 0x0000000e0f0fc212 */ /* 0x000fca00078e3cff */
[----:B------:R0:W3:Y:S01]  /*3860*/  @!P4 LDG.E.U8 R93, desc[UR14][R14.64] ;  /* 0x0000000e0e5dc981 */ /* 0x0000e2000c1e1100 */
[----:B------:R-:W-:-:S05]  /*3870*/  VIADD R16, R44, 0xffffffc5 ;  /* 0xffffffc52c107836 */ /* 0x000fca0000000000 */
[----:B------:R-:W-:Y:S01]  /*3880*/  ISETP.GE.U32.AND P6, PT, R16, 0x7fffff46, PT ;  /* 0x7fffff461000780c */ /* 0x000fe20003fc6070 */
[C---:B------:R-:W-:Y:S02]  /*3890*/  IMAD R16, R28.reuse, 0x22, RZ ;  /* 0x000000221c107824 */ /* 0x040fe400078e02ff */
[----:B------:R-:W-:Y:S01]  /*38a0*/  IMAD R13, R28, 0x2a, RZ ;  /* 0x0000002a1c0d7824 */ /* 0x000fe200078e02ff */
[----:B------:R-:W-:Y:S02]  /*38b0*/  PRMT R90, RZ, 0x7610, R90 ;  /* 0x00007610ff5a7816 */ /* 0x000fe4000000005a */
[----:B------:R-:W-:Y:S01]  /*38c0*/  PRMT R27, RZ, 0x7610, R27 ;  /* 0x00007610ff1b7816 */ /* 0x000fe2000000001b */
[----:B--2---:R1:W-:Y:S02]  /*38d0*/  STL [R1+0xdc], R92 ;  /* 0x0000dc5c01007387 */ /* 0x0043e40000100800 */
[----:B-1----:R-:W-:-:S04]  /*38e0*/  IADD3 R92, P5, PT, R16, R0, RZ ;  /* 0x00000000105c7210 */ /* 0x002fc80007fbe0ff */
[----:B0-----:R-:W-:Y:S01]  /*38f0*/  LEA.HI.X.SX32 R14, R16, R2, 0x1, P5 ;  /* 0x00000002100e7211 */ /* 0x001fe200028f0eff */
[----:B------:R-:W-:Y:S01]  /*3900*/  IMAD.MOV.U32 R15, RZ, RZ, R92 ;  /* 0x000000ffff0f7224 */ /* 0x000fe200078e005c */
[----:B------:R0:W-:Y:S04]  /*3910*/  STL [R1+0x174], R92 ;  /* 0x0001745c01007387 */ /* 0x0001e80000100800 */
[----:B------:R-:W-:Y:S01]  /*3920*/  @!P3 LOP3.LUT R15, R15, R14, RZ, 0x3c, !PT ;  /* 0x0000000e0f0fb212 */ /* 0x000fe200078e3cff */
[----:B------:R1:W-:Y:S01]  /*3930*/  STL [R1+0x170], R14 ;  /* 0x0001700e01007387 */ /* 0x0003e20000100800 */
[----:B0-----:R-:W-:Y:S02]  /*3940*/  IADD3 R92, P5, PT, R13, R0, RZ ;  /* 0x000000000d5c7210 */ /* 0x001fe40007fbe0ff */
[----:B-1----:R-:W-:-:S03]  /*3950*/  @!P3 LOP3.LUT R14, R15, R14, RZ, 0x3c, !PT ;  /* 0x0000000e0f0eb212 */ /* 0x002fc600078e3cff */
[----:B------:R-:W-:Y:S01]  /*3960*/  STL [R1+0x1b4], R92 ;  /* 0x0001b45c01007387 */ /* 0x000fe20000100800 */
[----:B------:R-:W-:-:S05]  /*3970*/  @!P3 LOP3.LUT R15, R15, R14, RZ, 0x3c, !PT ;  /* 0x0000000e0f0fb212 */ /* 0x000fca00078e3cff */
[----:B------:R0:W2:Y:S04]  /*3980*/  @!P3 LDG.E.U8 R90, desc[UR14][R14.64] ;  /* 0x0000000e0e5ab981 */ /* 0x0000a8000c1e1100 */
[----:B---3--:R1:W-:Y:S01]  /*3990*/  STL [R1+0xe0], R93 ;  /* 0x0000e05d01007387 */ /* 0x0083e20000100800 */
[----:B0-----:R-:W-:Y:S01]  /*39a0*/  @!P0 IMAD.MOV.U32 R14, RZ, RZ, R92 ;  /* 0x000000ffff0e8224 */ /* 0x001fe200078e005c */
[----:B-1----:R-:W-:-:S05]  /*39b0*/  LEA.HI.X.SX32 R93, R13, R2, 0x1, P5 ;  /* 0x000000020d5d7211 */ /* 0x002fca00028f0eff */
[----:B------:R-:W-:-:S05]  /*39c0*/  @!P0 IMAD.MOV.U32 R15, RZ, RZ, R93 ;  /* 0x000000ffff0f8224 */ /* 0x000fca00078e005d */
[----:B------:R0:W3:Y:S01]  /*39d0*/  @!P0 LDG.E.U8 R27, desc[UR14][R14.64] ;  /* 0x0000000e0e1b8981 */ /* 0x0000e2000c1e1100 */
[----:B------:R-:W-:-:S05]  /*39e0*/  IMAD R16, R28, 0x32, RZ ;  /* 0x000000321c107824 */ /* 0x000fca00078e02ff */
[----:B------:R-:W-:Y:S01]  /*39f0*/  IADD3 R13, P5, PT, R16, R0, RZ ;  /* 0x00000000100d7210 */ /* 0x000fe20007fbe0ff */
[----:B0-----:R-:W-:-:S03]  /*3a00*/  VIADD R14, R44, 0xffffffad ;  /* 0xffffffad2c0e7836 */ /* 0x001fc60000000000 */
[----:B------:R-:W-:Y:S01]  /*3a10*/  LEA.HI.X.SX32 R16, R16, R2, 0x1, P5 ;  /* 0x0000000210107211 */ /* 0x000fe200028f0eff */
[----:B------:R-:W-:Y:S01]  /*3a20*/  IMAD.MOV.U32 R15, RZ, RZ, R13 ;  /* 0x000000ffff0f7224 */ /* 0x000fe200078e000d */
[----:B------:R-:W-:-:S03]  /*3a30*/  ISETP.GE.U32.AND P0, PT, R14, 0x7fffff2e, PT ;  /* 0x7fffff2e0e00780c */ /* 0x000fc60003f06070 */
[----:B------:R-:W-:Y:S02]  /*3a40*/  IMAD.MOV.U32 R14, RZ, RZ, R16 ;  /* 0x000000ffff0e7224 */ /* 0x000fe400078e0010 */
[----:B------:R-:W-:-:S03]  /*3a50*/  VIADD R17, R44, 0xffffffbd ;  /* 0xffffffbd2c117836 */ /* 0x000fc60000000000 */
[----:B------:R-:W-:-:S04]  /*3a60*/  @!P2 LOP3.LUT R15, R15, R14, RZ, 0x3c, !PT ;  /* 0x0000000e0f0fa212 */ /* 0x000fc800078e3cff */
[----:B------:R-:W-:Y:S02]  /*3a70*/  @!P2 LOP3.LUT R14, R15, R14, RZ, 0x3c, !PT ;  /* 0x0000000e0f0ea212 */ /* 0x000fe400078e3cff */
[----:B------:R-:W-:Y:S01]  /*3a80*/  ISETP.GE.U32.AND P4, PT, R17, 0x7fffff3e, PT ;  /* 0x7fffff3e1100780c */ /* 0x000fe20003f86070 */
[----:B------:R-:W-:Y:S01]  /*3a90*/  VIADD R17, R44, 0xffffffb5 ;  /* 0xffffffb52c117836 */ /* 0x000fe20000000000 */
[----:B------:R-:W-:-:S04]  /*3aa0*/  @!P2 LOP3.LUT R15, R15, R14, RZ, 0x3c, !PT ;  /* 0x0000000e0f0fa212 */ /* 0x000fc800078e3cff */
[----:B------:R-:W-:Y:S01]  /*3ab0*/  ISETP.GE.U32.AND P3, PT, R17, 0x7fffff36, PT ;  /* 0x7fffff361100780c */ /* 0x000fe20003f66070 */
[----:B------:R0:W4:Y:S04]  /*3ac0*/  @!P2 LDG.E.U8 R76, desc[UR14][R14.64] ;  /* 0x0000000e0e4ca981 */ /* 0x000128000c1e1100 */
        /* <DEDUP_REMOVED lines=26> */
[----:B------:R0:W-:Y:S01]  /*3c70*/  STL [R1+0x434], R76 ;  /* 0x0004344c01007387 */ /* 0x0001e20000100800 */
[----:B------:R-:W-:-:S03]  /*3c80*/  IMAD R13, R28, 0x4a, RZ ;  /* 0x0000004a1c0d7824 */ /* 0x000fc600078e02ff */
[----:B------:R-:W-:Y:S01]  /*3c90*/  @!P4 LOP3.LUT R15, R15, R14, RZ, 0x3c, !PT ;  /* 0x0000000e0f0fc212 */ /* 0x000fe200078e3cff */
[----:B------:R1:W-:Y:S01]  /*3ca0*/  STL [R1+0x430], R14 ;  /* 0x0004300e01007387 */ /* 0x0003e20000100800 */
[----:B0-----:R-:W-:Y:S02]  /*3cb0*/  IADD3 R76, P5, PT, R13, R0, RZ ;  /* 0x000000000d4c7210 */ /* 0x001fe40007fbe0ff */
[----:B-1----:R-:W-:-:S04]  /*3cc0*/  @!P4 LOP3.LUT R14, R15, R14, RZ, 0x3c, !PT ;  /* 0x0000000e0f0ec212 */ /* 0x002fc800078e3cff */
[----:B------:R-:W-:Y:S01]  /*3cd0*/  @!P4 LOP3.LUT R15, R15, R14, RZ, 0x3c, !PT ;  /* 0x0000000e0f0fc212 */ /* 0x000fe200078e3cff */
[----:B------:R-:W-:Y:S04]  /*3ce0*/  STL [R1+0x45c], R76 ;  /* 0x00045c4c01007387 */ /* 0x000fe80000100800 */
[----:B------:R0:W4:Y:S02]  /*3cf0*/  @!P4 LDG.E.U8 R74, desc[UR14][R14.64] ;  /* 0x0000000e0e4ac981 */ /* 0x000124000c1e1100 */
[----:B0-----:R-:W-:Y:S02]  /*3d00*/  @!P3 IMAD.MOV.U32 R14, RZ, RZ, R76 ;  /* 0x000000ffff0eb224 */ /* 0x001fe400078e004c */
[----:B--2---:R0:W-:Y:S02]  /*3d10*/  STL [R1+0xc4], R77 ;  /* 0x0000c44d01007387 */ /* 0x0041e40000100800 */
[----:B0-----:R-:W-:-:S05]  /*3d20*/  LEA.HI.X.SX32 R77, R13, R2, 0x1, P5 ;  /* 0x000000020d4d7211 */ /* 0x001fca00028f0eff */
[----:B------:R-:W-:-:S05]  /*3d30*/  @!P3 IMAD.MOV.U32 R15, RZ, RZ, R77 ;  /* 0x000000ffff0fb224 */ /* 0x000fca00078e004d */
[----:B------:R0:W2:Y:S01]  /*3d40*/  @!P3 LDG.E.U8 R73, desc[UR14][R14.64] ;  /* 0x0000000e0e49b981 */ /* 0x0000a2000c1e1100 */
[----:B------:R-:W-:Y:S02]  /*3d50*/  IMAD R16, R28, 0x52, RZ ;  /* 0x000000521c107824 */ /* 0x000fe400078e02ff */
[----:B------:R-:W-:Y:S01]  /*3d60*/  VIADD R17, R44, 0xffffff9d ;  /* 0xffffff9d2c117836 */ /* 0x000fe20000000000 */
[----:B------:R-:W-:Y:S01]  /*3d70*/  STL [R1+0x458], R77 ;  /* 0x0004584d01007387 */ /* 0x000fe20000100800 */
[----:B------:R-:W-:-:S03]  /*3d80*/  IMAD R13, R28, 0x5a, RZ ;  /* 0x0000005a1c0d7824 */ /* 0x000fc600078e02ff */
[----:B------:R-:W-:Y:S01]  /*3d90*/  ISETP.GE.U32.AND P6, PT, R17, 0x7fffff1e, PT ;  /* 0x7fffff1e1100780c */ /* 0x000fe20003fc6070 */
[C---:B------:R-:W-:Y:S02]  /*3da0*/  VIADD R17, R44.reuse, 0xffffff95 ;  /* 0xffffff952c117836 */ /* 0x040fe40000000000 */
[----:B0-----:R-:W-:-:S03]  /*3db0*/  VIADD R14, R44, 0xffffff8d ;  /* 0xffffff8d2c0e7836 */ /* 0x001fc60000000000 */
[----:B------:R-:W-:Y:S02]  /*3dc0*/  ISETP.GE.U32.AND P4, PT, R17, 0x7fffff16, PT ;  /* 0x7fffff161100780c */ /* 0x000fe40003f86070 */
[----:B------:R-:W-:Y:S01]  /*3dd0*/  PRMT R17, RZ, 0x7610, R17 ;  /* 0x00007610ff117816 */ /* 0x000fe20000000011 */
[----:B----4-:R0:W-:Y:S02]  /*3de0*/  STL [R1+0xc0], R74 ;  /* 0x0000c04a01007387 */ /* 0x0101e40000100800 */
[----:B0-----:R-:W-:-:S04]  /*3df0*/  IADD3 R74, P5, PT, R16, R0, RZ ;  /* 0x00000000104a7210 */ /* 0x001fc80007fbe0ff */
[----:B------:R-:W-:Y:S01]  /*3e00*/  LEA.HI.X.SX32 R76, R16, R2, 0x1, P5 ;  /* 0x00000002104c7211 */ /* 0x000fe200028f0eff */
[----:B------:R-:W-:Y:S01]  /*3e10*/  STL [R1+0x484], R74 ;  /* 0x0004844a01007387 */ /* 0x000fe20000100800 */
[----:B------:R-:W-:-:S03]  /*3e20*/  ISETP.GE.U32.AND P3, PT, R14, 0x7fffff0e, PT ;  /* 0x7fffff0e0e00780c */ /* 0x000fc60003f66070 */
[----:B------:R-:W-:Y:S01]  /*3e30*/  STL [R1+0x480], R76 ;  /* 0x0004804c01007387 */ /* 0x000fe20000100800 */
[----:B------:R-:W-:Y:S02]  /*3e40*/  @!P0 IMAD.MOV.U32 R14, RZ, RZ, R74 ;  /* 0x000000ffff0e8224 */ /* 0x000fe400078e004a */
[----:B------:R-:W-:-:S05]  /*3e50*/  @!P0 IMAD.MOV.U32 R15, RZ, RZ, R76 ;  /* 0x000000ffff0f8224 */ /* 0x000fca00078e004c */
[----:B------:R0:W4:Y:S04]  /*3e60*/  @!P0 LDG.E.U8 R17, desc[UR14][R14.64] ;  /* 0x0000000e0e118981 */ /* 0x000128000c1e1100 */
[----:B--2---:R1:W-:Y:S02]  /*3e70*/  STL [R1+0xc8], R73 ;  /* 0x0000c84901007387 */ /* 0x0043e40000100800 */
[----:B-1----:R-:W-:-:S04]  /*3e80*/  IADD3 R73, P5, PT, R13, R0, RZ ;  /* 0x000000000d497210 */ /* 0x002fc80007fbe0ff */
[----:B------:R-:W-:Y:S01]  /*3e90*/  LEA.HI.X.SX32 R76, R13, R2, 0x1, P5 ;  /* 0x000000020d4c7211 */ /* 0x000fe200028f0eff */
[----:B0-----:R-:W-:-:S04]  /*3ea0*/  @!P2 IMAD.MOV.U32 R14, RZ, RZ, R73 ;  /* 0x000000ffff0ea224 */ /* 0x001fc800078e0049 */
[----:B------:R-:W-:-:S05]  /*3eb0*/  @!P2 IMAD.MOV.U32 R15, RZ, RZ, R76 ;  /* 0x000000ffff0fa224 */ /* 0x000fca00078e004c */
[----:B------:R0:W2:Y:S01]  /*3ec0*/  @!P2 LDG.E.U8 R21, desc[UR14][R14.64] ;  /* 0x0000000e0e15a981 */ /* 0x0000a2000c1e1100 */
[----:B------:R-:W-:-:S05]  /*3ed0*/  VIADD R16, R44, 0xffffff85 ;  /* 0xffffff852c107836 */ /* 0x000fca0000000000 */
[----:B------:R-:W-:Y:S01]  /*3ee0*/  ISETP.GE.U32.AND P0, PT, R16, 0x7fffff06, PT ;  /* 0x7fffff061000780c */ /* 0x000fe20003f06070 */
[----:B------:R-:W-:Y:S01]  /*3ef0*/  IMAD R16, R28, 0x62, RZ ;  /* 0x000000621c107824 */ /* 0x000fe200078e02ff */
[----:B------:R-:W-:Y:S04]  /*3f00*/  STL [R1+0x4ac], R73 ;  /* 0x0004ac4901007387 */ /* 0x000fe80000100800 */
[----:B------:R-:W-:Y:S01]  /*3f10*/  IADD3 R74, P5, PT, R16, R0, RZ ;  /* 0x00000000104a7210 */ /* 0x000fe20007fbe0ff */
[----:B------:R-:W-:-:S04]  /*3f20*/  IMAD R13, R28, 0x6a, RZ ;  /* 0x0000006a1c0d7824 */ /* 0x000fc800078e02ff */
[----:B0-----:R-:W-:Y:S01]  /*3f30*/  @!P6 IMAD.MOV.U32 R14, RZ, RZ, R74 ;  /* 0x000000ffff0ee224 */ /* 0x001fe200078e004a */
[----:B----4-:R-:W-:Y:S04]  /*3f40*/  STL [R1+0xbc], R17 ;  /* 0x0000bc1101007387 */ /* 0x010fe80000100800 */
[----:B------:R0:W-:Y:S04]  /*3f50*/  STL [R1+0x4a8], R76 ;  /* 0x0004a84c01007387 */ /* 0x0001e80000100800 */
[----:B------:R-:W-:Y:S01]  /*3f60*/  STL [R1+0x4d4], R74 ;  /* 0x0004d44a01007387 */ /* 0x000fe20000100800 */
[----:B0-----:R-:W-:-:S05]  /*3f70*/  LEA.HI.X.SX32 R76, R16, R2, 0x1, P5 ;  /* 0x00000002104c7211 */ /* 0x001fca00028f0eff */
        /* <DEDUP_REMOVED lines=8> */
[----:B------:R-:W-:-:S03]  /*4000*/  IMAD R16, R28, 0x72, RZ ;  /* 0x000000721c107824 */ /* 0x000fc600078e02ff */
[----:B------:R-:W-:Y:S04]  /*4010*/  STL [R1+0x4d0], R76 ;  /* 0x0004d04c01007387 */ /* 0x000fe80000100800 */
[----:B------:R-:W-:Y:S01]  /*4020*/  STL [R1+0x4fc], R21 ;  /* 0x0004fc1501007387 */ /* 0x000fe20000100800 */
[----:B------:R-:W-:-:S03]  /*4030*/  VIADD R17, R44, 0xfffffffc ;  /* 0xfffffffc2c117836 */ /* 0x000fc60000000000 */
[----:B------:R-:W-:Y:S01]  /*4040*/  STL [R1+0x4f8], R73 ;  /* 0x0004f84901007387 */ /* 0x000fe20000100800 */
[----:B------:R-:W-:Y:S01]  /*4050*/  IMAD R13, R28, 0x7a, RZ ;  /* 0x0000007a1c0d7824 */ /* 0x000fe200078e02ff */
[----:B------:R-:W-:Y:S01]  /*4060*/  ISETP.GE.U32.AND P2, PT, R17, 0x7fffff7d, PT ;  /* 0x7fffff7d1100780c */ /* 0x000fe20003f46070 */
[C---:B------:R-:W-:Y:S02]  /*4070*/  VIADD R17, R44.reuse, 0xfffffff4 ;  /* 0xfffffff42c117836 */ /* 0x040fe40000000000 */
[----:B0-----:R-:W-:Y:S01]  /*4080*/  VIADD R14, R44, 0xffffffec ;  /* 0xffffffec2c0e7836 */ /* 0x001fe20000000000 */
[----:B----4-:R0:W-:Y:S02]  /*4090*/  STL [R1+0xb8], R18 ;  /* 0x0000b81201007387 */ /* 0x0101e40000100800 */
[----:B0-----:R-:W-:-:S04]  /*40a0*/  IADD3 R18, P6, PT, R16, R0, RZ ;  /* 0x0000000010127210 */ /* 0x001fc80007fde0ff */
[----:B------:R-:W-:Y:S01]  /*40b0*/  LEA.HI.X.SX32 R21, R16, R2, 0x1, P6 ;  /* 0x0000000210157211 */ /* 0x000fe200030f0eff */
[----:B------:R-:W-:Y:S01]  /*40c0*/  STL [R1+0x524], R18 ;  /* 0x0005241201007387 */ /* 0x000fe20000100800 */
[----:B------:R-:W-:-:S03]  /*40d0*/  ISETP.GE.U32.AND P5, PT, R17, 0x7fffff75, PT ;  /* 0x7fffff751100780c */ /* 0x000fc60003fa6070 */
[----:B------:R-:W-:Y:S01]  /*40e0*/  STL [R1+0x520], R21 ;  /* 0x0005201501007387 */ /* 0x000fe20000100800 */
[----:B------:R-:W-:Y:S01]  /*40f0*/  PRMT R17, RZ, 0x7610, R17 ;  /* 0x00007610ff117816 */ /* 0x000fe20000000011 */
[----:B------:R-:W-:Y:S01]  /*4100*/  @!P3 IMAD.MOV.U32 R15, RZ, RZ, R21 ;  /* 0x000000ffff0fb224 */ /* 0x000fe200078e0015 */
[----:B------:R-:W-:Y:S01]  /*4110*/  ISETP.GE.U32.AND P4, PT, R14, 0x7fffff6d, PT ;  /* 0x7fffff6d0e00780c */ /* 0x000fe20003f86070 */
        /* <DEDUP_REMOVED lines=11> */
[----:B------:R-:W-:Y:S01]  /*41d0*/  STL [R1+0x54c], R20 ;  /* 0x00054c1401007387 */ /* 0x000fe20000100800 */
[----:B------:R-:W-:-:S03]  /*41e0*/  VIADD R18, R44, 0xffffffdc ;  /* 0xffffffdc2c127836 */ /* 0x000fc60000000000 */
[----:B------:R-:W-:-:S04]  /*41f0*/  IADD3 R13, P6, PT, R16, R0, RZ ;  /* 0x00000000100d7210 */ /* 0x000fc80007fde0ff */
[----:B0-----:R-:W-:Y:S02]  /*4200*/  LEA.HI.X.SX32 R14, R16, R2, 0x1, P6 ;  /* 0x00000002100e7211 */ /* 0x001fe400030f0eff */
[----:B------:R-:W-:Y:S01]  /*4210*/  ISETP.GE.U32.AND P0, PT, R18, 0x7fffff5d, PT ;  /* 0x7fffff5d1200780c */ /* 0x000fe20003f06070 */
[----:B------:R-:W-:Y:S01]  /*4220*/  @!P2 IMAD.MOV.U32 R18, RZ, RZ, R13 ;  /* 0x000000ffff12a224 */ /* 0x000fe200078e000d */
[----:B------:R-:W-:Y:S01]  /*4230*/  PRMT R71, RZ, 0x7610, R71 ;  /* 0x00007610ff477816 */ /* 0x000fe20000000047 */
[----:B----4-:R0:W-:Y:S04]  /*4240*/  STL [R1+0x94], R17 ;  /* 0x0000941101007387 */ /* 0x0101e80000100800 */
[----:B------:R-:W-:Y:S01]  /*4250*/  STL [R1+0x548], R21 ;  /* 0x0005481501007387 */ /* 0x000fe20000100800 */
[----:B0-----:R-:W-:-:S05]  /*4260*/  IMAD R17, R28, 0xb, RZ ;  /* 0x0000000b1c117824 */ /* 0x001fca00078e02ff */
[----:B------:R-:W-:-:S04]  /*4270*/  IADD3 R15, P6, PT, R17, R0, RZ ;  /* 0x00000000110f7210 */ /* 0x000fc80007fde0ff */
[----:B------:R-:W-:Y:S01]  /*4280*/  LEA.HI.X.SX32 R16, R17, R2, 0x1, P6 ;  /* 0x0000000211107211 */ /* 0x000fe200030f0eff */
[----:B--2---:R0:W-:Y:S02]  /*4290*/  STL [R1+0xa8], R19 ;  /* 0x0000a81301007387 */ /* 0x0041e40000100800 */
[----:B0-----:R-:W-:-:S05]  /*42a0*/  @!P2 IMAD.MOV.U32 R19, RZ, RZ, R14 ;  /* 0x000000ffff13a224 */ /* 0x001fca00078e000e */
[----:B------:R0:W2:Y:S02]  /*42b0*/  @!P2 LDG.E.U8 R72, desc[UR14][R18.64] ;  /* 0x0000000e1248a981 */ /* 0x0000a4000c1e1100 */
[----:B0-----:R-:W-:Y:S02]  /*42c0*/  @!P5 IMAD.MOV.U32 R18, RZ, RZ, R15 ;  /* 0x000000ffff12d224 */ /* 0x001fe400078e000f */
[----:B------:R-:W-:-:S05]  /*42d0*/  @!P5 IMAD.MOV.U32 R19, RZ, RZ, R16 ;  /* 0x000000ffff13d224 */ /* 0x000fca00078e0010 */
[----:B------:R0:W4:Y:S01]  /*42e0*/  @!P5 LDG.E.U8 R71, desc[UR14][R18.64] ;  /* 0x0000000e1247d981 */ /* 0x000122000c1e1100 */
[----:B------:R-:W-:-:S03]  /*42f0*/  IMAD R20, R28, 0x13, RZ ;  /* 0x000000131c147824 */ /* 0x000fc600078e02ff */
[----:B------:R-:W-:Y:S04]  /*4300*/  STL [R1+0x60c], R13 ;  /* 0x00060c0d01007387 */ /* 0x000fe80000100800 */
[----:B------:R-:W-:Y:S01]  /*4310*/  STL [R1+0x608], R14 ;  /* 0x0006080e01007387 */ /* 0x000fe20000100800 */
[C---:B------:R-:W-:Y:S02]  /*4320*/  VIADD R21, R44.reuse, 0xffffffd4 ;  /* 0xffffffd42c157836 */ /* 0x040fe40000000000 */
[----:B0-----:R-:W-:Y:S02]  /*4330*/  VIADD R18, R44, 0xffffffcc ;  /* 0xffffffcc2c127836 */ /* 0x001fe40000000000 */
[----:B------:R-:W-:Y:S01]  /*4340*/  IMAD R17, R28, 0x1b, RZ ;  /* 0x0000001b1c117824 */ /* 0x000fe200078e02ff */
[----:B------:R-:W-:-:S02]  /*4350*/  ISETP.GE.U32.AND P2, PT, R21, 0x7fffff55, PT ;  /* 0x7fffff551500780c */ /* 0x000fc40003f46070 */
[----:B------:R-:W-:Y:S02]  /*4360*/  PRMT R21, RZ, 0x7610, R21 ;  /* 0x00007610ff157816 */ /* 0x000fe40000000015 */
[----:B------:R-:W-:Y:S02]  /*4370*/  ISETP.GE.U32.AND P5, PT, R18, 0x7fffff4d, PT ;  /* 0x7fffff4d1200780c */ /* 0x000fe40003fa6070 */
[----:B------:R-:W-:Y:S01]  /*4380*/  PRMT R70, RZ, 0x7610, R70 ;  /* 0x00007610ff467816 */ /* 0x000fe20000000046 */
[----:B--2---:R0:W-:Y:S04]  /*4390*/  STL [R1+0xa4], R72 ;  /* 0x0000a44801007387 */ /* 0x0041e80000100800 */
[----:B------:R-:W-:Y:S01]  /*43a0*/  STL [R1+0x614], R15 ;  /* 0x0006140f01007387 */ /* 0x000fe20000100800 */
[----:B0-----:R-:W-:-:S03]  /*43b0*/  IADD3 R72, P6, PT, R20, R0, RZ ;  /* 0x0000000014487210 */ /* 0x001fc60007fde0ff */
[----:B------:R-:W-:Y:S01]  /*43c0*/  STL [R1+0x610], R16 ;  /* 0x0006101001007387 */ /* 0x000fe20000100800 */
[----:B------:R-:W-:-:S03]  /*43d0*/  LEA.HI.X.SX32 R73, R20, R2, 0x1, P6 ;  /* 0x0000000214497211 */ /* 0x000fc600030f0eff */
[----:B------:R-:W-:Y:S01]  /*43e0*/  STL [R1+0xfc], R72 ;  /* 0x0000fc4801007387 */ /* 0x000fe20000100800 */
[----:B------:R-:W-:-:S03]  /*43f0*/  @!P4 IMAD.MOV.U32 R18, RZ, RZ, R72 ;  /* 0x000000ffff12c224 */ /* 0x000fc600078e0048 */
[----:B------:R-:W-:Y:S01]  /*4400*/  STL [R1+0xe8], R73 ;  /* 0x0000e84901007387 */ /* 0x000fe20000100800 */
[----:B------:R-:W-:-:S03]  /*4410*/  @!P4 IMAD.MOV.U32 R19, RZ, RZ, R73 ;  /* 0x000000ffff13c224 */ /* 0x000fc600078e0049 */
[----:B----4-:R0:W-:Y:S04]  /*4420*/  STL [R1+0x9c], R71 ;  /* 0x00009c4701007387 */ /* 0x0101e80000100800 */
[----:B------:R1:W2:Y:S01]  /*4430*/  @!P4 LDG.E.U8 R21, desc[UR14][R18.64] ;  /* 0x0000000e1215c981 */ /* 0x0002a2000c1e1100 */
[----:B0-----:R-:W-:-:S04]  /*4440*/  IADD3 R71, P6, PT, R17, R0, RZ ;  /* 0x0000000011477210 */ /* 0x001fc80007fde0ff */
[----:B------:R-:W-:Y:S01]  /*4450*/  LEA.HI.X.SX32 R73, R17, R2, 0x1, P6 ;  /* 0x0000000211497211 */ /* 0x000fe200030f0eff */
[----:B-1----:R-:W-:-:S04]  /*4460*/  @!P3 IMAD.MOV.U32 R18, RZ, RZ, R71 ;  /* 0x000000ffff12b224 */ /* 0x002fc800078e0047 */
[----:B------:R-:W-:-:S05]  /*4470*/  @!P3 IMAD.MOV.U32 R19, RZ, RZ, R73 ;  /* 0x000000ffff13b224 */ /* 0x000fca00078e0049 */
[----:B------:R0:W4:Y:S01]  /*4480*/  @!P3 LDG.E.U8 R70, desc[UR14][R18.64] ;  /* 0x0000000e1246b981 */ /* 0x000122000c1e1100 */
[----:B------:R-:W-:-:S05]  /*4490*/  VIADD R20, R44, 0xffffffc4 ;  /* 0xffffffc42c147836 */ /* 0x000fca0000000000 */
[----:B------:R-:W-:Y:S01]  /*44a0*/  ISETP.GE.U32.AND P4, PT, R20, 0x7fffff45, PT ;  /* 0x7fffff451400780c */ /* 0x000fe20003f86070 */
[----:B------:R-:W-:Y:S01]  /*44b0*/  IMAD R20, R28, 0x23, RZ ;  /* 0x000000231c147824 */ /* 0x000fe200078e02ff */
[----:B------:R-:W-:Y:S04]  /*44c0*/  STL [R1+0x13c], R71 ;  /* 0x00013c4701007387 */ /* 0x000fe80000100800 */
[----:B------:R-:W-:Y:S01]  /*44d0*/  IADD3 R72, P6, PT, R20, R0, RZ ;  /* 0x0000000014487210 */ /* 0x000fe20007fde0ff */
[----:B------:R-:W-:Y:S01]  /*44e0*/  IMAD R17, R28, 0x2b, RZ ;  /* 0x0000002b1c117824 */ /* 0x000fe200078e02ff */
[----:B------:R-:W-:-:S03]  /*44f0*/  PRMT R69, RZ, 0x7610, R69 ;  /* 0x00007610ff457816 */ /* 0x000fc60000000045 */
[----:B0-----:R-:W-:Y:S01]  /*4500*/  @!P0 IMAD.MOV.U32 R18, RZ, RZ, R72 ;  /* 0x000000ffff128224 */ /* 0x001fe200078e0048 */
[----:B------:R-:W-:Y:S01]  /*4510*/  PRMT R68, RZ, 0x7610, R68 ;  /* 0x00007610ff447816 */ /* 0x000fe20000000044 */
[----:B--2---:R-:W-:Y:S04]  /*4520*/  STL [R1+0x8c], R21 ;  /* 0x00008c1501007387 */ /* 0x004fe80000100800 */
[----:B------:R0:W-:Y:S04]  /*4530*/  STL [R1+0x138], R73 ;  /* 0x0001384901007387 */ /* 0x0001e80000100800 */
[----:B------:R-:W-:Y:S01]  /*4540*/  STL [R1+0x17c], R72 ;  /* 0x00017c4801007387 */ /* 0x000fe20000100800 */
[----:B0-----:R-:W-:-:S05]  /*4550*/  LEA.HI.X.SX32 R73, R20, R2, 0x1, P6 ;  /* 0x0000000214497211 */ /* 0x001fca00030f0eff */
[----:B------:R-:W-:Y:S01]  /*4560*/  @!P0 IMAD.MOV.U32 R19, RZ, RZ, R73 ;  /* 0x000000ffff138224 */ /* 0x000fe200078e0049 */
[----:B----4-:R0:W-:Y:S04]  /*4570*/  STL [R1+0x90], R70 ;  /* 0x0000904601007387 */ /* 0x0101e80000100800 */
[----:B------:R1:W2:Y:S01]  /*4580*/  @!P0 LDG.E.U8 R69, desc[UR14][R18.64] ;  /* 0x0000000e12458981 */ /* 0x0002a2000c1e1100 */
[----:B0-----:R-:W-:-:S04]  /*4590*/  IADD3 R70, P6, PT, R17, R0, RZ ;  /* 0x0000000011467210 */ /* 0x001fc80007fde0ff */
[----:B------:R-:W-:Y:S01]  /*45a0*/  LEA.HI.X.SX32 R71, R17, R2, 0x1, P6 ;  /* 0x0000000211477211 */ /* 0x000fe200030f0eff */
[----:B-1----:R-:W-:-:S04]  /*45b0*/  @!P2 IMAD.MOV.U32 R18, RZ, RZ, R70 ;  /* 0x000000ffff12a224 */ /* 0x002fc800078e0046 */
[----:B------:R-:W-:-:S05]  /*45c0*/  @!P2 IMAD.MOV.U32 R19, RZ, RZ, R71 ;  /* 0x000000ffff13a224 */ /* 0x000fca00078e0047 */
[----:B------:R0:W4:Y:S01]  /*45d0*/  @!P2 LDG.E.U8 R68, desc[UR14][R18.64] ;  /* 0x0000000e1244a981 */ /* 0x000122000c1e1100 */
[----:B------:R-:W-:-:S03]  /*45e0*/  IMAD R20, R28, 0x33, RZ ;  /* 0x000000331c147824 */ /* 0x000fc600078e02ff */
[----:B------:R-:W-:Y:S01]  /*45f0*/  STL [R1+0x178], R73 ;  /* 0x0001784901007387 */ /* 0x000fe20000100800 */
[----:B------:R-:W-:-:S03]  /*4600*/  VIADD R21, R44, 0xffffffbc ;  /* 0xffffffbc2c157836 */ /* 0x000fc60000000000 */
[----:B------:R-:W-:Y:S04]  /*4610*/  STL [R1+0x1bc], R70 ;  /* 0x0001bc4601007387 */ /* 0x000fe80000100800 */
[----:B------:R-:W-:Y:S01]  /*4620*/  STL [R1+0x1b8], R71 ;  /* 0x0001b84701007387 */ /* 0x000fe20000100800 */
[----:B------:R-:W-:Y:S01]  /*4630*/  ISETP.GE.U32.AND P3, PT, R21, 0x7fffff3d, PT ;  /* 0x7fffff3d1500780c */ /* 0x000fe20003f66070 */
[C---:B------:R-:W-:Y:S02]  /*4640*/  VIADD R21, R44.reuse, 0xffffffb4 ;  /* 0xffffffb42c157836 */ /* 0x040fe40000000000 */
[----:B0-----:R-:W-:Y:S02]  /*4650*/  VIADD R18, R44, 0xffffffac ;  /* 0xffffffac2c127836 */ /* 0x001fe40000000000 */
[----:B------:R-:W-:Y:S01]  /*4660*/  IMAD R17, R28, 0x3b, RZ ;  /* 0x0000003b1c117824 */ /* 0x000fe200078e02ff */
[----:B------:R-:W-:-:S02]  /*4670*/  ISETP.GE.U32.AND P0, PT, R21, 0x7fffff35, PT ;  /* 0x7fffff351500780c */ /* 0x000fc40003f06070 */
[----:B------:R-:W-:Y:S02]  /*4680*/  PRMT R21, RZ, 0x7610, R21 ;  /* 0x00007610ff157816 */ /* 0x000fe40000000015 */
[----:B------:R-:W-:Y:S02]  /*4690*/  ISETP.GE.U32.AND P2, PT, R18, 0x7fffff2d, PT ;  /* 0x7fffff2d1200780c */ /* 0x000fe40003f46070 */
[----:B------:R-:W-:Y:S01]  /*46a0*/  PRMT R67, RZ, 0x7610, R67 ;  /* 0x00007610ff437816 */ /* 0x000fe20000000043 */
[----:B--2---:R0:W-:Y:S02]  /*46b0*/  STL [R1+0x88], R69 ;  /* 0x0000884501007387 */ /* 0x0041e40000100800 */
[----:B0-----:R-:W-:-:S04]  /*46c0*/  IADD3 R69, P6, PT, R20, R0, RZ ;  /* 0x0000000014457210 */ /* 0x001fc80007fde0ff */
[----:B------:R-:W-:Y:S01]  /*46d0*/  LEA.HI.X.SX32 R70, R20, R2, 0x1, P6 ;  /* 0x0000000214467211 */ /* 0x000fe200030f0eff */
        /* <DEDUP_REMOVED lines=40> */
[----:B0-----:R-:W-:-:S03]  /*4960*/  VIADD R18, R44, 0xffffff8c ;  /* 0xffffff8c2c127836 */ /* 0x001fc60000000000 */
[----:B------:R-:W-:Y:S02]  /*4970*/  ISETP.GE.U32.AND P3, PT, R21, 0x7fffff15, PT ;  /* 0x7fffff151500780c */ /* 0x000fe40003f66070 */
[----:B------:R-:W-:Y:S02]  /*4980*/  PRMT R21, RZ, 0x7610, R21 ;  /* 0x00007610ff157816 */ /* 0x000fe40000000015 */
[----:B------:R-:W-:Y:S02]  /*4990*/  ISETP.GE.U32.AND P0, PT, R18, 0x7fffff0d, PT ;  /* 0x7fffff0d1200780c */ /* 0x000fe40003f06070 */
[----:B------:R-:W-:Y:S01]  /*49a0*/  PRMT R64, RZ, 0x7610, R64 ;  /* 0x00007610ff407816 */ /* 0x000fe20000000040 */
[----:B--2---:R0:W-:Y:S02]  /*49b0*/  STL [R1+0x70], R66 ;  /* 0x0000704201007387 */ /* 0x0041e40000100800 */
[----:B0-----:R-:W-:-:S04]  /*49c0*/  IADD3 R66, P6, PT, R20, R0, RZ ;  /* 0x0000000014427210 */ /* 0x001fc80007fde0ff */
[----:B------:R-:W-:Y:S01]  /*49d0*/  LEA.HI.X.SX32 R67, R20, R2, 0x1, P6 ;  /* 0x0000000214437211 */ /* 0x000fe200030f0eff */
[----:B------:R-:W-:Y:S04]  /*49e0*/  STL [R1+0x48c], R66 ;  /* 0x00048c4201007387 */ /* 0x000fe80000100800 */
[----:B------:R-:W-:Y:S04]  /*49f0*/  STL [R1+0x488], R67 ;  /* 0x0004884301007387 */ /* 0x000fe80000100800 */
[----:B----4-:R0:W-:Y:S01]  /*4a00*/  STL [R1+0x78], R65 ;  /* 0x0000784101007387 */ /* 0x0101e20000100800 */
[----:B------:R-:W-:-:S02]  /*4a10*/  @!P2 IMAD.MOV.U32 R18, RZ, RZ, R66 ;  /* 0x000000ffff12a224 */ /* 0x000fc400078e0042 */
[----:B------:R-:W-:-:S05]  /*4a20*/  @!P2 IMAD.MOV.U32 R19, RZ, RZ, R67 ;  /* 0x000000ffff13a224 */ /* 0x000fca00078e0043 */
        /* <DEDUP_REMOVED lines=8> */
[C---:B------:R-:W-:Y:S01]  /*4ab0*/  IMAD R20, R28.reuse, 0x63, RZ ;  /* 0x000000631c147824 */ /* 0x040fe200078e02ff */
[----:B------:R-:W-:Y:S01]  /*4ac0*/  STL [R1+0x4b4], R65 ;  /* 0x0004b44101007387 */ /* 0x000fe20000100800 */
[----:B------:R-:W-:-:S03]  /*4ad0*/  IMAD R17, R28, 0x6b, RZ ;  /* 0x0000006b1c117824 */ /* 0x000fc600078e02ff */
[----:B------:R-:W-:Y:S02]  /*4ae0*/  IADD3 R66, P6, PT, R20, R0, RZ ;  /* 0x0000000014427210 */ /* 0x000fe40007fde0ff */
[----:B------:R-:W-:-:S03]  /*4af0*/  PRMT R22, RZ, 0x7610, R22 ;  /* 0x00007610ff167816 */ /* 0x000fc60000000016 */
[----:B0-----:R-:W-:Y:S01]  /*4b00*/  @!P4 IMAD.MOV.U32 R18, RZ, RZ, R66 ;  /* 0x000000ffff12c224 */ /* 0x001fe200078e0042 */
[----:B------:R-:W-:Y:S01]  /*4b10*/  PRMT R47, RZ, 0x7610, R47 ;  /* 0x00007610ff2f7816 */ /* 0x000fe2000000002f */
[----:B--2---:R-:W-:Y:S04]  /*4b20*/  STL [R1+0x68], R21 ;  /* 0x0000681501007387 */ /* 0x004fe80000100800 */
[----:B------:R0:W-:Y:S04]  /*4b30*/  STL [R1+0x4b0], R67 ;  /* 0x0004b04301007387 */ /* 0x0001e80000100800 */
[----:B------:R-:W-:Y:S01]  /*4b40*/  STL [R1+0x4dc], R66 ;  /* 0x0004dc4201007387 */ /* 0x000fe20000100800 */
[----:B0-----:R-:W-:-:S03]  /*4b50*/  LEA.HI.X.SX32 R67, R20, R2, 0x1, P6 ;  /* 0x0000000214437211 */ /* 0x001fc600030f0eff */
[----:B----4-:R0:W-:Y:S02]  /*4b60*/  STL [R1+0x54], R64 ;  /* 0x0000544001007387 */ /* 0x0101e40000100800 */
[----:B------:R-:W-:-:S05]  /*4b70*/  @!P4 IMAD.MOV.U32 R19, RZ, RZ, R67 ;  /* 0x000000ffff13c224 */ /* 0x000fca00078e0043 */
        /* <DEDUP_REMOVED lines=13> */
[----:B0-----:R-:W-:-:S03]  /*4c50*/  VIADD R18, R44, 0xffffffeb ;  /* 0xffffffeb2c127836 */ /* 0x001fc60000000000 */
[----:B------:R-:W-:Y:S02]  /*4c60*/  ISETP.GE.U32.AND P4, PT, R21, 0x7fffff74, PT ;  /* 0x7fffff741500780c */ /* 0x000fe40003f86070 */
[----:B------:R-:W-:Y:S02]  /*4c70*/  PRMT R21, RZ, 0x7610, R21 ;  /* 0x00007610ff157816 */ /* 0x000fe40000000015 */
[----:B------:R-:W-:Y:S01]  /*4c80*/  ISETP.GE.U32.AND P3, PT, R18, 0x7fffff6c, PT ;  /* 0x7fffff6c1200780c */ /* 0x000fe20003f66070 */
[----:B--2---:R0:W-:Y:S02]  /*4c90*/  STL [R1+0x64], R22 ;  /* 0x0000641601007387 */ /* 0x0041e40000100800 */
[----:B0-----:R-:W-:-:S05]  /*4ca0*/  IADD3 R22, P6, PT, R20, R0, RZ ;  /* 0x0000000014167210 */ /* 0x001fca0007fde0ff */
[----:B------:R-:W-:Y:S04]  /*4cb0*/  STL [R1+0x52c], R22 ;  /* 0x00052c1601007387 */ /* 0x000fe80000100800 */
[----:B----4-:R0:W-:Y:S01]  /*4cc0*/  STL [R1+0x60], R47 ;  /* 0x0000602f01007387 */ /* 0x0101e20000100800 */
[----:B------:R-:W-:Y:S01]  /*4cd0*/  @!P0 IMAD.MOV.U32 R18, RZ, RZ, R22 ;  /* 0x000000ffff128224 */ /* 0x000fe200078e0016 */
[----:B0-----:R-:W-:-:S05]  /*4ce0*/  LEA.HI.X.SX32 R47, R20, R2, 0x1, P6 ;  /* 0x00000002142f7211 */ /* 0x001fca00030f0eff */
[----:B------:R-:W-:-:S05]  /*4cf0*/  @!P0 IMAD.MOV.U32 R19, RZ, RZ, R47 ;  /* 0x000000ffff138224 */ /* 0x000fca00078e002f */
[----:B------:R0:W2:Y:S01]  /*4d00*/  @!P0 LDG.E.U8 R21, desc[UR14][R18.64] ;  /* 0x0000000e12158981 */ /* 0x0000a2000c1e1100 */
[----:B------:R-:W-:-:S03]  /*4d10*/  IMAD R17, R28, 0x7b, RZ ;  /* 0x0000007b1c117824 */ /* 0x000fc600078e02ff */
[----:B------:R-:W-:Y:S01]  /*4d20*/  STL [R1+0x528], R47 ;  /* 0x0005282f01007387 */ /* 0x000fe20000100800 */
[----:B------:R-:W-:Y:S02]  /*4d30*/  VIADD R20, R44, 0xffffffe3 ;  /* 0xffffffe32c147836 */ /* 0x000fe40000000000 */
[----:B0-----:R-:W-:-:S03]  /*4d40*/  IMAD.SHL.U32 R18, R28, 0x4, RZ ;  /* 0x000000041c127824 */ /* 0x001fc600078e00ff */
[----:B------:R-:W-:Y:S02]  /*4d50*/  ISETP.GE.U32.AND P0, PT, R20, 0x7fffff64, PT ;  /* 0x7fffff641400780c */ /* 0x000fe40003f06070 */
[----:B------:R-:W-:Y:S02]  /*4d60*/  PRMT R45, RZ, 0x7610, R45 ;  /* 0x00007610ff2d7816 */ /* 0x000fe4000000002d */
[----:B------:R-:W-:Y:S01]  /*4d70*/  PRMT R26, RZ, 0x7610, R26 ;  /* 0x00007610ff1a7816 */ /* 0x000fe2000000001a */
[----:B--2---:R0:W-:Y:S02]  /*4d80*/  STL [R1+0x38], R21 ;  /* 0x0000381501007387 */ /* 0x0041e40000100800 */
[----:B0-----:R-:W-:-:S04]  /*4d90*/  IADD3 R21, P6, PT, R17, R0, RZ ;  /* 0x0000000011157210 */ /* 0x001fc80007fde0ff */
[----:B------:R-:W-:Y:S02]  /*4da0*/  LEA.HI.X.SX32 R47, R17, R2, 0x1, P6 ;  /* 0x00000002112f7211 */ /* 0x000fe400030f0eff */
[C---:B------:R-:W-:Y:S01]  /*4db0*/  IADD3 R17, P6, PT, R18.reuse, R0, RZ ;  /* 0x0000000012117210 */ /* 0x040fe20007fde0ff */
[----:B------:R0:W-:Y:S01]  /*4dc0*/  STL [R1+0x554], R21 ;  /* 0x0005541501007387 */ /* 0x0001e20000100800 */
[----:B------:R-:W-:Y:S02]  /*4dd0*/  @!P2 IMAD.MOV.U32 R20, RZ, RZ, R21 ;  /* 0x000000ffff14a224 */ /* 0x000fe400078e0015 */
[----:B------:R-:W-:Y:S01]  /*4de0*/  LEA.HI.X.SX32 R18, R18, R2, 0x1, P6 ;  /* 0x0000000212127211 */ /* 0x000fe200030f0eff */
[----:B0-----:R-:W-:-:S05]  /*4df0*/  @!P2 IMAD.MOV.U32 R21, RZ, RZ, R47 ;  /* 0x000000ffff15a224 */ /* 0x001fca00078e002f */
[----:B------:R0:W2:Y:S02]  /*4e00*/  @!P2 LDG.E.U8 R45, desc[UR14][R20.64] ;  /* 0x0000000e142da981 */ /* 0x0000a4000c1e1100 */
[----:B0-----:R-:W-:Y:S02]  /*4e10*/  @!P5 IMAD.MOV.U32 R20, RZ, RZ, R17 ;  /* 0x000000ffff14d224 */ /* 0x001fe400078e0011 */
[----:B------:R-:W-:-:S05]  /*4e20*/  @!P5 IMAD.MOV.U32 R21, RZ, RZ, R18 ;  /* 0x000000ffff15d224 */ /* 0x000fca00078e0012 */
[----:B------:R0:W4:Y:S01]  /*4e30*/  @!P5 LDG.E.U8 R26, desc[UR14][R20.64] ;  /* 0x0000000e141ad981 */ /* 0x000122000c1e1100 */
[----:B------:R-:W-:Y:S02]  /*4e40*/  VIADD R19, R44, 0xffffffdb ;  /* 0xffffffdb2c137836 */ /* 0x000fe40000000000 */
[----:B------:R-:W-:-:S03]  /*4e50*/  IMAD R22, R28, 0xc, RZ ;  /* 0x0000000c1c167824 */ /* 0x000fc600078e02ff */
[----:B------:R-:W-:Y:S02]  /*4e60*/  ISETP.GE.U32.AND P2, PT, R19, 0x7fffff5c, PT ;  /* 0x7fffff5c1300780c */ /* 0x000fe40003f46070 */
[C---:B------:R-:W-:Y:S01]  /*4e70*/  IADD3 R19, P6, PT, R22.reuse, R0, RZ ;  /* 0x0000000016137210 */ /* 0x040fe20007fde0ff */
[----:B------:R-:W-:Y:S03]  /*4e80*/  STL [R1+0x550], R47 ;  /* 0x0005502f01007387 */ /* 0x000fe60000100800 */
[----:B0-----:R-:W-:Y:S01]  /*4e90*/  LEA.HI.X.SX32 R20, R22, R2, 0x1, P6 ;  /* 0x0000000216147211 */ /* 0x001fe200030f0eff */
[----:B------:R-:W-:Y:S01]  /*4ea0*/  STL [R1+0x61c], R17 ;  /* 0x00061c1101007387 */ /* 0x000fe20000100800 */
[----:B------:R-:W-:Y:S01]  /*4eb0*/  PRMT R43, RZ, 0x7610, R43 ;  /* 0x00007610ff2b7816 */ /* 0x000fe2000000002b */
[C---:B------:R-:W-:Y:S02]  /*4ec0*/  VIADD R22, R44.reuse, 0xffffffcb ;  /* 0xffffffcb2c167836 */ /* 0x040fe40000000000 */
[----:B------:R-:W-:Y:S04]  /*4ed0*/  STL [R1+0x618], R18 ;  /* 0x0006181201007387 */ /* 0x000fe80000100800 */
[----:B----4-:R0:W-:Y:S04]  /*4ee0*/  STL [R1+0x5c], R26 ;  /* 0x00005c1a01007387 */ /* 0x0101e80000100800 */
[----:B--2---:R1:W-:Y:S01]  /*4ef0*/  STL [R1+0x50], R45 ;  /* 0x0000502d01007387 */ /* 0x0043e20000100800 */
[----:B0-----:R-:W-:-:S02]  /*4f00*/  VIADD R26, R44, 0xffffffd3 ;  /* 0xffffffd32c1a7836 */ /* 0x001fc40000000000 */
[----:B------:R-:W-:Y:S02]  /*4f10*/  @!P4 IMAD.MOV.U32 R44, RZ, RZ, R19 ;  /* 0x000000ffff2cc224 */ /* 0x000fe400078e0013 */
[----:B-1----:R-:W-:-:S05]  /*4f20*/  @!P4 IMAD.MOV.U32 R45, RZ, RZ, R20 ;  /* 0x000000ffff2dc224 */ /* 0x002fca00078e0014 */
[----:B------:R0:W2:Y:S01]  /*4f30*/  @!P4 LDG.E.U8 R43, desc[UR14][R44.64] ;  /* 0x0000000e2c2bc981 */ /* 0x0000a2000c1e1100 */
[----:B------:R-:W-:-:S05]  /*4f40*/  IMAD R21, R28, 0x14, RZ ;  /* 0x000000141c157824 */ /* 0x000fca00078e02ff */
[----:B------:R-:W-:Y:S01]  /*4f50*/  IADD3 R18, P6, PT, R21, R0, RZ ;  /* 0x0000000015127210 */ /* 0x000fe20007fde0ff */
[----:B------:R-:W-:Y:S04]  /*4f60*/  STL [R1+0x624], R19 ;  /* 0x0006241301007387 */ /* 0x000fe80000100800 */
[----:B------:R1:W-:Y:S04]  /*4f70*/  STL [R1+0x620], R20 ;  /* 0x0006201401007387 */ /* 0x0003e80000100800 */
[----:B------:R-:W-:Y:S01]  /*4f80*/  STL [R1+0x104], R18 ;  /* 0x0001041201007387 */ /* 0x000fe20000100800 */
[----:B------:R-:W-:Y:S01]  /*4f90*/  PRMT R17, RZ, 0x7610, R17 ;  /* 0x00007610ff117816 */ /* 0x000fe20000000011 */
[----:B0-----:R-:W-:Y:S01]  /*4fa0*/  @!P3 IMAD.MOV.U32 R44, RZ, RZ, R18 ;  /* 0x000000ffff2cb224 */ /* 0x001fe200078e0012 */
[----:B------:R-:W-:-:S02]  /*4fb0*/  ISETP.GE.U32.AND P4, PT, R22, 0x7fffff4c, PT ;  /* 0x7fffff4c1600780c */ /* 0x000fc40003f86070 */
[----:B------:R-:W-:Y:S01]  /*4fc0*/  PRMT R16, RZ, 0x7610, R16 ;  /* 0x00007610ff107816 */ /* 0x000fe20000000010 */
[----:B-1----:R-:W0:Y:S01]  /*4fd0*/  LDC R20, c[0x0][0x3a0] ;  /* 0x0000e800ff147b82 */ /* 0x002e220000000800 */
[----:B--2---:R1:W-:Y:S02]  /*4fe0*/  STL [R1+0x44], R43 ;  /* 0x0000442b01007387 */ /* 0x0043e40000100800 */
[----:B-1----:R-:W-:-:S05]  /*4ff0*/  LEA.HI.X.SX32 R43, R21, R2, 0x1, P6 ;  /* 0x00000002152b7211 */ /* 0x002fca00030f0eff */
[----:B------:R-:W-:-:S05]  /*5000*/  @!P3 IMAD.MOV.U32 R45, RZ, RZ, R43 ;  /* 0x000000ffff2db224 */ /* 0x000fca00078e002b */
[----:B------:R1:W2:Y:S01]  /*5010*/  @!P3 LDG.E.U8 R17, desc[UR14][R44.64] ;  /* 0x0000000e2c11b981 */ /* 0x0002a2000c1e1100 */
[----:B------:R-:W-:-:S05]  /*5020*/  IMAD R22, R28, 0x1c, RZ ;  /* 0x0000001c1c167824 */ /* 0x000fca00078e02ff */
[----:B------:R-:W-:Y:S01]  /*5030*/  IADD3 R19, P6, PT, R22, R0, RZ ;  /* 0x0000000016137210 */ /* 0x000fe20007fde0ff */
[----:B------:R4:W-:Y:S01]  /*5040*/  STL [R1+0x100], R43 ;  /* 0x0001002b01007387 */ /* 0x0009e20000100800 */
[----:B------:R-:W-:-:S03]  /*5050*/  IMAD R21, R28, 0x24, RZ ;  /* 0x000000241c157824 */ /* 0x000fc600078e02ff */
[----:B------:R-:W-:Y:S01]  /*5060*/  STL [R1+0x144], R19 ;  /* 0x0001441301007387 */ /* 0x000fe20000100800 */
[----:B-1----:R-:W-:Y:S01]  /*5070*/  @!P0 IMAD.MOV.U32 R44, RZ, RZ, R19 ;  /* 0x000000ffff2c8224 */ /* 0x002fe200078e0013 */
[----:B----4-:R-:W-:-:S05]  /*5080*/  LEA.HI.X.SX32 R43, R22, R2, 0x1, P6 ;  /* 0x00000002162b7211 */ /* 0x010fca00030f0eff */
[----:B------:R-:W-:-:S05]  /*5090*/  @!P0 IMAD.MOV.U32 R45, RZ, RZ, R43 ;  /* 0x000000ffff2d8224 */ /* 0x000fca00078e002b */
[----:B------:R1:W4:Y:S01]  /*50a0*/  @!P0 LDG.E.U8 R16, desc[UR14][R44.64] ;  /* 0x0000000e2c108981 */ /* 0x000322000c1e1100 */
[----:B------:R-:W-:-:S03]  /*50b0*/  PRMT R14, RZ, 0x7610, R14 ;  /* 0x00007610ff0e7816 */ /* 0x000fc6000000000e */
[----:B--2---:R2:W-:Y:S02]  /*50c0*/  STL [R1+0x28], R17 ;  /* 0x0000281101007387 */ /* 0x0045e40000100800 */
[----:B--2---:R-:W-:-:S04]  /*50d0*/  IADD3 R17, P6, PT, R21, R0, RZ ;  /* 0x0000000015117210 */ /* 0x004fc80007fde0ff */
[----:B------:R-:W-:Y:S01]  /*50e0*/  LEA.HI.X.SX32 R18, R21, R2, 0x1, P6 ;  /* 0x0000000215127211 */ /* 0x000fe200030f0eff */
[----:B-1----:R-:W-:-:S04]  /*50f0*/  @!P2 IMAD.MOV.U32 R44, RZ, RZ, R17 ;  /* 0x000000ffff2ca224 */ /* 0x002fc800078e0011 */
[----:B------:R-:W-:-:S05]  /*5100*/  @!P2 IMAD.MOV.U32 R45, RZ, RZ, R18 ;  /* 0x000000ffff2da224 */ /* 0x000fca00078e0012 */
[----:B------:R1:W2:Y:S01]  /*5110*/  @!P2 LDG.E.U8 R14, desc[UR14][R44.64] ;  /* 0x0000000e2c0ea981 */ /* 0x0002a2000c1e1100 */
[----:B------:R-:W-:Y:S01]  /*5120*/  IMAD R22, R28, 0x2c, RZ ;  /* 0x0000002c1c167824 */ /* 0x000fe200078e02ff */
[----:B------:R-:W-:Y:S02]  /*5130*/  ISETP.GE.U32.AND P5, PT, R26, 0x7fffff54, PT ;  /* 0x7fffff541a00780c */ /* 0x000fe40003fa6070 */
[----:B------:R-:W-:Y:S04]  /*5140*/  STL [R1+0x140], R43 ;  /* 0x0001402b01007387 */ /* 0x000fe80000100800 */
[----:B------:R-:W-:Y:S04]  /*5150*/  STL [R1+0x184], R17 ;  /* 0x0001841101007387 */ /* 0x000fe80000100800 */
[----:B------:R-:W-:Y:S04]  /*5160*/  STL [R1+0x180], R18 ;  /* 0x0001801201007387 */ /* 0x000fe80000100800 */
[----:B----4-:R4:W-:Y:S01]  /*5170*/  STL [R1+0x4c], R16 ;  /* 0x00004c1001007387 */ /* 0x0109e20000100800 */
[----:B------:R-:W-:Y:S01]  /*5180*/  IMAD R21, R28, 0x34, RZ ;  /* 0x000000341c157824 */ /* 0x000fe200078e02ff */
[----:B------:R-:W-:-:S02]  /*5190*/  PRMT R15, RZ, 0x7610, R15 ;  /* 0x00007610ff0f7816 */ /* 0x000fc4000000000f */
[----:B----4-:R-:W-:-:S04]  /*51a0*/  IADD3 R16, P6, PT, R22, R0, RZ ;  /* 0x0000000016107210 */ /* 0x010fc80007fde0ff */
[----:B------:R-:W-:Y:S01]  /*51b0*/  LEA.HI.X.SX32 R17, R22, R2, 0x1, P6 ;  /* 0x0000000216117211 */ /* 0x000fe200030f0eff */
[----:B------:R-:W-:Y:S01]  /*51c0*/  STL [R1+0x1dc], R16 ;  /* 0x0001dc1001007387 */ /* 0x000fe20000100800 */
[----:B-1----:R-:W-:-:S03]  /*51d0*/  @!P5 IMAD.MOV.U32 R44, RZ, RZ, R16 ;  /* 0x000000ffff2cd224 */ /* 0x002fc600078e0010 */
[----:B------:R-:W-:Y:S01]  /*51e0*/  STL [R1+0x1d8], R17 ;  /* 0x0001d81101007387 */ /* 0x000fe20000100800 */
        /* <DEDUP_REMOVED lines=9> */
[C---:B0-----:R-:W-:Y:S02]  /*5280*/  VIADD R22, R20.reuse, 0xffffffab ;  /* 0xffffffab14167836 */ /* 0x041fe40000000000 */
[----:B------:R-:W-:-:S03]  /*5290*/  VIADD R26, R20, 0xffffffc3 ;  /* 0xffffffc3141a7836 */ /* 0x000fc60000000000 */
[----:B------:R-:W-:Y:S01]  /*52a0*/  ISETP.GE.U32.AND P5, PT, R22, 0x7fffff2c, PT ;  /* 0x7fffff2c1600780c */ /* 0x000fe20003fa6070 */
[----:B------:R-:W-:Y:S01]  /*52b0*/  IMAD R22, R28, 0x3c, RZ ;  /* 0x0000003c1c167824 */ /* 0x000fe200078e02ff */
[----:B------:R-:W-:Y:S01]  /*52c0*/  ISETP.GE.U32.AND P3, PT, R26, 0x7fffff44, PT ;  /* 0x7fffff441a00780c */ /* 0x000fe20003f66070 */
[----:B------:R-:W-:Y:S04]  /*52d0*/  STL [R1+0x21c], R14 ;  /* 0x00021c0e01007387 */ /* 0x000fe80000100800 */
[----:B------:R-:W-:Y:S01]  /*52e0*/  STL [R1+0x218], R16 ;  /* 0x0002181001007387 */ /* 0x000fe20000100800 */
[----:B------:R-:W-:-:S03]  /*52f0*/  VIADD R26, R20, 0xffffffbb ;  /* 0xffffffbb141a7836 */ /* 0x000fc60000000000 */
[----:B----4-:R0:W-:Y:S01]  /*5300*/  STL [R1+0x18], R15 ;  /* 0x0000180f01007387 */ /* 0x0101e20000100800 */
[----:B------:R-:W-:Y:S01]  /*5310*/  IMAD R21, R28, 0x44, RZ ;  /* 0x000000441c157824 */ /* 0x000fe200078e02ff */
[----:B------:R-:W-:Y:S02]  /*5320*/  ISETP.GE.U32.AND P0, PT, R26, 0x7fffff3c, PT ;  /* 0x7fffff3c1a00780c */ /* 0x000fe40003f06070 */
[----:B0-----:R-:W-:-:S04]  /*5330*/  IADD3 R15, P6, PT, R22, R0, RZ ;  /* 0x00000000160f7210 */ /* 0x001fc80007fde0ff */
[----:B------:R-:W-:Y:S01]  /*5340*/  LEA.HI.X.SX32 R16, R22, R2, 0x1, P6 ;  /* 0x0000000216107211 */ /* 0x000fe200030f0eff */
[----:B------:R-:W-:Y:S01]  /*5350*/  STL [R1+0x41c], R15 ;  /* 0x00041c0f01007387 */ /* 0x000fe20000100800 */
[----:B------:R-:W-:Y:S01]  /*5360*/  PRMT R12, RZ, 0x7610, R12 ;  /* 0x00007610ff0c7816 */ /* 0x000fe2000000000c */
[----:B-1----:R-:W-:Y:S02]  /*5370*/  @!P3 IMAD.MOV.U32 R44, RZ, RZ, R15 ;  /* 0x000000ffff2cb224 */ /* 0x002fe400078e000f */
[----:B------:R-:W-:-:S05]  /*5380*/  @!P3 IMAD.MOV.U32 R45, RZ, RZ, R16 ;  /* 0x000000ffff2db224 */ /* 0x000fca00078e0010 */
[----:B------:R0:W4:Y:S01]  /*5390*/  @!P3 LDG.E.U8 R12, desc[UR14][R44.64] ;  /* 0x0000000e2c0cb981 */ /* 0x000122000c1e1100 */
[----:B------:R-:W-:-:S03]  /*53a0*/  PRMT R10, RZ, 0x7610, R10 ;  /* 0x00007610ff0a7816 */ /* 0x000fc6000000000a */
[----:B--2---:R1:W-:Y:S02]  /*53b0*/  STL [R1+0x40], R13 ;  /* 0x0000400d01007387 */ /* 0x0043e40000100800 */
[----:B-1----:R-:W-:-:S04]  /*53c0*/  IADD3 R13, P6, PT, R21, R0, RZ ;  /* 0x00000000150d7210 */ /* 0x002fc80007fde0ff */
[----:B------:R-:W-:Y:S01]  /*53d0*/  LEA.HI.X.SX32 R14, R21, R2, 0x1, P6 ;  /* 0x00000002150e7211 */ /* 0x000fe200030f0eff */
[----:B0-----:R-:W-:-:S04]  /*53e0*/  @!P0 IMAD.MOV.U32 R44, RZ, RZ, R13 ;  /* 0x000000ffff2c8224 */ /* 0x001fc800078e000d */
[----:B------:R-:W-:-:S05]  /*53f0*/  @!P0 IMAD.MOV.U32 R45, RZ, RZ, R14 ;  /* 0x000000ffff2d8224 */ /* 0x000fca00078e000e */
[----:B------:R0:W2:Y:S01]  /*5400*/  @!P0 LDG.E.U8 R10, desc[UR14][R44.64] ;  /* 0x0000000e2c0a8981 */ /* 0x0000a2000c1e1100 */
[----:B------:R-:W-:Y:S02]  /*5410*/  VIADD R26, R20, 0xffffffb3 ;  /* 0xffffffb3141a7836 */ /* 0x000fe40000000000 */
[----:B------:R-:W-:Y:S01]  /*5420*/  IMAD R22, R28, 0x4c, RZ ;  /* 0x0000004c1c167824 */ /* 0x000fe200078e02ff */
[----:B------:R-:W-:Y:S02]  /*5430*/  STL [R1+0x418], R16 ;  /* 0x0004181001007387 */ /* 0x000fe40000100800 */
[----:B------:R-:W-:Y:S02]  /*5440*/  ISETP.GE.U32.AND P2, PT, R26, 0x7fffff34, PT ;  /* 0x7fffff341a00780c */ /* 0x000fe40003f46070 */
[----:B------:R-:W-:Y:S04]  /*5450*/  STL [R1+0x444], R13 ;  /* 0x0004440d01007387 */ /* 0x000fe80000100800 */
[----:B------:R-:W-:Y:S04]  /*5460*/  STL [R1+0x440], R14 ;  /* 0x0004400e01007387 */ /* 0x000fe80000100800 */
[----:B----4-:R1:W-:Y:S01]  /*5470*/  STL [R1+0x24], R12 ;  /* 0x0000240c01007387 */ /* 0x0103e20000100800 */
[----:B------:R-:W-:Y:S01]  /*5480*/  IMAD R21, R28, 0x54, RZ ;  /* 0x000000541c157824 */ /* 0x000fe200078e02ff */
[----:B------:R-:W-:-:S02]  /*5490*/  PRMT R11, RZ, 0x7610, R11 ;  /* 0x00007610ff0b7816 */ /* 0x000fc4000000000b */
[----:B-1----:R-:W-:-:S04]  /*54a0*/  IADD3 R12, P6, PT, R22, R0, RZ ;  /* 0x00000000160c7210 */ /* 0x002fc80007fde0ff */
[----:B------:R-:W-:Y:S01]  /*54b0*/  LEA.HI.X.SX32 R13, R22, R2, 0x1, P6 ;  /* 0x00000002160d7211 */ /* 0x000fe200030f0eff */
[----:B------:R-:W-:Y:S01]  /*54c0*/  STL [R1+0x46c], R12 ;  /* 0x00046c0c01007387 */ /* 0x000fe20000100800 */
[----:B0-----:R-:W-:-:S03]  /*54d0*/  @!P2 IMAD.MOV.U32 R44, RZ, RZ, R12 ;  /* 0x000000ffff2ca224 */ /* 0x001fc600078e000c */
[----:B------:R-:W-:Y:S01]  /*54e0*/  STL [R1+0x468], R13 ;  /* 0x0004680d01007387 */ /* 0x000fe20000100800 */
        /* <DEDUP_REMOVED lines=9> */
[C---:B------:R-:W-:Y:S02]  /*5580*/  VIADD R22, R20.reuse, 0xffffff8b ;  /* 0xffffff8b14167836 */ /* 0x040fe40000000000 */
        /* <DEDUP_REMOVED lines=10> */
[----:B-1----:R-:W-:-:S04]  /*5630*/  IADD3 R11, P6, PT, R22, R0, RZ ;  /* 0x00000000160b7210 */ /* 0x002fc80007fde0ff */
[----:B------:R-:W-:Y:S01]  /*5640*/  LEA.HI.X.SX32 R12, R22, R2, 0x1, P6 ;  /* 0x00000002160c7211 */ /* 0x000fe200030f0eff */
[----:B------:R-:W-:Y:S01]  /*5650*/  STL [R1+0x4bc], R11 ;  /* 0x0004bc0b01007387 */ /* 0x000fe20000100800 */
[----:B------:R-:W-:Y:S01]  /*5660*/  PRMT R8, RZ, 0x7610, R8 ;  /* 0x00007610ff087816 */ /* 0x000fe20000000008 */
[----:B0-----:R-:W-:Y:S02]  /*5670*/  @!P4 IMAD.MOV.U32 R44, RZ, RZ, R11 ;  /* 0x000000ffff2cc224 */ /* 0x001fe400078e000b */
        /* <DEDUP_REMOVED lines=11> */
[----:B------:R-:W-:Y:S04]  /*5730*/  STL [R1+0x4b8], R12 ;  /* 0x0004b80c01007387 */ /* 0x000fe80000100800 */
[----:B------:R-:W-:Y:S01]  /*5740*/  STL [R1+0x4e4], R9 ;  /* 0x0004e40901007387 */ /* 0x000fe20000100800 */
[----:B------:R-:W-:-:S03]  /*5750*/  ISETP.GE.U32.AND P0, PT, R26, 0x7fffff14, PT ;  /* 0x7fffff141a00780c */ /* 0x000fc60003f06070 */
[----:B------:R-:W-:Y:S04]  /*5760*/  STL [R1+0x4e0], R10 ;  /* 0x0004e00a01007387 */ /* 0x000fe80000100800 */
[----:B----4-:R1:W-:Y:S01]  /*5770*/  STL [R1+0x4], R8 ;  /* 0x0000040801007387 */ /* 0x0103e20000100800 */
[----:B------:R-:W-:Y:S01]  /*5780*/  IMAD R21, R28, 0x74, RZ ;  /* 0x000000741c157824 */ /* 0x000fe200078e02ff */
[----:B-1----:R-:W-:-:S04]  /*5790*/  IADD3 R8, P6, PT, R22, R0, RZ ;  /* 0x0000000016087210 */ /* 0x002fc80007fde0ff */
[----:B------:R-:W-:Y:S01]  /*57a0*/  LEA.HI.X.SX32 R9, R22, R2, 0x1, P6 ;  /* 0x0000000216097211 */ /* 0x000fe200030f0eff */
[----:B------:R-:W-:Y:S01]  /*57b0*/  STL [R1+0x50c], R8 ;  /* 0x00050c0801007387 */ /* 0x000fe20000100800 */
[----:B------:R-:W-:-:S03]  /*57c0*/  PRMT R5, RZ, 0x7610, R5 ;  /* 0x00007610ff057816 */ /* 0x000fc60000000005 */
[----:B------:R-:W-:Y:S01]  /*57d0*/  STL [R1+0x508], R9 ;  /* 0x0005080901007387 */ /* 0x000fe20000100800 */
[----:B0-----:R-:W-:Y:S02]  /*57e0*/  @!P0 IMAD.MOV.U32 R44, RZ, RZ, R8 ;  /* 0x000000ffff2c8224 */ /* 0x001fe400078e0008 */
[----:B------:R-:W-:Y:S01]  /*57f0*/  @!P0 IMAD.MOV.U32 R45, RZ, RZ, R9 ;  /* 0x000000ffff2d8224 */ /* 0x000fe200078e0009 */
[----:B------:R-:W-:-:S04]  /*5800*/  PRMT R6, RZ, 0x7610, R6 ;  /* 0x00007610ff067816 */ /* 0x000fc80000000006 */
[----:B------:R0:W4:Y:S04]  /*5810*/  @!P0 LDG.E.U8 R5, desc[UR14][R44.64] ;  /* 0x0000000e2c058981 */ /* 0x000128000c1e1100 */
        /* <DEDUP_REMOVED lines=9> */
[----:B------:R-:W-:Y:S01]  /*58b0*/  VIADD R26, R20, 0xfffffffa ;  /* 0xfffffffa141a7836 */ /* 0x000fe20000000000 */
[----:B------:R-:W-:Y:S01]  /*58c0*/  ISETP.GE.U32.AND P0, PT, R22, 0x7fffff6b, PT ;  /* 0x7fffff6b1600780c */ /* 0x000fe20003f06070 */
[----:B------:R-:W-:Y:S01]  /*58d0*/  IMAD R22, R28, 0x7c, RZ ;  /* 0x0000007c1c167824 */ /* 0x000fe200078e02ff */
[----:B------:R-:W-:Y:S02]  /*58e0*/  STL [R1+0x534], R7 ;  /* 0x0005340701007387 */ /* 0x000fe40000100800 */
[----:B------:R-:W-:Y:S01]  /*58f0*/  ISETP.GE.U32.AND P4, PT, R26, 0x7fffff7b, PT ;  /* 0x7fffff7b1a00780c */ /* 0x000fe20003f86070 */
[C---:B------:R-:W-:Y:S01]  /*5900*/  VIADD R26, R20.reuse, 0xfffffff2 ;  /* 0xfffffff2141a7836 */ /* 0x040fe20000000000 */
[----:B------:R-:W-:Y:S01]  /*5910*/  STL [R1+0x530], R8 ;  /* 0x0005300801007387 */ /* 0x000fe20000100800 */
[----:B------:R-:W-:-:S03]  /*5920*/  VIADD R21, R20, 0xffffffe2 ;  /* 0xffffffe214157836 */ /* 0x000fc60000000000 */
[----:B----4-:R1:W-:Y:S01]  /*5930*/  STL [R1+0xc], R5 ;  /* 0x00000c0501007387 */ /* 0x0103e20000100800 */
[----:B------:R-:W-:Y:S01]  /*5940*/  ISETP.GE.U32.AND P3, PT, R26, 0x7fffff73, PT ;  /* 0x7fffff731a00780c */ /* 0x000fe20003f66070 */
[----:B------:R-:W-:Y:S01]  /*5950*/  IMAD R26, R28, 0x5, RZ ;  /* 0x000000051c1a7824 */ /* 0x000fe200078e02ff */
[----:B-1----:R-:W-:Y:S02]  /*5960*/  IADD3 R5, P6, PT, R22, R0, RZ ;  /* 0x0000000016057210 */ /* 0x002fe40007fde0ff */
[----:B------:R-:W-:-:S03]  /*5970*/  ISETP.GE.U32.AND P2, PT, R21, 0x7fffff63, PT ;  /* 0x7fffff631500780c */ /* 0x000fc60003f46070 */
[----:B------:R-:W-:Y:S01]  /*5980*/  STL [R1+0x560], R5 ;  /* 0x0005600501007387 */ /* 0x000fe20000100800 */
[----:B------:R-:W-:Y:S01]  /*5990*/  PRMT R4, RZ, 0x7610, R4 ;  /* 0x00007610ff047816 */ /* 0x000fe20000000004 */
[----:B0-----:R-:W-:Y:S01]  /*59a0*/  @!P5 IMAD.MOV.U32 R44, RZ, RZ, R5 ;  /* 0x000000ffff2cd224 */ /* 0x001fe200078e0005 */
[----:B------:R-:W-:Y:S01]  /*59b0*/  PRMT R3, RZ, 0x7610, R3 ;  /* 0x00007610ff037816 */ /* 0x000fe20000000003 */
[----:B--2---:R0:W-:Y:S02]  /*59c0*/  STL [R1], R6 ;  /* 0x0000000601007387 */ /* 0x0041e40000100800 */
[----:B0-----:R-:W-:Y:S02]  /*59d0*/  LEA.HI.X.SX32 R6, R22, R2, 0x1, P6 ;  /* 0x0000000216067211 */ /* 0x001fe400030f0eff */
[----:B------:R-:W-:-:S03]  /*59e0*/  IADD3 R21, P6, PT, R26, R0, RZ ;  /* 0x000000001a157210 */ /* 0x000fc60007fde0ff */
[----:B------:R-:W-:Y:S01]  /*59f0*/  @!P5 IMAD.MOV.U32 R45, RZ, RZ, R6 ;  /* 0x000000ffff2dd224 */ /* 0x000fe200078e0006 */
[----:B------:R-:W-:-:S04]  /*5a00*/  LEA.HI.X.SX32 R22, R26, R2, 0x1, P6 ;  /* 0x000000021a167211 */ /* 0x000fc800030f0eff */
[----:B------:R0:W2:Y:S02]  /*5a10*/  @!P5 LDG.E.U8 R4, desc[UR14][R44.64] ;  /* 0x0000000e2c04d981 */ /* 0x0000a4000c1e1100 */
[----:B0-----:R-:W-:Y:S02]  /*5a20*/  @!P4 IMAD.MOV.U32 R44, RZ, RZ, R21 ;  /* 0x000000ffff2cc224 */ /* 0x001fe400078e0015 */
[----:B------:R-:W-:-:S05]  /*5a30*/  @!P4 IMAD.MOV.U32 R45, RZ, RZ, R22 ;  /* 0x000000ffff2dc224 */ /* 0x000fca00078e0016 */
[----:B------:R0:W4:Y:S01]  /*5a40*/  @!P4 LDG.E.U8 R3, desc[UR14][R44.64] ;  /* 0x0000000e2c03c981 */ /* 0x000122000c1e1100 */
[----:B------:R-:W-:-:S05]  /*5a50*/  IMAD R65, R28, 0xd, RZ ;  /* 0x0000000d1c417824 */ /* 0x000fca00078e02ff */
[C---:B------:R-:W-:Y:S01]  /*5a60*/  IADD3 R74, P6, PT, R65.reuse, R0, RZ ;  /* 0x00000000414a7210 */ /* 0x040fe20007fde0ff */
[----:B------:R-:W-:Y:S03]  /*5a70*/  STL [R1+0x558], R6 ;  /* 0x0005580601007387 */ /* 0x000fe60000100800 */
[----:B------:R-:W-:Y:S01]  /*5a80*/  LEA.HI.X.SX32 R65, R65, R2, 0x1, P6 ;  /* 0x0000000241417211 */ /* 0x000fe200030f0eff */
[----:B------:R1:W-:Y:S01]  /*5a90*/  STL [R1+0x630], R21 ;  /* 0x0006301501007387 */ /* 0x0003e20000100800 */
[----:B0-----:R-:W-:Y:S02]  /*5aa0*/  @!P3 IMAD.MOV.U32 R44, RZ, RZ, R74 ;  /* 0x000000ffff2cb224 */ /* 0x001fe400078e004a */
[----:B------:R-:W-:Y:S02]  /*5ab0*/  VIADD R43, R20, 0xffffffda ;  /* 0xffffffda142b7836 */ /* 0x000fe40000000000 */
[----:B------:R-:W-:-:S02]  /*5ac0*/  @!P3 IMAD.MOV.U32 R45, RZ, RZ, R65 ;  /* 0x000000ffff2db224 */ /* 0x000fc400078e0041 */
[C---:B------:R-:W-:Y:S01]  /*5ad0*/  IMAD R26, R28.reuse, 0x15, RZ ;  /* 0x000000151c1a7824 */ /* 0x040fe200078e02ff */
[----:B-1----:R-:W-:Y:S02]  /*5ae0*/  PRMT R21, RZ, 0x7610, R21 ;  /* 0x00007610ff157816 */ /* 0x002fe40000000015 */
[----:B------:R-:W-:Y:S01]  /*5af0*/  ISETP.GE.U32.AND P5, PT, R43, 0x7fffff5b, PT ;  /* 0x7fffff5b2b00780c */ /* 0x000fe20003fa6070 */
[----:B------:R-:W-:-:S03]  /*5b00*/  IMAD R43, R28, 0x1d, RZ ;  /* 0x0000001d1c2b7824 */ /* 0x000fc600078e02ff */
[----:B------:R0:W3:Y:S01]  /*5b10*/  @!P3 LDG.E.U8 R21, desc[UR14][R44.64] ;  /* 0x0000000e2c15b981 */ /* 0x0000e2000c1e1100 */
[-C--:B------:R-:W-:Y:S01]  /*5b20*/  IADD3 R7, P3, PT, R26, R0.reuse, RZ ;  /* 0x000000001a077210 */ /* 0x080fe20007f7e0ff */
[----:B------:R-:W-:Y:S01]  /*5b30*/  IMAD R47, R28, 0x25, RZ ;  /* 0x000000251c2f7824 */ /* 0x000fe200078e02ff */
[----:B------:R-:W-:Y:S01]  /*5b40*/  IADD3 R5, P4, PT, R43, R0, RZ ;  /* 0x000000002b057210 */ /* 0x000fe20007f9e0ff */
[----:B------:R1:W-:Y:S01]  /*5b50*/  STL [R1+0x62c], R22 ;  /* 0x00062c1601007387 */ /* 0x0003e20000100800 */
[----:B------:R-:W-:-:S03]  /*5b60*/  LEA.HI.X.SX32 R8, R26, R2, 0x1, P3 ;  /* 0x000000021a087211 */ /* 0x000fc600018f0eff */
[----:B------:R-:W-:Y:S01]  /*5b70*/  STL [R1+0x638], R74 ;  /* 0x0006384a01007387 */ /* 0x000fe20000100800 */
[----:B------:R-:W-:Y:S01]  /*5b80*/  PRMT R91, RZ, 0x7610, R91 ;  /* 0x00007610ff5b7816 */ /* 0x000fe2000000005b */
[----:B0-----:R-:W-:Y:S02]  /*5b90*/  @!P0 IMAD.MOV.U32 R44, RZ, RZ, R7 ;  /* 0x000000ffff2c8224 */ /* 0x001fe400078e0007 */
[----:B------:R-:W-:Y:S01]  /*5ba0*/  STL [R1+0x634], R65 ;  /* 0x0006344101007387 */ /* 0x000fe20000100800 */
[----:B------:R-:W-:Y:S01]  /*5bb0*/  @!P0 IMAD.MOV.U32 R45, RZ, RZ, R8 ;  /* 0x000000ffff2d8224 */ /* 0x000fe200078e0008 */
[----:B------:R-:W-:Y:S02]  /*5bc0*/  LEA.HI.X.SX32 R6, R43, R2, 0x1, P4 ;  /* 0x000000022b067211 */ /* 0x000fe400020f0eff */
[----:B-1----:R-:W-:Y:S02]  /*5bd0*/  PRMT R22, RZ, 0x7610, R22 ;  /* 0x00007610ff167816 */ /* 0x002fe40000000016 */
[----:B------:R0:W3:Y:S01]  /*5be0*/  @!P0 LDG.E.U8 R91, desc[UR14][R44.64] ;  /* 0x0000000e2c5b8981 */ /* 0x0000e2000c1e1100 */
[----:B------:R-:W-:Y:S01]  /*5bf0*/  PRMT R29, RZ, 0x7610, R29 ;  /* 0x00007610ff1d7816 */ /* 0x000fe2000000001d */
[----:B0-----:R-:W-:-:S02]  /*5c00*/  @!P2 IMAD.MOV.U32 R44, RZ, RZ, R5 ;  /* 0x000000ffff2ca224 */ /* 0x001fc400078e0005 */
[----:B------:R-:W-:-:S05]  /*5c10*/  @!P2 IMAD.MOV.U32 R45, RZ, RZ, R6 ;  /* 0x000000ffff2da224 */ /* 0x000fca00078e0006 */
[----:B------:R0:W3:Y:S01]  /*5c20*/  @!P2 LDG.E.U8 R22, desc[UR14][R44.64] ;  /* 0x0000000e2c16a981 */ /* 0x0000e2000c1e1100 */
[----:B------:R-:W-:-:S04]  /*5c30*/  LOP3.LUT R70, R24, 0x18, RZ, 0xfc, !PT ;  /* 0x0000001818467812 */ /* 0x000fc800078efcff */
[----:B------:R-:W-:Y:S01]  /*5c40*/  IABS R43, R70 ;  /* 0x00000046002b7213 */ /* 0x000fe20000000000 */
[----:B------:R-:W-:Y:S01]  /*5c50*/  IMAD.MOV.U32 R68, RZ, RZ, R48 ;  /* 0x000000ffff447224 */ /* 0x000fe200078e0030 */
[----:B------:R-:W-:-:S03]  /*5c60*/  LOP3.LUT R72, R24, 0x1b, RZ, 0xfc, !PT ;  /* 0x0000001b18487812 */ /* 0x000fc600078efcff */
[----:B------:R-:W-:-:S04]  /*5c70*/  IMAD.HI.U32 R48, R25, R43, RZ ;  /* 0x0000002b19307227 */ /* 0x000fc800078e00ff */
[----:B------:R-:W-:-:S04]  /*5c80*/  IMAD.MOV R48, RZ, RZ, -R48 ;  /* 0x000000ffff307224 */ /* 0x000fc800078e0a30 */
[C---:B------:R-:W-:Y:S01]  /*5c90*/  IMAD R43, R23.reuse, R48, R43 ;  /* 0x00000030172b7224 */ /* 0x040fe200078e022b */
[C---:B------:R-:W-:Y:S01]  /*5ca0*/  LOP3.LUT R66, R24.reuse, 0x1c, RZ, 0xfc, !PT ;  /* 0x0000001c18427812 */ /* 0x040fe200078efcff */
[----:B------:R-:W-:Y:S01]  /*5cb0*/  IMAD.MOV.U32 R9, RZ, RZ, R60 ;  /* 0x000000ffff097224 */ /* 0x000fe200078e003c */
[C---:B------:R-:W-:Y:S02]  /*5cc0*/  ISETP.GT.U32.AND P4, PT, R23.reuse, R31, PT ;  /* 0x0000001f1700720c */ /* 0x040fe40003f84070 */
[----:B------:R-:W-:Y:S02]  /*5cd0*/  ISETP.GT.U32.AND P3, PT, R23, R36, PT ;  /* 0x000000241700720c */ /* 0x000fe40003f64070 */
[----:B------:R-:W-:Y:S02]  /*5ce0*/  LOP3.LUT R64, R24, 0x17, RZ, 0xfc, !PT ;  /* 0x0000001718407812 */ /* 0x000fe400078efcff */
[----:B------:R-:W-:-:S07]  /*5cf0*/  PRMT R83, RZ, 0x7610, R83 ;  /* 0x00007610ff537816 */ /* 0x000fce0000000053 */
[--C-:B------:R-:W-:Y:S01]  /*5d00*/  @!P4 IMAD.IADD R31, R31, 0x1, -R23.reuse ;  /* 0x000000011f1fc824 */ /* 0x100fe200078e0a17 */
[C---:B------:R-:W-:Y:S02]  /*5d10*/  ISETP.GT.U32.AND P4, PT, R23.reuse, R38, PT ;  /* 0x000000261700720c */ /* 0x040fe40003f84070 */
[----:B------:R-:W-:Y:S01]  /*5d20*/  LOP3.LUT R69, R24, 0x1a, RZ, 0xfc, !PT ;  /* 0x0000001a18457812 */ /* 0x000fe200078efcff */
[----:B------:R-:W-:Y:S01]  /*5d30*/  @!P3 IMAD.IADD R36, R36, 0x1, -R23 ;  /* 0x000000012424b824 */ /* 0x000fe200078e0a17 */
[----:B------:R-:W-:-:S09]  /*5d40*/  ISETP.GT.U32.AND P3, PT, R23, R37, PT ;  /* 0x000000251700720c */ /* 0x000fd20003f64070 */
[--C-:B------:R-:W-:Y:S01]  /*5d50*/  @!P4 IMAD.IADD R38, R38, 0x1, -R23.reuse ;  /* 0x000000012626c824 */ /* 0x100fe200078e0a17 */
[----:B------:R-:W-:Y:S02]  /*5d60*/  ISETP.GT.U32.AND P4, PT, R23, R53, PT ;  /* 0x000000351700720c */ /* 0x000fe40003f84070 */
[----:B------:R-:W-:Y:S01]  /*5d70*/  LOP3.LUT R71, R24, 0x1d, RZ, 0xfc, !PT ;  /* 0x0000001d18477812 */ /* 0x000fe200078efcff */
[----:B------:R-:W-:Y:S01]  /*5d80*/  @!P3 IMAD.IADD R37, R37, 0x1, -R23 ;  /* 0x000000012525b824 */ /* 0x000fe200078e0a17 */
[----:B------:R-:W-:-:S09]  /*5d90*/  ISETP.GT.U32.AND P3, PT, R23, R52, PT ;  /* 0x000000341700720c */ /* 0x000fd20003f64070 */
[----:B------:R-:W-:Y:S01]  /*5da0*/  @!P4 IMAD.IADD R53, R53, 0x1, -R23 ;  /* 0x000000013535c824 */ /* 0x000fe200078e0a17 */
[----:B------:R-:W-:-:S03]  /*5db0*/  ISETP.GT.U32.AND P4, PT, R23, R54, PT ;  /* 0x000000361700720c */ /* 0x000fc60003f84070 */
[----:B------:R-:W-:Y:S01]  /*5dc0*/  @!P3 IMAD.IADD R52, R52, 0x1, -R23 ;  /* 0x000000013434b824 */ /* 0x000fe200078e0a17 */
[----:B------:R-:W-:-:S09]  /*5dd0*/  ISETP.GT.U32.AND P3, PT, R23, R59, PT ;  /* 0x0000003b1700720c */ /* 0x000fd20003f64070 */
[----:B------:R-:W-:-:S04]  /*5de0*/  @!P4 IMAD.IADD R54, R54, 0x1, -R23 ;  /* 0x000000013636c824 */ /* 0x000fc800078e0a17 */
[----:B------:R-:W-:Y:S01]  /*5df0*/  @!P3 IMAD.IADD R59, R59, 0x1, -R23 ;  /* 0x000000013b3bb824 */ /* 0x000fe200078e0a17 */
[----:B------:R-:W-:Y:S01]  /*5e00*/  ISETP.GT.U32.AND P3, PT, R23, R43, PT ;  /* 0x0000002b1700720c */ /* 0x000fe20003f64070 */
[----:B----4-:R1:W-:Y:S04]  /*5e10*/  STL [R1+0x2c], R3 ;  /* 0x00002c0301007387 */ /* 0x0103e80000100800 */
[----:B------:R-:W-:Y:S01]  /*5e20*/  STL [R1+0x10c], R7 ;  /* 0x00010c0701007387 */ /* 0x000fe20000100800 */
[----:B-1----:R-:W-:-:S03]  /*5e30*/  IADD3 R3, P6, PT, R47, R0, RZ ;  /* 0x000000002f037210 */ /* 0x002fc60007fde0ff */
[----:B------:R-:W-:Y:S04]  /*5e40*/  STL [R1+0x14c], R5 ;  /* 0x00014c0501007387 */ /* 0x000fe80000100800 */
[----:B------:R-:W-:Y:S04]  /*5e50*/  STL [R1+0x108], R8 ;  /* 0x0001080801007387 */ /* 0x000fe80000100800 */
[----:B------:R-:W-:Y:S04]  /*5e60*/  STL [R1+0x18c], R3 ;  /* 0x00018c0301007387 */ /* 0x000fe80000100800 */
[----:B--2---:R1:W-:Y:S01]  /*5e70*/  STL [R1+0x10], R4 ;  /* 0x0000100401007387 */ /* 0x0043e20000100800 */
[----:B0-----:R-:W-:-:S03]  /*5e80*/  @!P5 IMAD.MOV.U32 R44, RZ, RZ, R3 ;  /* 0x000000ffff2cd224 */ /* 0x001fc600078e0003 */
[----:B------:R-:W-:Y:S01]  /*5e90*/  STL [R1+0x148], R6 ;  /* 0x0001480601007387 */ /* 0x000fe20000100800 */
[----:B-1----:R-:W-:-:S05]  /*5ea0*/  LEA.HI.X.SX32 R4, R47, R2, 0x1, P6 ;  /* 0x000000022f047211 */ /* 0x002fca00030f0eff */
[----:B------:R0:W-:Y:S01]  /*5eb0*/  STL [R1+0x188], R4 ;  /* 0x0001880401007387 */ /* 0x0001e20000100800 */
[----:B------:R-:W-:-:S05]  /*5ec0*/  @!P5 IMAD.MOV.U32 R45, RZ, RZ, R4 ;  /* 0x000000ffff2dd224 */ /* 0x000fca00078e0004 */
[----:B------:R1:W2:Y:S01]  /*5ed0*/  @!P5 LDG.E.U8 R29, desc[UR14][R44.64] ;  /* 0x0000000e2c1dd981 */ /* 0x0002a2000c1e1100 */
[----:B0-----:R-:W-:Y:S01]  /*5ee0*/  IMAD.MOV.U32 R4, RZ, RZ, R62 ;  /* 0x000000ffff047224 */ /* 0x001fe200078e003e */
[----:B------:R-:W-:Y:S01]  /*5ef0*/  LOP3.LUT R62, R24, 0x16, RZ, 0xfc, !PT ;  /* 0x00000016183e7812 */ /* 0x000fe200078efcff */
[----:B------:R-:W-:-:S03]  /*5f00*/  IMAD.MOV.U32 R3, RZ, RZ, R63 ;  /* 0x000000ffff037224 */ /* 0x000fc600078e003f */
[----:B-1----:R-:W-:Y:S02]  /*5f10*/  IABS R45, R62 ;  /* 0x0000003e002d7213 */ /* 0x002fe40000000000 */
[----:B------:R-:W-:-:S03]  /*5f20*/  LOP3.LUT R63, R24, 0x19, RZ, 0xfc, !PT ;  /* 0x00000019183f7812 */ /* 0x000fc600078efcff */
[----:B------:R-:W-:-:S04]  /*5f30*/  IMAD.HI.U32 R26, R25, R45, RZ ;  /* 0x0000002d191a7227 */ /* 0x000fc800078e00ff */
[----:B------:R-:W-:Y:S01]  /*5f40*/  IMAD.MOV.U32 R5, RZ, RZ, R51 ;  /* 0x000000ffff057224 */ /* 0x000fe200078e0033 */
[----:B------:R-:W-:Y:S01]  /*5f50*/  IABS R51, R63 ;  /* 0x0000003f00337213 */ /* 0x000fe20000000000 */
[----:B------:R-:W-:-:S04]  /*5f60*/  IMAD.MOV R26, RZ, RZ, -R26 ;  /* 0x000000ffff1a7224 */ /* 0x000fc800078e0a1a */
[----:B------:R-:W-:Y:S02]  /*5f70*/  IMAD R45, R23, R26, R45 ;  /* 0x0000001a172d7224 */ /* 0x000fe400078e022d */
[----:B------:R-:W-:-:S04]  /*5f80*/  IMAD.HI.U32 R26, R25, R51, RZ ;  /* 0x00000033191a7227 */ /* 0x000fc800078e00ff */
[----:B------:R-:W-:Y:S01]  /*5f90*/  IMAD.MOV.U32 R8, RZ, RZ, R61 ;  /* 0x000000ffff087224 */ /* 0x000fe200078e003d */
[----:B------:R-:W-:Y:S01]  /*5fa0*/  LOP3.LUT R61, R24, 0x1f, RZ, 0xfc, !PT ;  /* 0x0000001f183d7812 */ /* 0x000fe200078efcff */
[----:B------:R-:W-:-:S04]  /*5fb0*/  IMAD.MOV R26, RZ, RZ, -R26 ;  /* 0x000000ffff1a7224 */ /* 0x000fc800078e0a1a */
[----:B------:R-:W-:Y:S01]  /*5fc0*/  IMAD R51, R23, R26, R51 ;  /* 0x0000001a17337224 */ /* 0x000fe200078e0233 */
[----:B------:R-:W-:Y:S01]  /*5fd0*/  IABS R26, R61 ;  /* 0x0000003d001a7213 */ /* 0x000fe20000000000 */
[----:B------:R-:W-:Y:S01]  /*5fe0*/  IMAD.MOV.U32 R6, RZ, RZ, R49 ;  /* 0x000000ffff067224 */ /* 0x000fe200078e0031 */
[----:B------:R-:W-:-:S03]  /*5ff0*/  IABS R49, R72 ;  /* 0x0000004800317213 */ /* 0x000fc60000000000 */
[----:B------:R-:W-:-:S04]  /*6000*/  IMAD.HI.U32 R73, R25, R26, RZ ;  /* 0x0000001a19497227 */ /* 0x000fc800078e00ff */
[----:B------:R-:W-:Y:S02]  /*6010*/  IMAD.MOV R73, RZ, RZ, -R73 ;  /* 0x000000ffff497224 */ /* 0x000fe400078e0a49 */
[----:B------:R-:W-:-:S04]  /*6020*/  IMAD.HI.U32 R48, R25, R49, RZ ;  /* 0x0000003119307227 */ /* 0x000fc800078e00ff */
[C---:B------:R-:W-:Y:S02]  /*6030*/  IMAD R26, R23.reuse, R73, R26 ;  /* 0x00000049171a7224 */ /* 0x040fe400078e021a */
[----:B------:R-:W-:Y:S02]  /*6040*/  IMAD.MOV R48, RZ, RZ, -R48 ;  /* 0x000000ffff307224 */ /* 0x000fe400078e0a30 */
[----:B------:R-:W-:Y:S02]  /*6050*/  IMAD R73, R28, 0x2d, RZ ;  /* 0x0000002d1c497824 */ /* 0x000fe400078e02ff */
[----:B------:R-:W-:Y:S01]  /*6060*/  IMAD R49, R23, R48, R49 ;  /* 0x0000003017317224 */ /* 0x000fe200078e0231 */
[----:B------:R-:W-:Y:S02]  /*6070*/  IABS R48, R66 ;  /* 0x0000004200307213 */ /* 0x000fe40000000000 */
[----:B------:R-:W-:-:S03]  /*6080*/  IADD3 R10, P2, PT, R73, R0, RZ ;  /* 0x00000000490a7210 */ /* 0x000fc60007f5e0ff */
[----:B------:R-:W-:Y:S01]  /*6090*/  IMAD.HI.U32 R60, R25, R48, RZ ;  /* 0x00000030193c7227 */ /* 0x000fe200078e00ff */
[----:B------:R-:W-:Y:S02]  /*60a0*/  LEA.HI.X.SX32 R11, R73, R2, 0x1, P2 ;  /* 0x00000002490b7211 */ /* 0x000fe400010f0eff */
[----:B------:R-:W-:Y:S01]  /*60b0*/  ISETP.GT.U32.AND P2, PT, R23, R30, PT ;  /* 0x0000001e1700720c */ /* 0x000fe20003f44070 */
[----:B------:R-:W-:-:S04]  /*60c0*/  IMAD.MOV R60, RZ, RZ, -R60 ;  /* 0x000000ffff3c7224 */ /* 0x000fc800078e0a3c */
[C---:B------:R-:W-:Y:S02]  /*60d0*/  IMAD R48, R23.reuse, R60, R48 ;  /* 0x0000003c17307224 */ /* 0x040fe400078e0230 */
[----:B------:R-:W-:Y:S01]  /*60e0*/  VIADD R60, R20, 0xffffffd2 ;  /* 0xffffffd2143c7836 */ /* 0x000fe20000000000 */
[----:B------:R-:W-:-:S04]  /*60f0*/  ISETP.GT.U32.AND P5, PT, R23, R32, PT ;  /* 0x000000201700720c */ /* 0x000fc80003fa4070 */
[----:B------:R-:W-:Y:S01]  /*6100*/  ISETP.GE.U32.AND P0, PT, R60, 0x7fffff53, PT ;  /* 0x7fffff533c00780c */ /* 0x000fe20003f06070 */
[----:B------:R-:W-:Y:S01]  /*6110*/  @!P2 IMAD.IADD R30, R30, 0x1, -R23 ;  /* 0x000000011e1ea824 */ /* 0x000fe200078e0a17 */
[----:B------:R-:W-:Y:S02]  /*6120*/  ISETP.GT.U32.AND P2, PT, R23, R35, PT ;  /* 0x000000231700720c */ /* 0x000fe40003f44070 */
[----:B------:R-:W-:Y:S01]  /*6130*/  IABS R44, R64 ;  /* 0x00000040002c7213 */ /* 0x000fe20000000000 */
[----:B------:R-:W-:-:S04]  /*6140*/  IMAD.MOV.U32 R7, RZ, RZ, R50 ;  /* 0x000000ffff077224 */ /* 0x000fc800078e0032 */
[----:B------:R-:W-:Y:S01]  /*6150*/  @!P5 IMAD.IADD R32, R32, 0x1, -R23 ;  /* 0x000000012020d824 */ /* 0x000fe200078e0a17 */
[----:B------:R-:W-:-:S03]  /*6160*/  ISETP.GT.U32.AND P5, PT, R23, R39, PT ;  /* 0x000000271700720c */ /* 0x000fc60003fa4070 */
[----:B------:R-:W-:Y:S02]  /*6170*/  @!P0 IMAD.MOV.U32 R76, RZ, RZ, R10 ;  /* 0x000000ffff4c8224 */ /* 0x000fe400078e000a */
[----:B------:R-:W-:Y:S02]  /*6180*/  @!P0 IMAD.MOV.U32 R77, RZ, RZ, R11 ;  /* 0x000000ffff4d8224 */ /* 0x000fe400078e000b */
[----:B------:R-:W-:Y:S01]  /*6190*/  @!P2 IMAD.IADD R35, R35, 0x1, -R23 ;  /* 0x000000012323a824 */ /* 0x000fe200078e0a17 */
[----:B------:R-:W-:Y:S01]  /*61a0*/  ISETP.GT.U32.AND P2, PT, R23, R42, PT ;  /* 0x0000002a1700720c */ /* 0x000fe20003f44070 */
[----:B------:R-:W-:Y:S01]  /*61b0*/  IMAD.HI.U32 R47, R25, R44, RZ ;  /* 0x0000002c192f7227 */ /* 0x000fe200078e00ff */
[----:B------:R0:W4:Y:S01]  /*61c0*/  @!P0 LDG.E.U8 R83, desc[UR14][R76.64] ;  /* 0x0000000e4c538981 */ /* 0x000122000c1e1100 */
[----:B------:R-:W-:Y:S02]  /*61d0*/  ISETP.GT.U32.AND P0, PT, R23, R33, PT ;  /* 0x000000211700720c */ /* 0x000fe40003f04070 */
[----:B------:R-:W-:Y:S01]  /*61e0*/  IMAD.MOV R47, RZ, RZ, -R47 ;  /* 0x000000ffff2f7224 */ /* 0x000fe200078e0a2f */
[----:B------:R-:W-:-:S03]  /*61f0*/  IABS R50, R69 ;  /* 0x0000004500327213 */ /* 0x000fc60000000000 */
[----:B------:R-:W-:Y:S02]  /*6200*/  IMAD R44, R23, R47, R44 ;  /* 0x0000002f172c7224 */ /* 0x000fe400078e022c */
[----:B------:R-:W-:-:S04]  /*6210*/  IMAD.HI.U32 R47, R25, R50, RZ ;  /* 0x00000032192f7227 */ /* 0x000fc800078e00ff */
[----:B------:R-:W-:Y:S01]  /*6220*/  @!P2 IMAD.IADD R42, R42, 0x1, -R23 ;  /* 0x000000012a2aa824 */ /* 0x000fe200078e0a17 */
[----:B------:R-:W-:Y:S01]  /*6230*/  ISETP.GT.U32.AND P2, PT, R23, R46, PT ;  /* 0x0000002e1700720c */ /* 0x000fe20003f44070 */
[----:B------:R-:W-:Y:S02]  /*6240*/  IMAD.MOV R47, RZ, RZ, -R47 ;  /* 0x000000ffff2f7224 */ /* 0x000fe400078e0a2f */
[--C-:B------:R-:W-:Y:S01]  /*6250*/  @!P5 IMAD.IADD R39, R39, 0x1, -R23.reuse ;  /* 0x000000012727d824 */ /* 0x100fe200078e0a17 */
[----:B------:R-:W-:Y:S01]  /*6260*/  ISETP.GT.U32.AND P5, PT, R23, R40, PT ;  /* 0x000000281700720c */ /* 0x000fe20003fa4070 */
[----:B------:R-:W-:Y:S01]  /*6270*/  @!P0 IMAD.IADD R33, R33, 0x1, -R23 ;  /* 0x0000000121218824 */ /* 0x000fe200078e0a17 */
[C---:B------:R-:W-:Y:S01]  /*6280*/  ISETP.GT.U32.AND P0, PT, R23.reuse, R34, PT ;  /* 0x000000221700720c */ /* 0x040fe20003f04070 */
[----:B------:R-:W-:Y:S01]  /*6290*/  IMAD R50, R23, R47, R50 ;  /* 0x0000002f17327224 */ /* 0x000fe200078e0232 */
[----:B------:R-:W-:-:S05]  /*62a0*/  IABS R47, R71 ;  /* 0x00000047002f7213 */ /* 0x000fca0000000000 */
[----:B------:R-:W-:-:S04]  /*62b0*/  IMAD.HI.U32 R67, R25, R47, RZ ;  /* 0x0000002f19437227 */ /* 0x000fc800078e00ff */
[----:B------:R-:W-:Y:S01]  /*62c0*/  @!P2 IMAD.IADD R46, R46, 0x1, -R23 ;  /* 0x000000012e2ea824 */ /* 0x000fe200078e0a17 */
[C---:B------:R-:W-:Y:S01]  /*62d0*/  ISETP.GT.U32.AND P2, PT, R23.reuse, R58, PT ;  /* 0x0000003a1700720c */ /* 0x040fe20003f44070 */
[----:B------:R-:W-:Y:S02]  /*62e0*/  IMAD.MOV R67, RZ, RZ, -R67 ;  /* 0x000000ffff437224 */ /* 0x000fe400078e0a43 */
[--C-:B------:R-:W-:Y:S01]  /*62f0*/  @!P5 IMAD.IADD R40, R40, 0x1, -R23.reuse ;  /* 0x000000012828d824 */ /* 0x100fe200078e0a17 */
[C---:B------:R-:W-:Y:S01]  /*6300*/  ISETP.GT.U32.AND P5, PT, R23.reuse, R55, PT ;  /* 0x000000371700720c */ /* 0x040fe20003fa4070 */
[----:B------:R-:W-:Y:S01]  /*6310*/  @!P0 IMAD.IADD R34, R34, 0x1, -R23 ;  /* 0x0000000122228824 */ /* 0x000fe200078e0a17 */
[C---:B------:R-:W-:Y:S01]  /*6320*/  ISETP.GT.U32.AND P0, PT, R23.reuse, R41, PT ;  /* 0x000000291700720c */ /* 0x040fe20003f04070 */
[C---:B------:R-:W-:Y:S01]  /*6330*/  IMAD R47, R23.reuse, R67, R47 ;  /* 0x00000043172f7224 */ /* 0x040fe200078e022f */
[----:B------:R-:W-:Y:S02]  /*6340*/  LOP3.LUT R67, R24, 0x1e, RZ, 0xfc, !PT ;  /* 0x0000001e18437812 */ /* 0x000fe400078efcff */
[----:B------:R-:W-:-:S02]  /*6350*/  ISETP.GT.U32.AND P4, PT, R23, R44, PT ;  /* 0x0000002c1700720c */ /* 0x000fc40003f84070 */
[----:B------:R-:W-:Y:S01]  /*6360*/  IABS R60, R67 ;  /* 0x00000043003c7213 */ /* 0x000fe20000000000 */
[----:B------:R-:W-:Y:S01]  /*6370*/  @!P2 IMAD.IADD R58, R58, 0x1, -R23 ;  /* 0x000000013a3aa824 */ /* 0x000fe200078e0a17 */
[----:B------:R-:W-:-:S03]  /*6380*/  ISETP.GT.U32.AND P2, PT, R23, R51, PT ;  /* 0x000000331700720c */ /* 0x000fc60003f44070 */
[----:B------:R-:W-:-:S04]  /*6390*/  IMAD.HI.U32 R25, R25, R60, RZ ;  /* 0x0000003c19197227 */ /* 0x000fc800078e00ff */
[--C-:B------:R-:W-:Y:S01]  /*63a0*/  @!P5 IMAD.IADD R55, R55, 0x1, -R23.reuse ;  /* 0x000000013737d824 */ /* 0x100fe200078e0a17 */
[----:B------:R-:W-:Y:S01]  /*63b0*/  ISETP.GT.U32.AND P5, PT, R23, R45, PT ;  /* 0x0000002d1700720c */ /* 0x000fe20003fa4070 */
[----:B------:R-:W-:Y:S01]  /*63c0*/  @!P0 IMAD.IADD R41, R41, 0x1, -R23 ;  /* 0x0000000129298824 */ /* 0x000fe200078e0a17 */
[C---:B------:R-:W-:Y:S01]  /*63d0*/  ISETP.GT.U32.AND P0, PT, R23.reuse, R56, PT ;  /* 0x000000381700720c */ /* 0x040fe20003f04070 */
[----:B------:R-:W-:Y:S02]  /*63e0*/  IMAD.MOV R25, RZ, RZ, -R25 ;  /* 0x000000ffff197224 */ /* 0x000fe400078e0a19 */
[--C-:B------:R-:W-:Y:S01]  /*63f0*/  @!P4 IMAD.IADD R44, R44, 0x1, -R23.reuse ;  /* 0x000000012c2cc824 */ /* 0x100fe200078e0a17 */
[C---:B------:R-:W-:Y:S01]  /*6400*/  ISETP.GT.U32.AND P4, PT, R23.reuse, R48, PT ;  /* 0x000000301700720c */ /* 0x040fe20003f84070 */
[C---:B------:R-:W-:Y:S01]  /*6410*/  IMAD R25, R23.reuse, R25, R60 ;  /* 0x0000001917197224 */ /* 0x040fe200078e023c */
[----:B------:R-:W-:Y:S01]  /*6420*/  ISETP.GT.U32.AND P6, PT, R23, R26, PT ;  /* 0x0000001a1700720c */ /* 0x000fe20003fc4070 */
[----:B------:R-:W-:-:S03]  /*6430*/  @!P2 IMAD.IADD R51, R51, 0x1, -R23 ;  /* 0x000000013333a824 */ /* 0x000fc600078e0a17 */
[----:B------:R-:W-:Y:S01]  /*6440*/  ISETP.GT.U32.AND P2, PT, R23, R25, PT ;  /* 0x000000191700720c */ /* 0x000fe20003f44070 */
[--C-:B------:R-:W-:Y:S01]  /*6450*/  @!P5 IMAD.IADD R45, R45, 0x1, -R23.reuse ;  /* 0x000000012d2dd824 */ /* 0x100fe200078e0a17 */
[C---:B------:R-:W-:Y:S01]  /*6460*/  ISETP.GT.U32.AND P5, PT, R23.reuse, R49, PT ;  /* 0x000000311700720c */ /* 0x040fe20003fa4070 */
[--C-:B------:R-:W-:Y:S01]  /*6470*/  @!P0 IMAD.IADD R56, R56, 0x1, -R23.reuse ;  /* 0x0000000138388824 */ /* 0x100fe200078e0a17 */
[----:B------:R-:W-:Y:S01]  /*6480*/  ISETP.GT.U32.AND P0, PT, R23, R57, PT ;  /* 0x000000391700720c */ /* 0x000fe20003f04070 */
[--C-:B------:R-:W-:Y:S01]  /*6490*/  @!P3 IMAD.IADD R43, R43, 0x1, -R23.reuse ;  /* 0x000000012b2bb824 */ /* 0x100fe200078e0a17 */
[C---:B------:R-:W-:Y:S01]  /*64a0*/  ISETP.GT.U32.AND P3, PT, R23.reuse, R47, PT ;  /* 0x0000002f1700720c */ /* 0x040fe20003f64070 */
[--C-:B------:R-:W-:Y:S01]  /*64b0*/  @!P4 IMAD.IADD R48, R48, 0x1, -R23.reuse ;  /* 0x000000013030c824 */ /* 0x100fe200078e0a17 */
[----:B------:R-:W-:Y:S01]  /*64c0*/  ISETP.GT.U32.AND P4, PT, R23, R33, PT ;  /* 0x000000211700720c */ /* 0x000fe20003f84070 */
[----:B------:R-:W-:-:S04]  /*64d0*/  @!P6 IMAD.IADD R26, R26, 0x1, -R23 ;  /* 0x000000011a1ae824 */ /* 0x000fc800078e0a17 */
[--C-:B------:R-:W-:Y:S01]  /*64e0*/  @!P2 IMAD.IADD R25, R25, 0x1, -R23.reuse ;  /* 0x000000011919a824 */ /* 0x100fe200078e0a17 */
[----:B------:R-:W-:Y:S01]  /*64f0*/  ISETP.GT.U32.AND P2, PT, R23, R31, PT ;  /* 0x0000001f1700720c */ /* 0x000fe20003f44070 */
[--C-:B------:R-:W-:Y:S01]  /*6500*/  @!P5 IMAD.IADD R49, R49, 0x1, -R23.reuse ;  /* 0x000000013131d824 */ /* 0x100fe200078e0a17 */
[----:B------:R-:W-:Y:S01]  /*6510*/  ISETP.GT.U32.AND P5, PT, R23, R26, PT ;  /* 0x0000001a1700720c */ /* 0x000fe20003fa4070 */
[--C-:B------:R-:W-:Y:S01]  /*6520*/  @!P0 IMAD.IADD R57, R57, 0x1, -R23.reuse ;  /* 0x0000000139398824 */ /* 0x100fe200078e0a17 */
[----:B------:R-:W-:Y:S01]  /*6530*/  ISETP.GT.U32.AND P0, PT, R23, R50, PT ;  /* 0x000000321700720c */ /* 0x000fe20003f04070 */
[--C-:B------:R-:W-:Y:S01]  /*6540*/  @!P3 IMAD.IADD R47, R47, 0x1, -R23.reuse ;  /* 0x000000012f2fb824 */ /* 0x100fe200078e0a17 */
[----:B------:R-:W-:Y:S01]  /*6550*/  ISETP.GT.U32.AND P3, PT, R23, R32, PT ;  /* 0x000000201700720c */ /* 0x000fe20003f64070 */
[----:B------:R-:W-:Y:S01]  /*6560*/  @!P4 IMAD.IADD R33, R33, 0x1, -R23 ;  /* 0x000000012121c824 */ /* 0x000fe200078e0a17 */
[----:B------:R-:W-:-:S05]  /*6570*/  ISETP.GT.U32.AND P4, PT, R23, R34, PT ;  /* 0x000000221700720c */ /* 0x000fca0003f84070 */
[--C-:B------:R-:W-:Y:S01]  /*6580*/  @!P2 IMAD.IADD R31, R31, 0x1, -R23.reuse ;  /* 0x000000011f1fa824 */ /* 0x100fe200078e0a17 */
[C---:B------:R-:W-:Y:S01]  /*6590*/  ISETP.GT.U32.AND P2, PT, R23.reuse, R38, PT ;  /* 0x000000261700720c */ /* 0x040fe20003f44070 */
[--C-:B------:R-:W-:Y:S01]  /*65a0*/  @!P5 IMAD.IADD R26, R26, 0x1, -R23.reuse ;  /* 0x000000011a1ad824 */ /* 0x100fe200078e0a17 */
[C---:B------:R-:W-:Y:S01]  /*65b0*/  ISETP.GT.U32.AND P5, PT, R23.reuse, R35, PT ;  /* 0x000000231700720c */ /* 0x040fe20003fa4070 */
[--C-:B------:R-:W-:Y:S01]  /*65c0*/  @!P0 IMAD.IADD R50, R50, 0x1, -R23.reuse ;  /* 0x0000000132328824 */ /* 0x100fe200078e0a17 */
[C---:B------:R-:W-:Y:S01]  /*65d0*/  ISETP.GT.U32.AND P0, PT, R23.reuse, R30, PT ;  /* 0x0000001e1700720c */ /* 0x040fe20003f04070 */
[--C-:B------:R-:W-:Y:S01]  /*65e0*/  @!P3 IMAD.IADD R32, R32, 0x1, -R23.reuse ;  /* 0x000000012020b824 */ /* 0x100fe200078e0a17 */
[C---:B------:R-:W-:Y:S01]  /*65f0*/  ISETP.GT.U32.AND P3, PT, R23.reuse, R39, PT ;  /* 0x000000271700720c */ /* 0x040fe20003f64070 */
[----:B------:R-:W-:Y:S01]  /*6600*/  @!P4 IMAD.IADD R34, R34, 0x1, -R23 ;  /* 0x000000012222c824 */ /* 0x000fe200078e0a17 */
[----:B------:R-:W-:-:S05]  /*6610*/  ISETP.GT.U32.AND P4, PT, R23, R41, PT ;  /* 0x000000291700720c */ /* 0x000fca0003f84070 */
[--C-:B------:R-:W-:Y:S01]  /*6620*/  @!P2 IMAD.IADD R38, R38, 0x1, -R23.reuse ;  /* 0x000000012626a824 */ /* 0x100fe200078e0a17 */
[----:B------:R-:W-:Y:S01]  /*6630*/  ISETP.GT.U32.AND P2, PT, R23, R53, PT ;  /* 0x000000351700720c */ /* 0x000fe20003f44070 */
[--C-:B------:R-:W-:Y:S01]  /*6640*/  @!P5 IMAD.IADD R35, R35, 0x1, -R23.reuse ;  /* 0x000000012323d824 */ /* 0x100fe200078e0a17 */
[C---:B------:R-:W-:Y:S01]  /*6650*/  ISETP.GT.U32.AND P5, PT, R23.reuse, R42, PT ;  /* 0x0000002a1700720c */ /* 0x040fe20003fa4070 */
        /* <DEDUP_REMOVED lines=17> */
[C---:B------:R-:W-:Y:S01]  /*6770*/  ISETP.GT.U32.AND P2, PT, R23.reuse, R44, PT ;  /* 0x0000002c1700720c */ /* 0x040fe20003f44070 */
        /* <DEDUP_REMOVED lines=11> */
[----:B------:R-:W-:Y:S01]  /*6830*/  ISETP.GE.AND P5, PT, R24, RZ, PT ;  /* 0x000000ff1800720c */ /* 0x000fe20003fa6270 */
[----:B------:R-:W-:Y:S02]  /*6840*/  VIADD R24, R20, 0xffffffca ;  /* 0xffffffca14187836 */ /* 0x000fe40000000000 */
[--C-:B------:R-:W-:Y:S01]  /*6850*/  @!P0 IMAD.IADD R52, R52, 0x1, -R23.reuse ;  /* 0x0000000134348824 */ /* 0x100fe200078e0a17 */
[----:B------:R-:W-:Y:S01]  /*6860*/  ISETP.GT.U32.AND P0, PT, R23, R59, PT ;  /* 0x0000003b1700720c */ /* 0x000fe20003f04070 */
[--C-:B------:R-:W-:Y:S01]  /*6870*/  @!P3 IMAD.IADD R45, R45, 0x1, -R23.reuse ;  /* 0x000000012d2db824 */ /* 0x100fe200078e0a17 */
[----:B------:R-:W-:Y:S01]  /*6880*/  ISETP.GT.U32.AND P3, PT, R23, R50, PT ;  /* 0x000000321700720c */ /* 0x000fe20003f64070 */
[--C-:B------:R-:W-:Y:S01]  /*6890*/  @!P4 IMAD.IADD R51, R51, 0x1, -R23.reuse ;  /* 0x000000013333c824 */ /* 0x100fe200078e0a17 */
[----:B------:R-:W-:Y:S01]  /*68a0*/  ISETP.GE.U32.AND P4, PT, R24, 0x7fffff4b, PT ;  /* 0x7fffff4b1800780c */ /* 0x000fe20003f86070 */
[----:B------:R-:W-:Y:S01]  /*68b0*/  IMAD R24, R28, 0x35, RZ ;  /* 0x000000351c187824 */ /* 0x000fe200078e02ff */
[----:B------:R1:W-:Y:S01]  /*68c0*/  STL [R1+0x1e4], R10 ;  /* 0x0001e40a01007387 */ /* 0x0003e20000100800 */
[----:B------:R-:W-:Y:S01]  /*68d0*/  @!P2 IMAD.IADD R49, R49, 0x1, -R23 ;  /* 0x000000013131a824 */ /* 0x000fe200078e0a17 */
[----:B------:R-:W-:-:S02]  /*68e0*/  ISETP.GT.U32.AND P6, PT, R23, R47, PT ;  /* 0x0000002f1700720c */ /* 0x000fc40003fc4070 */
[----:B------:R0:W-:Y:S01]  /*68f0*/  STL [R1+0x1e0], R11 ;  /* 0x0001e00b01007387 */ /* 0x0001e20000100800 */
[----:B-1----:R-:W-:Y:S02]  /*6900*/  IADD3 R10, P2, PT, R24, R0, RZ ;  /* 0x00000000180a7210 */ /* 0x002fe40007f5e0ff */
[--C-:B------:R-:W-:Y:S01]  /*6910*/  @!P0 IMAD.IADD R59, R59, 0x1, -R23.reuse ;  /* 0x000000013b3b8824 */ /* 0x100fe200078e0a17 */
[C---:B------:R-:W-:Y:S01]  /*6920*/  ISETP.GT.U32.AND P0, PT, R23.reuse, R43, PT ;  /* 0x0000002b1700720c */ /* 0x040fe20003f04070 */
[--C-:B------:R-:W-:Y:S01]  /*6930*/  @!P3 IMAD.IADD R50, R50, 0x1, -R23.reuse ;  /* 0x000000013232b824 */ /* 0x100fe200078e0a17 */
[----:B0-----:R-:W-:Y:S02]  /*6940*/  LEA.HI.X.SX32 R11, R24, R2, 0x1, P2 ;  /* 0x00000002180b7211 */ /* 0x001fe400010f0eff */
[C---:B------:R-:W-:Y:S02]  /*6950*/  ISETP.GT.U32.AND P3, PT, R23.reuse, R48, PT ;  /* 0x000000301700720c */ /* 0x040fe40003f64070 */
[----:B------:R-:W-:Y:S01]  /*6960*/  ISETP.GT.U32.AND P2, PT, R23, R25, PT ;  /* 0x000000191700720c */ /* 0x000fe20003f44070 */
[----:B------:R-:W-:-:S06]  /*6970*/  @!P6 IMAD.IADD R47, R47, 0x1, -R23 ;  /* 0x000000012f2fe824 */ /* 0x000fcc00078e0a17 */
[----:B------:R-:W-:-:S04]  /*6980*/  @!P0 IMAD.IADD R43, R43, 0x1, -R23 ;  /* 0x000000012b2b8824 */ /* 0x000fc800078e0a17 */
[--C-:B------:R-:W-:Y:S02]  /*6990*/  @!P3 IMAD.IADD R48, R48, 0x1, -R23.reuse ;  /* 0x000000013030b824 */ /* 0x100fe400078e0a17 */
[----:B------:R-:W-:Y:S02]  /*69a0*/  @!P2 IMAD.IADD R25, R25, 0x1, -R23 ;  /* 0x000000011919a824 */ /* 0x000fe400078e0a17 */
[----:B------:R-:W-:Y:S01]  /*69b0*/  VIADD R23, R20, 0xffffffc2 ;  /* 0xffffffc214177836 */ /* 0x000fe20000000000 */
[----:B------:R-:W-:Y:S01]  /*69c0*/  PRMT R81, RZ, 0x7610, R81 ;  /* 0x00007610ff517816 */ /* 0x000fe20000000051 */
[----:B------:R-:W-:-:S03]  /*69d0*/  @!P4 IMAD.MOV.U32 R76, RZ, RZ, R10 ;  /* 0x000000ffff4cc224 */ /* 0x000fc600078e000a */
[----:B------:R-:W-:Y:S01]  /*69e0*/  ISETP.GE.U32.AND P2, PT, R23, 0x7fffff43, PT ;  /* 0x7fffff431700780c */ /* 0x000fe20003f46070 */
[----:B------:R-:W-:Y:S02]  /*69f0*/  IMAD R23, R28, 0x3d, RZ ;  /* 0x0000003d1c177824 */ /* 0x000fe400078e02ff */
[----:B------:R-:W-:Y:S01]  /*6a00*/  @!P4 IMAD.MOV.U32 R77, RZ, RZ, R11 ;  /* 0x000000ffff4dc224 */ /* 0x000fe200078e000b */
[----:B------:R0:W-:Y:S04]  /*6a10*/  STL [R1+0x224], R10 ;  /* 0x0002240a01007387 */ /* 0x0001e80000100800 */
[----:B------:R-:W2:Y:S01]  /*6a20*/  @!P4 LDG.E.U8 R81, desc[UR14][R76.64] ;  /* 0x0000000e4c51c981 */ /* 0x000ea2000c1e1100 */
[----:B------:R-:W-:Y:S02]  /*6a30*/  ISETP.GE.AND P4, PT, R61, RZ, PT ;  /* 0x000000ff3d00720c */ /* 0x000fe40003f86270 */
[C---:B0-----:R-:W-:Y:S01]  /*6a40*/  IADD3 R10, P6, PT, R23.reuse, R0, RZ ;  /* 0x00000000170a7210 */ /* 0x041fe20007fde0ff */
[----:B------:R0:W-:Y:S03]  /*6a50*/  STL [R1+0x220], R11 ;  /* 0x0002200b01007387 */ /* 0x0001e60000100800 */
[----:B0-----:R-:W-:Y:S01]  /*6a60*/  LEA.HI.X.SX32 R11, R23, R2, 0x1, P6 ;  /* 0x00000002170b7211 */ /* 0x001fe200030f0eff */
[----:B------:R-:W-:-:S05]  /*6a70*/  VIADD R23, R20, 0xffffffba ;  /* 0xffffffba14177836 */ /* 0x000fca0000000000 */
[----:B------:R-:W-:Y:S01]  /*6a80*/  ISETP.GE.U32.AND P6, PT, R23, 0x7fffff3b, PT ;  /* 0x7fffff3b1700780c */ /* 0x000fe20003fc6070 */
[----:B------:R-:W-:Y:S01]  /*6a90*/  IMAD R23, R28, 0x45, RZ ;  /* 0x000000451c177824 */ /* 0x000fe200078e02ff */
[----:B------:R0:W-:Y:S01]  /*6aa0*/  STL [R1+0x250], R10 ;  /* 0x0002500a01007387 */ /* 0x0001e20000100800 */
[----:B------:R-:W-:Y:S01]  /*6ab0*/  @!P2 IMAD.MOV.U32 R60, RZ, RZ, R10 ;  /* 0x000000ffff3ca224 */ /* 0x000fe200078e000a */
[----:B------:R-:W-:Y:S01]  /*6ac0*/  PRMT R80, RZ, 0x7610, R80 ;  /* 0x00007610ff507816 */ /* 0x000fe20000000050 */
[----:B------:R-:W-:Y:S02]  /*6ad0*/  @!P4 IMAD.MOV R26, RZ, RZ, -R26 ;  /* 0x000000ffff1ac224 */ /* 0x000fe400078e0a1a */
[----:B------:R-:W-:Y:S01]  /*6ae0*/  @!P2 IMAD.MOV.U32 R61, RZ, RZ, R11 ;  /* 0x000000ffff3da224 */ /* 0x000fe200078e000b */
[----:B------:R1:W-:Y:S01]  /*6af0*/  STL [R1+0x24c], R11 ;  /* 0x00024c0b01007387 */ /* 0x0003e20000100800 */
[----:B0-----:R-:W-:-:S03]  /*6b00*/  IADD3 R10, P4, PT, R23, R0, RZ ;  /* 0x00000000170a7210 */ /* 0x001fc60007f9e0ff */
[----:B------:R0:W2:Y:S01]  /*6b10*/  @!P2 LDG.E.U8 R80, desc[UR14][R60.64] ;  /* 0x0000000e3c50a981 */ /* 0x0000a2000c1e1100 */
[----:B------:R-:W-:Y:S01]  /*6b20*/  @!P5 IMAD.MOV R30, RZ, RZ, -R30 ;  /* 0x000000ffff1ed224 */ /* 0x000fe200078e0a1e */
[----:B------:R-:W-:Y:S02]  /*6b30*/  ISETP.GE.AND P2, PT, R82, RZ, PT ;  /* 0x000000ff5200720c */ /* 0x000fe40003f46270 */
[----:B-1----:R-:W-:Y:S02]  /*6b40*/  LEA.HI.X.SX32 R11, R23, R2, 0x1, P4 ;  /* 0x00000002170b7211 */ /* 0x002fe400020f0eff */
[----:B------:R-:W-:Y:S02]  /*6b50*/  ISETP.GE.AND P5, PT, R79, RZ, PT ;  /* 0x000000ff4f00720c */ /* 0x000fe40003fa6270 */
[----:B------:R-:W-:Y:S01]  /*6b60*/  PRMT R79, RZ, 0x7610, R79 ;  /* 0x00007610ff4f7816 */ /* 0x000fe2000000004f */
[----:B0-----:R-:W-:Y:S02]  /*6b70*/  @!P6 IMAD.MOV.U32 R60, RZ, RZ, R10 ;  /* 0x000000ffff3ce224 */ /* 0x001fe400078e000a */
[----:B------:R-:W-:-:S02]  /*6b80*/  @!P6 IMAD.MOV.U32 R61, RZ, RZ, R11 ;  /* 0x000000ffff3de224 */ /* 0x000fc400078e000b */
[----:B------:R-:W-:Y:S01]  /*6b90*/  VIADD R23, R20, 0xffffffb2 ;  /* 0xffffffb214177836 */ /* 0x000fe20000000000 */
[----:B------:R-:W-:Y:S02]  /*6ba0*/  ISETP.GE.AND P0, PT, R75, RZ, PT ;  /* 0x000000ff4b00720c */ /* 0x000fe40003f06270 */
[----:B------:R0:W2:Y:S02]  /*6bb0*/  @!P6 LDG.E.U8 R79, desc[UR14][R60.64] ;  /* 0x0000000e3c4fe981 */ /* 0x0000a4000c1e1100 */
[----:B------:R-:W-:Y:S01]  /*6bc0*/  ISETP.GE.U32.AND P6, PT, R23, 0x7fffff33, PT ;  /* 0x7fffff331700780c */ /* 0x000fe20003fc6070 */
[----:B------:R-:W-:Y:S01]  /*6bd0*/  IMAD R23, R28, 0x4d, RZ ;  /* 0x0000004d1c177824 */ /* 0x000fe200078e02ff */
[----:B------:R1:W-:Y:S01]  /*6be0*/  STL [R1+0x268], R10 ;  /* 0x0002680a01007387 */ /* 0x0003e20000100800 */
[----:B------:R-:W-:-:S03]  /*6bf0*/  @!P2 IMAD.MOV R31, RZ, RZ, -R31 ;  /* 0x000000ffff1fa224 */ /* 0x000fc600078e0a1f */
[----:B------:R0:W-:Y:S01]  /*6c00*/  STL [R1+0x264], R11 ;  /* 0x0002640b01007387 */ /* 0x0001e20000100800 */
[C---:B-1----:R-:W-:Y:S02]  /*6c10*/  IADD3 R10, P2, PT, R23.reuse, R0, RZ ;  /* 0x00000000170a7210 */ /* 0x042fe40007f5e0ff */
[----:B------:R-:W-:Y:S02]  /*6c20*/  @!P0 IMAD.MOV R33, RZ, RZ, -R33 ;  /* 0x000000ffff218224 */ /* 0x000fe400078e0a21 */
[----:B0-----:R-:W-:Y:S02]  /*6c30*/  LEA.HI.X.SX32 R11, R23, R2, 0x1, P2 ;  /* 0x00000002170b7211 */ /* 0x001fe400010f0eff */
[----:B------:R-:W-:Y:S02]  /*6c40*/  ISETP.GE.AND P3, PT, R78, RZ, PT ;  /* 0x000000ff4e00720c */ /* 0x000fe40003f66270 */
[----:B------:R-:W-:Y:S01]  /*6c50*/  ISETP.GE.AND P0, PT, R86, RZ, PT ;  /* 0x000000ff5600720c */ /* 0x000fe20003f06270 */
[----:B------:R-:W-:Y:S01]  /*6c60*/  @!P6 IMAD.MOV.U32 R60, RZ, RZ, R10 ;  /* 0x000000ffff3ce224 */ /* 0x000fe200078e000a */
[----:B------:R-:W-:Y:S01]  /*6c70*/  PRMT R78, RZ, 0x7610, R78 ;  /* 0x00007610ff4e7816 */ /* 0x000fe2000000004e */
[----:B------:R-:W-:-:S02]  /*6c80*/  @!P6 IMAD.MOV.U32 R61, RZ, RZ, R11 ;  /* 0x000000ffff3de224 */ /* 0x000fc400078e000b */
[----:B------:R-:W-:-:S03]  /*6c90*/  VIADD R23, R20, 0xffffffaa ;  /* 0xffffffaa14177836 */ /* 0x000fc60000000000 */
[----:B------:R0:W2:Y:S02]  /*6ca0*/  @!P6 LDG.E.U8 R78, desc[UR14][R60.64] ;  /* 0x0000000e3c4ee981 */ /* 0x0000a4000c1e1100 */
[----:B------:R-:W-:Y:S01]  /*6cb0*/  ISETP.GE.U32.AND P6, PT, R23, 0x7fffff2b, PT ;  /* 0x7fffff2b1700780c */ /* 0x000fe20003fc6070 */
[----:B------:R-:W-:Y:S01]  /*6cc0*/  IMAD R23, R28, 0x55, RZ ;  /* 0x000000551c177824 */ /* 0x000fe200078e02ff */
[----:B------:R-:W-:Y:S01]  /*6cd0*/  STL [R1+0x280], R10 ;  /* 0x0002800a01007387 */ /* 0x000fe20000100800 */
[----:B------:R-:W-:-:S03]  /*6ce0*/  @!P0 IMAD.MOV R34, RZ, RZ, -R34 ;  /* 0x000000ffff228224 */ /* 0x000fc600078e0a22 */
[----:B------:R1:W-:Y:S01]  /*6cf0*/  STL [R1+0x27c], R11 ;  /* 0x00027c0b01007387 */ /* 0x0003e20000100800 */
[----:B------:R-:W-:Y:S01]  /*6d00*/  @!P5 IMAD.MOV R36, RZ, RZ, -R36 ;  /* 0x000000ffff24d224 */ /* 0x000fe200078e0a24 */
[----:B------:R-:W-:Y:S01]  /*6d10*/  ISETP.GE.AND P5, PT, R89, RZ, PT ;  /* 0x000000ff5900720c */ /* 0x000fe20003fa6270 */
[----:B-1----:R-:W-:Y:S01]  /*6d20*/  IMAD.MOV.U32 R11, RZ, RZ, R9 ;  /* 0x000000ffff0b7224 */ /* 0x002fe200078e0009 */
[----:B------:R-:W-:-:S04]  /*6d30*/  IADD3 R9, P0, PT, R23, R0, RZ ;  /* 0x0000000017097210 */ /* 0x000fc80007f1e0ff */
[----:B------:R-:W-:Y:S01]  /*6d40*/  LEA.HI.X.SX32 R10, R23, R2, 0x1, P0 ;  /* 0x00000002170a7211 */ /* 0x000fe200000f0eff */
[----:B0-----:R-:W-:Y:S01]  /*6d50*/  @!P6 IMAD.MOV.U32 R60, RZ, RZ, R9 ;  /* 0x000000ffff3ce224 */ /* 0x001fe200078e0009 */
[----:B------:R-:W-:Y:S01]  /*6d60*/  PRMT R77, RZ, 0x7610, R77 ;  /* 0x00007610ff4d7816 */ /* 0x000fe2000000004d */
[----:B------:R-:W-:Y:S02]  /*6d70*/  VIADD R23, R20, 0xffffffa2 ;  /* 0xffffffa214177836 */ /* 0x000fe40000000000 */
[----:B------:R-:W-:Y:S02]  /*6d80*/  @!P6 IMAD.MOV.U32 R61, RZ, RZ, R10 ;  /* 0x000000ffff3de224 */ /* 0x000fe400078e000a */
[----:B------:R-:W-:Y:S01]  /*6d90*/  @!P3 IMAD.MOV R32, RZ, RZ, -R32 ;  /* 0x000000ffff20b224 */ /* 0x000fe200078e0a20 */
[----:B------:R-:W-:Y:S02]  /*6da0*/  ISETP.GE.AND P3, PT, R85, RZ, PT ;  /* 0x000000ff5500720c */ /* 0x000fe40003f66270 */
[----:B------:R0:W2:Y:S01]  /*6db0*/  @!P6 LDG.E.U8 R77, desc[UR14][R60.64] ;  /* 0x0000000e3c4de981 */ /* 0x0000a2000c1e1100 */
[----:B------:R-:W-:Y:S01]  /*6dc0*/  ISETP.GE.U32.AND P6, PT, R23, 0x7fffff23, PT ;  /* 0x7fffff231700780c */ /* 0x000fe20003fc6070 */
[----:B------:R-:W-:Y:S01]  /*6dd0*/  IMAD R23, R28, 0x5d, RZ ;  /* 0x0000005d1c177824 */ /* 0x000fe200078e02ff */
[----:B------:R-:W-:Y:S01]  /*6de0*/  ISETP.GE.AND P4, PT, R84, RZ, PT ;  /* 0x000000ff5400720c */ /* 0x000fe20003f86270 */
[----:B------:R1:W-:Y:S01]  /*6df0*/  STL [R1+0x298], R9 ;  /* 0x0002980901007387 */ /* 0x0003e20000100800 */
[----:B------:R-:W-:-:S03]  /*6e00*/  @!P5 IMAD.MOV R37, RZ, RZ, -R37 ;  /* 0x000000ffff25d224 */ /* 0x000fc600078e0a25 */
[----:B------:R0:W-:Y:S01]  /*6e10*/  STL [R1+0x294], R10 ;  /* 0x0002940a01007387 */ /* 0x0001e20000100800 */
[C---:B-1----:R-:W-:Y:S02]  /*6e20*/  IADD3 R9, P5, PT, R23.reuse, R0, RZ ;  /* 0x0000000017097210 */ /* 0x042fe40007fbe0ff */
[----:B------:R-:W-:Y:S01]  /*6e30*/  @!P3 IMAD.MOV R39, RZ, RZ, -R39 ;  /* 0x000000ffff27b224 */ /* 0x000fe200078e0a27 */
[----:B------:R-:W-:Y:S02]  /*6e40*/  ISETP.GE.AND P0, PT, R90, RZ, PT ;  /* 0x000000ff5a00720c */ /* 0x000fe40003f06270 */
[----:B0-----:R-:W-:Y:S02]  /*6e50*/  LEA.HI.X.SX32 R10, R23, R2, 0x1, P5 ;  /* 0x00000002170a7211 */ /* 0x001fe400028f0eff */
[----:B------:R-:W-:Y:S01]  /*6e60*/  ISETP.GE.AND P3, PT, R93, RZ, PT ;  /* 0x000000ff5d00720c */ /* 0x000fe20003f66270 */
[----:B------:R-:W-:Y:S01]  /*6e70*/  @!P4 IMAD.MOV R35, RZ, RZ, -R35 ;  /* 0x000000ffff23c224 */ /* 0x000fe200078e0a23 */
[----:B------:R-:W-:Y:S01]  /*6e80*/  PRMT R76, RZ, 0x7610, R76 ;  /* 0x00007610ff4c7816 */ /* 0x000fe2000000004c */
[----:B------:R-:W-:Y:S01]  /*6e90*/  @!P6 IMAD.MOV.U32 R60, RZ, RZ, R9 ;  /* 0x000000ffff3ce224 */ /* 0x000fe200078e0009 */
[----:B------:R-:W-:Y:S01]  /*6ea0*/  ISETP.GE.AND P4, PT, R88, RZ, PT ;  /* 0x000000ff5800720c */ /* 0x000fe20003f86270 */
[----:B------:R-:W-:-:S02]  /*6eb0*/  @!P6 IMAD.MOV.U32 R61, RZ, RZ, R10 ;  /* 0x000000ffff3de224 */ /* 0x000fc400078e000a */
[----:B------:R-:W-:-:S03]  /*6ec0*/  VIADD R23, R20, 0xffffff9a ;  /* 0xffffff9a14177836 */ /* 0x000fc60000000000 */
[----:B------:R0:W2:Y:S02]  /*6ed0*/  @!P6 LDG.E.U8 R76, desc[UR14][R60.64] ;  /* 0x0000000e3c4ce981 */ /* 0x0000a4000c1e1100 */
[----:B------:R-:W-:Y:S01]  /*6ee0*/  ISETP.GE.U32.AND P6, PT, R23, 0x7fffff1b, PT ;  /* 0x7fffff1b1700780c */ /* 0x000fe20003fc6070 */
[----:B------:R-:W-:Y:S01]  /*6ef0*/  IMAD R23, R28, 0x65, RZ ;  /* 0x000000651c177824 */ /* 0x000fe200078e02ff */
[----:B------:R-:W-:Y:S01]  /*6f00*/  ISETP.GE.AND P2, PT, R87, RZ, PT ;  /* 0x000000ff5700720c */ /* 0x000fe20003f46270 */
[----:B------:R-:W-:Y:S01]  /*6f10*/  @!P0 IMAD.MOV R41, RZ, RZ, -R41 ;  /* 0x000000ffff298224 */ /* 0x000fe200078e0a29 */
[----:B------:R-:W-:Y:S01]  /*6f20*/  ISETP.GE.AND P0, PT, R6, RZ, PT ;  /* 0x000000ff0600720c */ /* 0x000fe20003f06270 */
[----:B------:R-:W-:Y:S01]  /*6f30*/  @!P3 IMAD.MOV R40, RZ, RZ, -R40 ;  /* 0x000000ffff28b224 */ /* 0x000fe200078e0a28 */
[----:B------:R-:W-:Y:S01]  /*6f40*/  IADD3 R6, P3, PT, R23, R0, RZ ;  /* 0x0000000017067210 */ /* 0x000fe20007f7e0ff */
[----:B------:R-:W-:Y:S01]  /*6f50*/  @!P4 IMAD.MOV R42, RZ, RZ, -R42 ;  /* 0x000000ffff2ac224 */ /* 0x000fe200078e0a2a */
[----:B------:R-:W-:-:S02]  /*6f60*/  ISETP.GE.AND P4, PT, R7, RZ, PT ;  /* 0x000000ff0700720c */ /* 0x000fc40003f86270 */
[----:B------:R-:W-:Y:S02]  /*6f70*/  LEA.HI.X.SX32 R7, R23, R2, 0x1, P3 ;  /* 0x0000000217077211 */ /* 0x000fe400018f0eff */
[----:B------:R-:W-:Y:S01]  /*6f80*/  ISETP.GE.AND P5, PT, R11, RZ, PT ;  /* 0x000000ff0b00720c */ /* 0x000fe20003fa6270 */
[----:B0-----:R-:W-:Y:S01]  /*6f90*/  @!P6 IMAD.MOV.U32 R60, RZ, RZ, R6 ;  /* 0x000000ffff3ce224 */ /* 0x001fe200078e0006 */
[----:B------:R-:W-:Y:S01]  /*6fa0*/  PRMT R75, RZ, 0x7610, R75 ;  /* 0x00007610ff4b7816 */ /* 0x000fe2000000004b */
[----:B------:R-:W-:Y:S01]  /*6fb0*/  @!P2 IMAD.MOV R38, RZ, RZ, -R38 ;  /* 0x000000ffff26a224 */ /* 0x000fe200078e0a26 */
[----:B------:R-:W-:Y:S01]  /*6fc0*/  ISETP.GE.AND P2, PT, R92, RZ, PT ;  /* 0x000000ff5c00720c */ /* 0x000fe20003f46270 */
[----:B------:R-:W-:Y:S02]  /*6fd0*/  @!P6 IMAD.MOV.U32 R61, RZ, RZ, R7 ;  /* 0x000000ffff3de224 */ /* 0x000fe400078e0007 */
[----:B------:R-:W-:-:S03]  /*6fe0*/  VIADD R23, R20, 0xffffff92 ;  /* 0xffffff9214177836 */ /* 0x000fc60000000000 */
[----:B------:R0:W2:Y:S02]  /*6ff0*/  @!P6 LDG.E.U8 R75, desc[UR14][R60.64] ;  /* 0x0000000e3c4be981 */ /* 0x0000a4000c1e1100 */
[----:B------:R-:W-:Y:S01]  /*7000*/  ISETP.GE.U32.AND P6, PT, R23, 0x7fffff13, PT ;  /* 0x7fffff131700780c */ /* 0x000fe20003fc6070 */
[----:B------:R-:W-:Y:S02]  /*7010*/  IMAD R23, R28, 0x6d, RZ ;  /* 0x0000006d1c177824 */ /* 0x000fe400078e02ff */
[----:B------:R-:W-:Y:S01]  /*7020*/  @!P5 IMAD.MOV R52, RZ, RZ, -R52 ;  /* 0x000000ffff34d224 */ /* 0x000fe200078e0a34 */
[----:B------:R-:W-:Y:S01]  /*7030*/  ISETP.GE.AND P5, PT, R3, RZ, PT ;  /* 0x000000ff0300720c */ /* 0x000fe20003fa6270 */
[----:B------:R-:W-:Y:S01]  /*7040*/  @!P4 IMAD.MOV R46, RZ, RZ, -R46 ;  /* 0x000000ffff2ec224 */ /* 0x000fe200078e0a2e */
[----:B------:R-:W-:Y:S01]  /*7050*/  IADD3 R3, P4, PT, R23, R0, RZ ;  /* 0x0000000017037210 */ /* 0x000fe20007f9e0ff */
[----:B------:R-:W-:Y:S01]  /*7060*/  @!P2 IMAD.MOV R53, RZ, RZ, -R53 ;  /* 0x000000ffff35a224 */ /* 0x000fe200078e0a35 */
[----:B------:R-:W-:-:S02]  /*7070*/  ISETP.GE.AND P2, PT, R4, RZ, PT ;  /* 0x000000ff0400720c */ /* 0x000fc40003f46270 */
[----:B------:R-:W-:Y:S02]  /*7080*/  LEA.HI.X.SX32 R4, R23, R2, 0x1, P4 ;  /* 0x0000000217047211 */ /* 0x000fe400020f0eff */
[----:B------:R-:W-:Y:S01]  /*7090*/  PRMT R73, RZ, 0x7610, R73 ;  /* 0x00007610ff497816 */ /* 0x000fe20000000049 */
[----:B0-----:R-:W-:Y:S02]  /*70a0*/  @!P6 IMAD.MOV.U32 R60, RZ, RZ, R3 ;  /* 0x000000ffff3ce224 */ /* 0x001fe400078e0003 */
[----:B------:R-:W-:Y:S02]  /*70b0*/  @!P6 IMAD.MOV.U32 R61, RZ, RZ, R4 ;  /* 0x000000ffff3de224 */ /* 0x000fe400078e0004 */
[----:B------:R-:W-:Y:S01]  /*70c0*/  VIADD R23, R20, 0xffffff8a ;  /* 0xffffff8a14177836 */ /* 0x000fe20000000000 */
[----:B------:R-:W-:Y:S04]  /*70d0*/  STL [R1+0x2b0], R9 ;  /* 0x0002b00901007387 */ /* 0x000fe80000100800 */
[----:B------:R0:W2:Y:S01]  /*70e0*/  @!P6 LDG.E.U8 R73, desc[UR14][R60.64] ;  /* 0x0000000e3c49e981 */ /* 0x0000a2000c1e1100 */
[----:B------:R-:W-:Y:S01]  /*70f0*/  ISETP.GE.U32.AND P6, PT, R23, 0x7fffff0b, PT ;  /* 0x7fffff0b1700780c */ /* 0x000fe20003fc6070 */
[----:B------:R-:W-:-:S02]  /*7100*/  IMAD R23, R28, 0x75, RZ ;  /* 0x000000751c177824 */ /* 0x000fc400078e02ff */
[----:B------:R-:W-:Y:S01]  /*7110*/  STL [R1+0x2ac], R10 ;  /* 0x0002ac0a01007387 */ /* 0x000fe20000100800 */
[----:B------:R-:W-:-:S03]  /*7120*/  @!P2 IMAD.MOV R54, RZ, RZ, -R54 ;  /* 0x000000ffff36a224 */ /* 0x000fc600078e0a36 */
[----:B------:R-:W-:Y:S04]  /*7130*/  STL [R1+0x2c8], R6 ;  /* 0x0002c80601007387 */ /* 0x000fe80000100800 */
[----:B------:R-:W-:Y:S04]  /*7140*/  STL [R1+0x2c4], R7 ;  /* 0x0002c40701007387 */ /* 0x000fe80000100800 */
[----:B------:R1:W-:Y:S01]  /*7150*/  STL [R1+0x2e0], R3 ;  /* 0x0002e00301007387 */ /* 0x0003e20000100800 */
[----:B------:R-:W-:-:S03]  /*7160*/  @!P0 IMAD.MOV R56, RZ, RZ, -R56 ;  /* 0x000000ffff388224 */ /* 0x000fc600078e0a38 */
[----:B------:R0:W-:Y:S01]  /*7170*/  STL [R1+0x2dc], R4 ;  /* 0x0002dc0401007387 */ /* 0x0001e20000100800 */
[----:B-1----:R-:W-:-:S04]  /*7180*/  IADD3 R3, P2, PT, R23, R0, RZ ;  /* 0x0000000017037210 */ /* 0x002fc80007f5e0ff */
[----:B0-----:R-:W-:Y:S02]  /*7190*/  LEA.HI.X.SX32 R4, R23, R2, 0x1, P2 ;  /* 0x0000000217047211 */ /* 0x001fe400010f0eff */
[----:B------:R-:W-:Y:S02]  /*71a0*/  ISETP.GE.AND P0, PT, R68, RZ, PT ;  /* 0x000000ff4400720c */ /* 0x000fe40003f06270 */
[----:B------:R-:W-:Y:S01]  /*71b0*/  ISETP.GE.AND P2, PT, R64, RZ, PT ;  /* 0x000000ff4000720c */ /* 0x000fe20003f46270 */
[----:B------:R-:W-:Y:S01]  /*71c0*/  @!P6 IMAD.MOV.U32 R60, RZ, RZ, R3 ;  /* 0x000000ffff3ce224 */ /* 0x000fe200078e0003 */
[----:B------:R-:W-:Y:S01]  /*71d0*/  PRMT R64, RZ, 0x7610, R64 ;  /* 0x00007610ff407816 */ /* 0x000fe20000000040 */
[----:B------:R-:W-:Y:S02]  /*71e0*/  @!P6 IMAD.MOV.U32 R61, RZ, RZ, R4 ;  /* 0x000000ffff3de224 */ /* 0x000fe400078e0004 */
[----:B------:R-:W-:Y:S01]  /*71f0*/  VIADD R23, R20, 0xffffff82 ;  /* 0xffffff8214177836 */ /* 0x000fe20000000000 */
[----:B------:R-:W-:-:S02]  /*7200*/  ISETP.GE.AND P4, PT, R5, RZ, PT ;  /* 0x000000ff0500720c */ /* 0x000fc40003f86270 */
[----:B------:R0:W2:Y:S02]  /*7210*/  @!P6 LDG.E.U8 R64, desc[UR14][R60.64] ;  /* 0x0000000e3c40e981 */ /* 0x0000a4000c1e1100 */
[----:B------:R-:W-:Y:S01]  /*7220*/  ISETP.GE.U32.AND P6, PT, R23, 0x7fffff03, PT ;  /* 0x7fffff031700780c */ /* 0x000fe20003fc6070 */
[----:B------:R-:W-:Y:S01]  /*7230*/  IMAD R23, R28, 0x7d, RZ ;  /* 0x0000007d1c177824 */ /* 0x000fe200078e02ff */
[----:B------:R1:W-:Y:S01]  /*7240*/  STL [R1+0x2f8], R3 ;  /* 0x0002f80301007387 */ /* 0x0003e20000100800 */
[----:B------:R-:W-:Y:S02]  /*7250*/  @!P0 IMAD.MOV R57, RZ, RZ, -R57 ;  /* 0x000000ffff398224 */ /* 0x000fe400078e0a39 */
[----:B------:R-:W-:Y:S01]  /*7260*/  @!P5 IMAD.MOV R59, RZ, RZ, -R59 ;  /* 0x000000ffff3bd224 */ /* 0x000fe200078e0a3b */
[----:B------:R0:W-:Y:S01]  /*7270*/  STL [R1+0x2f4], R4 ;  /* 0x0002f40401007387 */ /* 0x0001e20000100800 */
[----:B------:R-:W-:Y:S02]  /*7280*/  ISETP.GE.AND P5, PT, R70, RZ, PT ;  /* 0x000000ff4600720c */ /* 0x000fe40003fa6270 */
[----:B-1----:R-:W-:Y:S01]  /*7290*/  IADD3 R3, P0, PT, R23, R0, RZ ;  /* 0x0000000017037210 */ /* 0x002fe20007f1e0ff */
[----:B------:R-:W-:-:S03]  /*72a0*/  @!P4 IMAD.MOV R58, RZ, RZ, -R58 ;  /* 0x000000ffff3ac224 */ /* 0x000fc600078e0a3a */
[----:B0-----:R-:W-:Y:S02]  /*72b0*/  LEA.HI.X.SX32 R4, R23, R2, 0x1, P0 ;  /* 0x0000000217047211 */ /* 0x001fe400000f0eff */
[----:B------:R-:W-:Y:S01]  /*72c0*/  ISETP.GE.AND P4, PT, R63, RZ, PT ;  /* 0x000000ff3f00720c */ /* 0x000fe20003f86270 */
[----:B------:R-:W-:Y:S01]  /*72d0*/  @!P6 IMAD.MOV.U32 R60, RZ, RZ, R3 ;  /* 0x000000ffff3ce224 */ /* 0x000fe200078e0003 */
[----:B------:R-:W-:Y:S01]  /*72e0*/  PRMT R63, RZ, 0x7610, R63 ;  /* 0x00007610ff3f7816 */ /* 0x000fe2000000003f */
[----:B------:R-:W-:Y:S02]  /*72f0*/  @!P6 IMAD.MOV.U32 R61, RZ, RZ, R4 ;  /* 0x000000ffff3de224 */ /* 0x000fe400078e0004 */
[----:B------:R-:W-:Y:S01]  /*7300*/  VIADD R23, R20, 0xfffffff9 ;  /* 0xfffffff914177836 */ /* 0x000fe20000000000 */
[----:B------:R-:W-:Y:S01]  /*7310*/  ISETP.GE.AND P3, PT, R8, RZ, PT ;  /* 0x000000ff0800720c */ /* 0x000fe20003f66270 */
[----:B------:R-:W-:Y:S01]  /*7320*/  IMAD R24, R28, 0x6, RZ ;  /* 0x000000061c187824 */ /* 0x000fe200078e02ff */
[----:B------:R0:W2:Y:S02]  /*7330*/  @!P6 LDG.E.U8 R63, desc[UR14][R60.64] ;  /* 0x0000000e3c3fe981 */ /* 0x0000a4000c1e1100 */
[----:B------:R-:W-:Y:S01]  /*7340*/  ISETP.GE.U32.AND P6, PT, R23, 0x7fffff7a, PT ;  /* 0x7fffff7a1700780c */ /* 0x000fe20003fc6070 */
[----:B------:R-:W-:Y:S01]  /*7350*/  @!P5 IMAD.MOV R43, RZ, RZ, -R43 ;  /* 0x000000ffff2bd224 */ /* 0x000fe200078e0a2b */
[----:B------:R-:W-:-:S02]  /*7360*/  ISETP.GE.AND P0, PT, R69, RZ, PT ;  /* 0x000000ff4500720c */ /* 0x000fc40003f06270 */
[----:B------:R-:W-:-:S04]  /*7370*/  IADD3 R23, P5, PT, R24, R0, RZ ;  /* 0x0000000018177210 */ /* 0x000fc80007fbe0ff */
[----:B------:R-:W-:Y:S01]  /*7380*/  LEA.HI.X.SX32 R24, R24, R2, 0x1, P5 ;  /* 0x0000000218187211 */ /* 0x000fe200028f0eff */
[----:B------:R-:W-:Y:S01]  /*7390*/  @!P3 IMAD.MOV R55, RZ, RZ, -R55 ;  /* 0x000000ffff37b224 */ /* 0x000fe200078e0a37 */
[----:B------:R-:W-:Y:S02]  /*73a0*/  ISETP.GE.AND P3, PT, R62, RZ, PT ;  /* 0x000000ff3e00720c */ /* 0x000fe40003f66270 */
[----:B------:R-:W-:Y:S01]  /*73b0*/  PRMT R62, RZ, 0x7610, R62 ;  /* 0x00007610ff3e7816 */ /* 0x000fe2000000003e */
[----:B0-----:R-:W-:Y:S02]  /*73c0*/  @!P6 IMAD.MOV.U32 R60, RZ, RZ, R23 ;  /* 0x000000ffff3ce224 */ /* 0x001fe400078e0017 */
[----:B------:R-:W-:Y:S01]  /*73d0*/  @!P6 IMAD.MOV.U32 R61, RZ, RZ, R24 ;  /* 0x000000ffff3de224 */ /* 0x000fe200078e0018 */
[----:B------:R-:W-:Y:S01]  /*73e0*/  STL [R1+0x310], R3 ;  /* 0x0003100301007387 */ /* 0x000fe20000100800 */
[----:B------:R-:W-:Y:S01]  /*73f0*/  @!P0 IMAD.MOV R50, RZ, RZ, -R50 ;  /* 0x000000ffff328224 */ /* 0x000fe200078e0a32 */
[----:B---3--:R-:W-:Y:S01]  /*7400*/  ISETP.NE.AND P0, PT, R27, RZ, PT ;  /* 0x000000ff1b00720c */ /* 0x008fe20003f05270 */
[----:B------:R-:W-:Y:S01]  /*7410*/  @!P4 IMAD.MOV R51, RZ, RZ, -R51 ;  /* 0x000000ffff33c224 */ /* 0x000fe200078e0a33 */
[----:B------:R0:W-:Y:S01]  /*7420*/  STL [R1+0x30c], R4 ;  /* 0x00030c0401007387 */ /* 0x0001e20000100800 */
[----:B------:R-:W-:-:S03]  /*7430*/  LOP3.LUT R27, RZ, R27, RZ, 0x33, !PT ;  /* 0x0000001bff1b7212 */ /* 0x000fc600078e33ff */
[----:B------:R-:W3:Y:S01]  /*7440*/  @!P6 LDG.E.U8 R62, desc[UR14][R60.64] ;  /* 0x0000000e3c3ee981 */ /* 0x000ee2000c1e1100 */
[----:B------:R-:W-:-:S03]  /*7450*/  SEL R93, R27, R52, !P0 ;  /* 0x000000341b5d7207 */ /* 0x000fc60004000000 */
[----:B------:R-:W2:Y:S01]  /*7460*/  LDL.LU R65, [R1+0x110] ;  /* 0x0001100001417983 */ /* 0x000ea20000300800 */
[----:B------:R-:W-:-:S03]  /*7470*/  SEL R70, R27, R51, !P0 ;  /* 0x000000331b467207 */ /* 0x000fc60004000000 */
[----:B------:R-:W2:Y:S04]  /*7480*/  LDL.LU R60, [R1+0x254] ;  /* 0x00025400013c7983 */ /* 0x000ea80000300800 */
[----:B------:R-:W2:Y:S04]  /*7490*/  LDL.LU R61, [R1+0x154] ;  /* 0x00015400013d7983 */ /* 0x000ea80000300800 */
[----:B------:R-:W2:Y:S04]  /*74a0*/  LDL.LU R74, [R1+0x150] ;  /* 0x00015000014a7983 */ /* 0x000ea80000300800 */
[----:B------:R-:W2:Y:S04]  /*74b0*/  LDL.LU R52, [R1+0x114] ;  /* 0x0001140001347983 */ /* 0x000ea80000300800 */
[----:B------:R-:W2:Y:S01]  /*74c0*/  LDL.LU R51, [R1+0x25c] ;  /* 0x00025c0001337983 */ /* 0x000ea20000300800 */
[----:B------:R-:W1:Y:S01]  /*74d0*/  S2R R68, SR_CgaCtaId ;  /* 0x0000000000447919 */ /* 0x000e620000008800 */
[----:B------:R-:W-:Y:S01]  /*74e0*/  ISETP.GE.AND P6, PT, R67, RZ, PT ;  /* 0x000000ff4300720c */ /* 0x000fe20003fc6270 */
[----:B------:R-:W-:Y:S01]  /*74f0*/  @!P3 IMAD.MOV R45, RZ, RZ, -R45 ;  /* 0x000000ffff2db224 */ /* 0x000fe200078e0a2d */
[----:B------:R-:W-:Y:S01]  /*7500*/  ISETP.GE.AND P3, PT, R72, RZ, PT ;  /* 0x000000ff4800720c */ /* 0x000fe20003f66270 */
[----:B------:R-:W-:Y:S01]  /*7510*/  @!P2 IMAD.MOV R44, RZ, RZ, -R44 ;  /* 0x000000ffff2ca224 */ /* 0x000fe200078e0a2c */
[----:B------:R-:W-:-:S02]  /*7520*/  ISETP.GE.AND P2, PT, R66, RZ, PT ;  /* 0x000000ff4200720c */ /* 0x000fc40003f46270 */
[----:B------:R-:W-:-:S07]  /*7530*/  ISETP.GE.AND P5, PT, R71, RZ, PT ;  /* 0x000000ff4700720c */ /* 0x000fce0003fa6270 */
[----:B------:R-:W-:Y:S02]  /*7540*/  @!P6 IMAD.MOV R25, RZ, RZ, -R25 ;  /* 0x000000ffff19e224 */ /* 0x000fe400078e0a19 */
[----:B------:R-:W-:Y:S02]  /*7550*/  @!P3 IMAD.MOV R49, RZ, RZ, -R49 ;  /* 0x000000ffff31b224 */ /* 0x000fe400078e0a31 */
[----:B------:R-:W-:Y:S01]  /*7560*/  @!P2 IMAD.MOV R48, RZ, RZ, -R48 ;  /* 0x000000ffff30a224 */ /* 0x000fe200078e0a30 */
[C---:B0-----:R-:W-:Y:S01]  /*7570*/  SEL R4, R27.reuse, R25, !P0 ;  /* 0x000000191b047207 */ /* 0x041fe20004000000 */
[----:B------:R-:W-:Y:S01]  /*7580*/  @!P5 IMAD.MOV R47, RZ, RZ, -R47 ;  /* 0x000000ffff2fd224 */ /* 0x000fe200078e0a2f */
[----:B-1----:R-:W-:Y:S01]  /*7590*/  LOP3.LUT P4, RZ, R68, UR9, RZ, 0xfc, !PT ;  /* 0x0000000944ff7c12 */ /* 0x002fe2000f88fcff */
[----:B------:R-:W-:Y:S01]  /*75a0*/  VIADD R25, R20, 0xfffffff1 ;  /* 0xfffffff114197836 */ /* 0x000fe20000000000 */
[----:B------:R-:W0:Y:S01]  /*75b0*/  S2R R68, SR_TID.X ;  /* 0x0000000000447919 */ /* 0x000e220000002100 */
[C---:B------:R-:W-:Y:S01]  /*75c0*/  SEL R19, R27.reuse, R30, !P0 ;  /* 0x0000001e1b137207 */ /* 0x040fe20004000000 */
[----:B------:R-:W-:Y:S01]  /*75d0*/  IMAD R82, R28, 0xe, RZ ;  /* 0x0000000e1c527824 */ /* 0x000fe200078e02ff */
[C---:B------:R-:W-:Y:S01]  /*75e0*/  SEL R18, R27.reuse, R33, !P0 ;  /* 0x000000211b127207 */ /* 0x040fe20004000000 */
[----:B------:R-:W1:Y:S01]  /*75f0*/  LDCU UR9, c[0x0][0x3b0] ;  /* 0x00007600ff0977ac */ /* 0x000e620008000800 */
[----:B------:R-:W-:-:S02]  /*7600*/  SEL R17, R27, R32, !P0 ;  /* 0x000000201b117207 */ /* 0x000fc40004000000 */
[C---:B------:R-:W-:Y:S02]  /*7610*/  SEL R16, R27.reuse, R31, !P0 ;  /* 0x0000001f1b107207 */ /* 0x040fe40004000000 */
[C---:B------:R-:W-:Y:S02]  /*7620*/  SEL R15, R27.reuse, R36, !P0 ;  /* 0x000000241b0f7207 */ /* 0x040fe40004000000 */
[C---:B------:R-:W-:Y:S02]  /*7630*/  SEL R14, R27.reuse, R35, !P0 ;  /* 0x000000231b0e7207 */ /* 0x040fe40004000000 */
[C---:B------:R-:W-:Y:S02]  /*7640*/  SEL R13, R27.reuse, R34, !P0 ;  /* 0x000000221b0d7207 */ /* 0x040fe40004000000 */
[C---:B------:R-:W-:Y:S02]  /*7650*/  SEL R12, R27.reuse, R39, !P0 ;  /* 0x000000271b0c7207 */ /* 0x040fe40004000000 */
        /* <DEDUP_REMOVED lines=20> */
[----:B------:R-:W-:Y:S02]  /*77a0*/  SEL R3, R27, R26, !P0 ;  /* 0x0000001a1b037207 */ /* 0x000fe40004000000 */
[----:B------:R-:W-:Y:S02]  /*77b0*/  ISETP.GE.U32.AND P0, PT, R25, 0x7fffff72, PT ;  /* 0x7fffff721900780c */ /* 0x000fe40003f06070 */
[----:B------:R-:W-:Y:S01]  /*77c0*/  IADD3 R53, P2, PT, R82, R0, RZ ;  /* 0x0000000052357210 */ /* 0x000fe20007f5e0ff */
[----:B------:R-:W-:-:S04]  /*77d0*/  @!UP1 UIADD3 UR4, UPT, UPT, -UR5, 0x100000, URZ ;  /* 0x0010000005049890 */ /* 0x000fc8000fffe1ff */
[----:B------:R-:W-:Y:S02]  /*77e0*/  @!UP1 USHF.L.U32 UR5, UR4, 0xb, URZ ;  /* 0x0000000b04059899 */ /* 0x000fe400080006ff */
[----:B------:R-:W-:Y:S01]  /*77f0*/  @!UP1 USHF.L.U32 UR4, UR4, 0x1, URZ ;  /* 0x0000000104049899 */ /* 0x000fe200080006ff */
[----:B------:R-:W-:Y:S02]  /*7800*/  LEA.HI.X.SX32 R82, R82, R2, 0x1, P2 ;  /* 0x0000000252527211 */ /* 0x000fe400010f0eff */
[----:B------:R-:W-:Y:S01]  /*7810*/  PRMT R43, RZ, 0x7610, R43 ;  /* 0x00007610ff2b7816 */ /* 0x000fe2000000002b */
[----:B------:R1:W-:Y:S01]  /*7820*/  STL [R1+0x8], R53 ;  /* 0x0000083501007387 */ /* 0x0003e20000100800 */
[----:B------:R-:W-:Y:S02]  /*7830*/  VIADD R25, R20, 0xffffffe9 ;  /* 0xffffffe914197836 */ /* 0x000fe40000000000 */
[----:B------:R-:W-:Y:S01]  /*7840*/  @!P0 IMAD.MOV.U32 R26, RZ, RZ, R53 ;  /* 0x000000ffff1a8224 */ /* 0x000fe200078e0035 */
[----:B------:R-:W3:Y:S01]  /*7850*/  LDL.LU R45, [R1+0x258] ;  /* 0x00025800012d7983 */ /* 0x000ee20000300800 */
[----:B------:R-:W-:Y:S01]  /*7860*/  @!P0 IMAD.MOV.U32 R27, RZ, RZ, R82 ;  /* 0x000000ffff1b8224 */ /* 0x000fe200078e0052 */
[----:B------:R-:W-:Y:S01]  /*7870*/  VOTEU.ALL UP1, P1 ;  /* 0x0000000000ff7886 */ /* 0x000fe20000820000 */
[----:B0-----:R-:W-:Y:S01]  /*7880*/  LOP3.LUT R68, R68, 0x7f, RZ, 0xc0, !PT ;  /* 0x0000007f44447812 */ /* 0x001fe200078ec0ff */
[----:B------:R-:W4:Y:S03]  /*7890*/  LDL.LU R44, [R1+0x194] ;  /* 0x00019400012c7983 */ /* 0x000f260000300800 */
[----:B------:R0:W2:Y:S01]  /*78a0*/  @!UP1 SYNCS.EXCH.64 URZ, [UR6+0xa008], UR4 ;  /* 0x00a0080406ff95b2 */ /* 0x0000a20008000100 */
[----:B-1----:R-:W4:Y:S04]  /*78b0*/  LDL.LU R53, [R1+0x190] ;  /* 0x0001900001357983 */ /* 0x002f280000300800 */
[----:B------:R1:W4:Y:S01]  /*78c0*/  @!P0 LDG.E.U8 R43, desc[UR14][R26.64] ;  /* 0x0000000e1a2b8981 */ /* 0x000322000c1e1100 */
[----:B------:R-:W-:Y:S01]  /*78d0*/  ISETP.GE.U32.AND P0, PT, R25, 0x7fffff6a, PT ;  /* 0x7fffff6a1900780c */ /* 0x000fe20003f06070 */
[----:B------:R-:W-:Y:S01]  /*78e0*/  IMAD R25, R28, 0x16, RZ ;  /* 0x000000161c197824 */ /* 0x000fe200078e02ff */
[----:B------:R-:W-:-:S02]  /*78f0*/  PRMT R42, RZ, 0x7610, R42 ;  /* 0x00007610ff2a7816 */ /* 0x000fc4000000002a */
[----:B------:R-:W-:Y:S02]  /*7900*/  PRMT R41, RZ, 0x7610, R41 ;  /* 0x00007610ff297816 */ /* 0x000fe40000000029 */
[----:B------:R-:W-:Y:S01]  /*7910*/  PRMT R40, RZ, 0x7610, R40 ;  /* 0x00007610ff287816 */ /* 0x000fe20000000028 */
[----:B0-----:R-:W0:Y:S01]  /*7920*/  LDCU UR4, c[0x0][0x3b0] ;  /* 0x00007600ff0477ac */ /* 0x001e220008000800 */
[C---:B-1----:R-:W-:Y:S02]  /*7930*/  IADD3 R26, P2, PT, R25.reuse, R0, RZ ;  /* 0x00000000191a7210 */ /* 0x042fe40007f5e0ff */
[----:B------:R-:W-:Y:S01]  /*7940*/  PRMT R39, RZ, 0x7610, R39 ;  /* 0x00007610ff277816 */ /* 0x000fe20000000027 */
[----:B------:R-:W1:Y:S01]  /*7950*/  LDCU UR5, c[0x0][0x3b0] ;  /* 0x00007600ff0577ac */ /* 0x000e620008000800 */
[----:B------:R-:W-:Y:S01]  /*7960*/  LEA.HI.X.SX32 R27, R25, R2, 0x1, P2 ;  /* 0x00000002191b7211 */ /* 0x000fe200010f0eff */
[----:B------:R-:W-:-:S04]  /*7970*/  VIADD R25, R20, 0xffffffe1 ;  /* 0xffffffe114197836 */ /* 0x000fc80000000000 */
[----:B------:R0:W4:Y:S01]  /*7980*/  @!P0 LDG.E.U8 R42, desc[UR14][R26.64] ;  /* 0x0000000e1a2a8981 */ /* 0x000122000c1e1100 */
[----:B------:R-:W-:Y:S01]  /*7990*/  ISETP.GE.U32.AND P0, PT, R25, 0x7fffff62, PT ;  /* 0x7fffff621900780c */ /* 0x000fe20003f06070 */
[----:B------:R-:W-:Y:S02]  /*79a0*/  IMAD R25, R28, 0x1e, RZ ;  /* 0x0000001e1c197824 */ /* 0x000fe400078e02ff */
[----:B--2---:R-:W-:Y:S04]  /*79b0*/  STS.U8 [R68+UR6], R51 ;  /* 0x0000003344007988 */ /* 0x004fe80008000006 */
[----:B------:R2:W-:Y:S04]  /*79c0*/  STS.U8 [R68+UR6+0x400], R52 ;  /* 0x0004003444007988 */ /* 0x0005e80008000006 */
[----:B------:R0:W-:Y:S04]  /*79d0*/  STS.U8 [R68+UR6+0x800], R65 ;  /* 0x0008004144007988 */ /* 0x0001e80008000006 */
[----:B--2---:R-:W2:Y:S04]  /*79e0*/  LDL.LU R52, [R1+0x22c] ;  /* 0x00022c0001347983 */ /* 0x004ea80000300800 */
[----:B0-----:R-:W2:Y:S04]  /*79f0*/  LDL.LU R65, [R1+0x1ec] ;  /* 0x0001ec0001417983 */ /* 0x001ea80000300800 */
[----:B------:R0:W-:Y:S04]  /*7a00*/  STL [R1+0x114], R26 ;  /* 0x0001141a01007387 */ /* 0x0001e80000100800 */
[----:B------:R1:W-:Y:S01]  /*7a10*/  STL [R1+0x110], R27 ;  /* 0x0001101b01007387 */ /* 0x0003e20000100800 */
[----:B0-----:R-:W-:-:S03]  /*7a20*/  IADD3 R26, P2, PT, R25, R0, RZ ;  /* 0x00000000191a7210 */ /* 0x001fc60007f5e0ff */
[----:B------:R0:W-:Y:S01]  /*7a30*/  STS.U8 [R68+UR6+0xc00], R60 ;  /* 0x000c003c44007988 */ /* 0x0001e20008000006 */
[----:B-1----:R-:W-:-:S03]  /*7a40*/  LEA.HI.X.SX32 R27, R25, R2, 0x1, P2 ;  /* 0x00000002191b7211 */ /* 0x002fc600010f0eff */
[----:B------:R1:W-:Y:S04]  /*7a50*/  STS.U8 [R68+UR6+0x1000], R61 ;  /* 0x0010003d44007988 */ /* 0x0003e80008000006 */
[----:B0-----:R-:W2:Y:S04]  /*7a60*/  LDL.LU R60, [R1+0x1e8] ;  /* 0x0001e800013c7983 */ /* 0x001ea80000300800 */
[----:B-1----:R-:W2:Y:S04]  /*7a70*/  LDL.LU R61, [R1+0x228] ;  /* 0x00022800013d7983 */ /* 0x002ea80000300800 */
[----:B------:R-:W-:Y:S04]  /*7a80*/  STL [R1+0x154], R26 ;  /* 0x0001541a01007387 */ /* 0x000fe80000100800 */
[----:B------:R0:W-:Y:S04]  /*7a90*/  STS.U8 [R68+UR6+0x1400], R74 ;  /* 0x0014004a44007988 */ /* 0x0001e80008000006 */
[----:B------:R1:W-:Y:S01]  /*7aa0*/  STL [R1+0x150], R27 ;  /* 0x0001501b01007387 */ /* 0x0003e20000100800 */
[----:B------:R-:W-:-:S03]  /*7ab0*/  VIADD R25, R20, 0xffffffd9 ;  /* 0xffffffd914197836 */ /* 0x000fc60000000000 */
[----:B------:R1:W2:Y:S04]  /*7ac0*/  @!P0 LDG.E.U8 R41, desc[UR14][R26.64] ;  /* 0x0000000e1a298981 */ /* 0x0002a8000c1e1100 */
[----:B0-----:R-:W2:Y:S01]  /*7ad0*/  LDL.LU R74, [R1+0x1f4] ;  /* 0x0001f400014a7983 */ /* 0x001ea20000300800 */
[----:B------:R-:W-:Y:S01]  /*7ae0*/  ISETP.GE.U32.AND P0, PT, R25, 0x7fffff5a, PT ;  /* 0x7fffff5a1900780c */ /* 0x000fe20003f06070 */
[----:B------:R-:W-:-:S05]  /*7af0*/  IMAD R25, R28, 0x26, RZ ;  /* 0x000000261c197824 */ /* 0x000fca00078e02ff */
[----:B-1----:R-:W-:-:S04]  /*7b00*/  IADD3 R26, P2, PT, R25, R0, RZ ;  /* 0x00000000191a7210 */ /* 0x002fc80007f5e0ff */
[----:B------:R-:W-:Y:S01]  /*7b10*/  LEA.HI.X.SX32 R27, R25, R2, 0x1, P2 ;  /* 0x00000002191b7211 */ /* 0x000fe200010f0eff */
[----:B------:R-:W-:-:S04]  /*7b20*/  VIADD R25, R20, 0xffffffd1 ;  /* 0xffffffd114197836 */ /* 0x000fc80000000000 */
[----:B------:R0:W2:Y:S01]  /*7b30*/  @!P0 LDG.E.U8 R40, desc[UR14][R26.64] ;  /* 0x0000000e1a288981 */ /* 0x0000a2000c1e1100 */
[----:B------:R-:W-:Y:S01]  /*7b40*/  ISETP.GE.U32.AND P0, PT, R25, 0x7fffff52, PT ;  /* 0x7fffff521900780c */ /* 0x000fe20003f06070 */
[----:B------:R-:W-:Y:S02]  /*7b50*/  IMAD R25, R28, 0x2e, RZ ;  /* 0x0000002e1c197824 */ /* 0x000fe400078e02ff */
[----:B---3--:R1:W-:Y:S04]  /*7b60*/  STS.U8 [R68+UR6+0x1800], R45 ;  /* 0x0018002d44007988 */ /* 0x0083e80008000006 */
[----:B----4-:R-:W-:Y:S04]  /*7b70*/  STS.U8 [R68+UR6+0x1c00], R44 ;  /* 0x001c002c44007988 */ /* 0x010fe80008000006 */
[----:B------:R3:W-:Y:S04]  /*7b80*/  STS.U8 [R68+UR6+0x2000], R53 ;  /* 0x0020003544007988 */ /* 0x0007e80008000006 */
[----:B-1----:R-:W4:Y:S04]  /*7b90*/  LDL.LU R45, [R1+0x1f0] ;  /* 0x0001f000012d7983 */ /* 0x002f280000300800 */
[----:B---3--:R-:W3:Y:S04]  /*7ba0*/  LDL.LU R53, [R1+0x234] ;  /* 0x0002340001357983 */ /* 0x008ee80000300800 */
[----:B------:R0:W-:Y:S04]  /*7bb0*/  STL [R1+0x194], R26 ;  /* 0x0001941a01007387 */ /* 0x0001e80000100800 */
[----:B------:R1:W-:Y:S04]  /*7bc0*/  STL [R1+0x190], R27 ;  /* 0x0001901b01007387 */ /* 0x0003e80000100800 */
[----:B------:R-:W3:Y:S01]  /*7bd0*/  LDL.LU R50, [R1+0x230] ;  /* 0x0002300001327983 */ /* 0x000ee20000300800 */
[----:B0-----:R-:W-:-:S04]  /*7be0*/  IADD3 R26, P2, PT, R25, R0, RZ ;  /* 0x00000000191a7210 */ /* 0x001fc80007f5e0ff */
[----:B-1----:R-:W-:Y:S01]  /*7bf0*/  LEA.HI.X.SX32 R27, R25, R2, 0x1, P2 ;  /* 0x00000002191b7211 */ /* 0x002fe200010f0eff */
[----:B--2---:R0:W-:Y:S04]  /*7c00*/  STS.U8 [R68+UR6+0x2400], R52 ;  /* 0x0024003444007988 */ /* 0x0041e80008000006 */
[----:B------:R1:W-:Y:S01]  /*7c10*/  STS.U8 [R68+UR6+0x2800], R65 ;  /* 0x0028004144007988 */ /* 0x0003e20008000006 */
[----:B------:R-:W-:-:S03]  /*7c20*/  VIADD R25, R20, 0xffffffc9 ;  /* 0xffffffc914197836 */ /* 0x000fc60000000000 */
[----:B------:R2:W3:Y:S04]  /*7c30*/  @!P0 LDG.E.U8 R39, desc[UR14][R26.64] ;  /* 0x0000000e1a278981 */ /* 0x0004e8000c1e1100 */
[----:B0-----:R-:W3:Y:S04]  /*7c40*/  LDL.LU R52, [R1+0x1d4] ;  /* 0x0001d40001347983 */ /* 0x001ee80000300800 */
[----:B-1----:R-:W3:Y:S04]  /*7c50*/  LDL.LU R65, [R1+0x1d0] ;  /* 0x0001d00001417983 */ /* 0x002ee80000300800 */
[----:B------:R-:W-:Y:S04]  /*7c60*/  STL [R1+0x1ec], R26 ;  /* 0x0001ec1a01007387 */ /* 0x000fe80000100800 */
[----:B------:R-:W-:Y:S04]  /*7c70*/  STL [R1+0x1e8], R27 ;  /* 0x0001e81b01007387 */ /* 0x000fe80000100800 */
[----:B------:R0:W-:Y:S04]  /*7c80*/  STS.U8 [R68+UR6+0x2c00], R60 ;  /* 0x002c003c44007988 */ /* 0x0001e80008000006 */
[----:B------:R1:W-:Y:S04]  /*7c90*/  STS.U8 [R68+UR6+0x3000], R61 ;  /* 0x0030003d44007988 */ /* 0x0003e80008000006 */
[----:B0-----:R-:W3:Y:S04]  /*7ca0*/  LDL.LU R60, [R1+0x1cc] ;  /* 0x0001cc00013c7983 */ /* 0x001ee80000300800 */
[----:B-1----:R-:W3:Y:S04]  /*7cb0*/  LDL.LU R61, [R1+0x1c4] ;  /* 0x0001c400013d7983 */ /* 0x002ee80000300800 */
[----:B------:R0:W-:Y:S04]  /*7cc0*/  STS.U8 [R68+UR6+0x3400], R74 ;  /* 0x0034004a44007988 */ /* 0x0001e80008000006 */
[----:B0-----:R-:W3:Y:S01]  /*7cd0*/  LDL.LU R74, [R1+0x1c0] ;  /* 0x0001c000014a7983 */ /* 0x001ee20000300800 */
[----:B------:R-:W-:Y:S01]  /*7ce0*/  ISETP.GE.U32.AND P0, PT, R25, 0x7fffff4a, PT ;  /* 0x7fffff4a1900780c */ /* 0x000fe20003f06070 */
[----:B------:R-:W-:-:S05]  /*7cf0*/  IMAD R25, R28, 0x36, RZ ;  /* 0x000000361c197824 */ /* 0x000fca00078e02ff */
[----:B--2---:R-:W-:-:S04]  /*7d00*/  IADD3 R26, P2, PT, R25, R0, RZ ;  /* 0x00000000191a7210 */ /* 0x004fc80007f5e0ff */
[----:B------:R-:W-:Y:S01]  /*7d10*/  LEA.HI.X.SX32 R27, R25, R2, 0x1, P2 ;  /* 0x00000002191b7211 */ /* 0x000fe200010f0eff */
[----:B------:R-:W-:Y:S01]  /*7d20*/  STL [R1+0x22c], R26 ;  /* 0x00022c1a01007387 */ /* 0x000fe20000100800 */
[----:B------:R-:W-:-:S03]  /*7d30*/  LOP3.LUT R44, R68, 0x10, RZ, 0x3c, !PT ;  /* 0x00000010442c7812 */ /* 0x000fc600078e3cff */
[----:B------:R-:W-:Y:S04]  /*7d40*/  STL [R1+0x228], R27 ;  /* 0x0002281b01007387 */ /* 0x000fe80000100800 */
[----:B------:R-:W2:Y:S01]  /*7d50*/  LDL.LU R51, [R1+0x1c8] ;  /* 0x0001c80001337983 */ /* 0x000ea20000300800 */
[----:B------:R-:W-:Y:S01]  /*7d60*/  PRMT R38, RZ, 0x7610, R38 ;  /* 0x00007610ff267816 */ /* 0x000fe20000000026 */
[----:B------:R-:W-:-:S05]  /*7d70*/  VIADD R25, R20, 0xffffffc1 ;  /* 0xffffffc114197836 */ /* 0x000fca0000000000 */
[----:B------:R0:W2:Y:S01]  /*7d80*/  @!P0 LDG.E.U8 R38, desc[UR14][R26.64] ;  /* 0x0000000e1a268981 */ /* 0x0000a2000c1e1100 */
[----:B------:R-:W-:Y:S01]  /*7d90*/  ISETP.GE.U32.AND P0, PT, R25, 0x7fffff42, PT ;  /* 0x7fffff421900780c */ /* 0x000fe20003f06070 */
[----:B------:R-:W-:Y:S02]  /*7da0*/  IMAD R25, R28, 0x3e, RZ ;  /* 0x0000003e1c197824 */ /* 0x000fe400078e02ff */
[----:B----4-:R1:W-:Y:S04]  /*7db0*/  STS.U8 [R68+UR6+0x3800], R45 ;  /* 0x0038002d44007988 */ /* 0x0103e80008000006 */
[----:B---3--:R3:W-:Y:S04]  /*7dc0*/  STS.U8 [R68+UR6+0x3c00], R53 ;  /* 0x003c003544007988 */ /* 0x0087e80008000006 */
[----:B-1----:R-:W4:Y:S04]  /*7dd0*/  LDL.LU R45, [R1+0x19c] ;  /* 0x00019c00012d7983 */ /* 0x002f280000300800 */
[----:B---3--:R-:W3:Y:S04]  /*7de0*/  LDL.LU R53, [R1+0x158] ;  /* 0x0001580001357983 */ /* 0x008ee80000300800 */
[----:B------:R-:W-:Y:S01]  /*7df0*/  STS.U8 [R44+UR6+0x480], R50 ;  /* 0x000480322c007988 */ /* 0x000fe20008000006 */
[----:B0-----:R-:W-:-:S04]  /*7e00*/  IADD3 R26, P2, PT, R25, R0, RZ ;  /* 0x00000000191a7210 */ /* 0x001fc80007f5e0ff */
[----:B------:R-:W-:Y:S01]  /*7e10*/  LEA.HI.X.SX32 R27, R25, R2, 0x1, P2 ;  /* 0x00000002191b7211 */ /* 0x000fe200010f0eff */
[----:B------:R0:W-:Y:S04]  /*7e20*/  STS.U8 [R44+UR6+0x880], R52 ;  /* 0x000880342c007988 */ /* 0x0001e80008000006 */
[----:B------:R1:W-:Y:S04]  /*7e30*/  STS.U8 [R44+UR6+0xc80], R65 ;  /* 0x000c80412c007988 */ /* 0x0003e80008000006 */
        /* <DEDUP_REMOVED lines=10> */
[----:B------:R-:W-:Y:S01]  /*7ee0*/  PRMT R37, RZ, 0x7610, R37 ;  /* 0x00007610ff257816 */ /* 0x000fe20000000025 */
[----:B------:R-:W-:-:S05]  /*7ef0*/  VIADD R25, R20, 0xffffffb9 ;  /* 0xffffffb914197836 */ /* 0x000fca0000000000 */
[----:B------:R0:W3:Y:S01]  /*7f00*/  @!P0 LDG.E.U8 R37, desc[UR14][R26.64] ;  /* 0x0000000e1a258981 */ /* 0x0000e2000c1e1100 */
[----:B------:R-:W-:Y:S01]  /*7f10*/  ISETP.GE.U32.AND P0, PT, R25, 0x7fffff3a, PT ;  /* 0x7fffff3a1900780c */ /* 0x000fe20003f06070 */
[----:B------:R-:W-:Y:S01]  /*7f20*/  IMAD R25, R28, 0x46, RZ ;  /* 0x000000461c197824 */ /* 0x000fe200078e02ff */
[----:B------:R-:W-:-:S04]  /*7f30*/  PRMT R36, RZ, 0x7610, R36 ;  /* 0x00007610ff247816 */ /* 0x000fc80000000024 */
[----:B0-----:R-:W-:-:S04]  /*7f40*/  IADD3 R26, P2, PT, R25, R0, RZ ;  /* 0x00000000191a7210 */ /* 0x001fc80007f5e0ff */
[----:B------:R-:W-:Y:S01]  /*7f50*/  LEA.HI.X.SX32 R27, R25, R2, 0x1, P2 ;  /* 0x00000002191b7211 */ /* 0x000fe200010f0eff */
[----:B------:R-:W-:-:S04]  /*7f60*/  VIADD R25, R20, 0xffffffb1 ;  /* 0xffffffb114197836 */ /* 0x000fc80000000000 */
[----:B------:R0:W3:Y:S01]  /*7f70*/  @!P0 LDG.E.U8 R36, desc[UR14][R26.64] ;  /* 0x0000000e1a248981 */ /* 0x0000e2000c1e1100 */
[----:B------:R-:W-:Y:S01]  /*7f80*/  ISETP.GE.U32.AND P0, PT, R25, 0x7fffff32, PT ;  /* 0x7fffff321900780c */ /* 0x000fe20003f06070 */
[----:B------:R-:W-:Y:S02]  /*7f90*/  IMAD R25, R28, 0x4e, RZ ;  /* 0x0000004e1c197824 */ /* 0x000fe400078e02ff */
[----:B------:R0:W-:Y:S04]  /*7fa0*/  STL [R1+0x270], R26 ;  /* 0x0002701a01007387 */ /* 0x0001e80000100800 */
[----:B--2---:R1:W-:Y:S04]  /*7fb0*/  STS.U8 [R44+UR6+0x1c80], R51 ;  /* 0x001c80332c007988 */ /* 0x0043e80008000006 */
[----:B------:R2:W-:Y:S01]  /*7fc0*/  STL [R1+0x26c], R27 ;  /* 0x00026c1b01007387 */ /* 0x0005e20000100800 */
[----:B0-----:R-:W-:-:S03]  /*7fd0*/  IADD3 R26, P2, PT, R25, R0, RZ ;  /* 0x00000000191a7210 */ /* 0x001fc60007f5e0ff */
[----:B-1----:R-:W3:Y:S04]  /*7fe0*/  LDL.LU R51, [R1+0xe4] ;  /* 0x0000e40001337983 */ /* 0x002ee80000300800 */
[----:B----4-:R-:W-:Y:S01]  /*7ff0*/  STS.U8 [R44+UR6+0x2080], R45 ;  /* 0x0020802d2c007988 */ /* 0x010fe20008000006 */
[----:B--2---:R-:W-:-:S03]  /*8000*/  LEA.HI.X.SX32 R27, R25, R2, 0x1, P2 ;  /* 0x00000002191b7211 */ /* 0x004fc600010f0eff */
[----:B---3--:R0:W-:Y:S01]  /*8010*/  STS.U8 [R44+UR6+0x2480], R53 ;  /* 0x002480352c007988 */ /* 0x0081e20008000006 */
[----:B------:R-:W-:Y:S01]  /*8020*/  PRMT R35, RZ, 0x7610, R35 ;  /* 0x00007610ff237816 */ /* 0x000fe20000000023 */
[----:B------:R-:W-:-:S05]  /*8030*/  VIADD R25, R20, 0xffffffa9 ;  /* 0xffffffa914197836 */ /* 0x000fca0000000000 */
[----:B------:R1:W2:Y:S04]  /*8040*/  @!P0 LDG.E.U8 R35, desc[UR14][R26.64] ;  /* 0x0000000e1a238981 */ /* 0x0002a8000c1e1100 */
[----:B0-----:R-:W3:Y:S04]  /*8050*/  LDL.LU R53, [R1+0xf8] ;  /* 0x0000f80001357983 */ /* 0x001ee80000300800 */
[----:B------:R1:W-:Y:S04]  /*8060*/  STL [R1+0x288], R26 ;  /* 0x0002881a01007387 */ /* 0x0003e80000100800 */
[----:B------:R0:W-:Y:S04]  /*8070*/  STL [R1+0x284], R27 ;  /* 0x0002841b01007387 */ /* 0x0001e80000100800 */
[----:B------:R-:W4:Y:S01]  /*8080*/  LDL.LU R45, [R1+0xf0] ;  /* 0x0000f000012d7983 */ /* 0x000f220000300800 */
[----:B------:R-:W-:Y:S01]  /*8090*/  ISETP.GE.U32.AND P0, PT, R25, 0x7fffff2a, PT ;  /* 0x7fffff2a1900780c */ /* 0x000fe20003f06070 */
[----:B------:R-:W-:-:S05]  /*80a0*/  IMAD R25, R28, 0x56, RZ ;  /* 0x000000561c197824 */ /* 0x000fca00078e02ff */
[----:B-1----:R-:W-:-:S04]  /*80b0*/  IADD3 R26, P2, PT, R25, R0, RZ ;  /* 0x00000000191a7210 */ /* 0x002fc80007f5e0ff */
[----:B0-----:R-:W-:Y:S01]  /*80c0*/  LEA.HI.X.SX32 R27, R25, R2, 0x1, P2 ;  /* 0x00000002191b7211 */ /* 0x001fe200010f0eff */
[----:B------:R0:W-:Y:S04]  /*80d0*/  STS.U8 [R44+UR6+0x2880], R52 ;  /* 0x002880342c007988 */ /* 0x0001e80008000006 */
[----:B------:R1:W-:Y:S04]  /*80e0*/  STS.U8 [R44+UR6+0x2c80], R65 ;  /* 0x002c80412c007988 */ /* 0x0003e80008000006 */
[----:B0-----:R-:W2:Y:S04]  /*80f0*/  LDL.LU R52, [R1+0xec] ;  /* 0x0000ec0001347983 */ /* 0x001ea80000300800 */
[----:B-1----:R-:W2:Y:S04]  /*8100*/  LDL.LU R65, [R1+0xdc] ;  /* 0x0000dc0001417983 */ /* 0x002ea80000300800 */
[----:B------:R-:W-:Y:S04]  /*8110*/  STL [R1+0x2a0], R26 ;  /* 0x0002a01a01007387 */ /* 0x000fe80000100800 */
[----:B------:R-:W-:Y:S04]  /*8120*/  STL [R1+0x29c], R27 ;  /* 0x00029c1b01007387 */ /* 0x000fe80000100800 */
[----:B------:R0:W-:Y:S04]  /*8130*/  STS.U8 [R44+UR6+0x3080], R60 ;  /* 0x0030803c2c007988 */ /* 0x0001e80008000006 */
[----:B------:R1:W-:Y:S04]  /*8140*/  STS.U8 [R44+UR6+0x3480], R61 ;  /* 0x0034803d2c007988 */ /* 0x0003e80008000006 */
[----:B0-----:R-:W2:Y:S04]  /*8150*/  LDL.LU R60, [R1+0xe0] ;  /* 0x0000e000013c7983 */ /* 0x001ea80000300800 */
[----:B-1----:R-:W2:Y:S04]  /*8160*/  LDL.LU R61, [R1+0xd8] ;  /* 0x0000d800013d7983 */ /* 0x002ea80000300800 */
[----:B------:R0:W-:Y:S04]  /*8170*/  STS.U8 [R44+UR6+0x3880], R74 ;  /* 0x0038804a2c007988 */ /* 0x0001e80008000006 */
[----:B0-----:R-:W2:Y:S01]  /*8180*/  LDL.LU R74, [R1+0xd4] ;  /* 0x0000d400014a7983 */ /* 0x001ea20000300800 */
[----:B------:R-:W-:Y:S01]  /*8190*/  PRMT R34, RZ, 0x7610, R34 ;  /* 0x00007610ff227816 */ /* 0x000fe20000000022 */
[----:B------:R-:W-:-:S05]  /*81a0*/  VIADD R25, R20, 0xffffffa1 ;  /* 0xffffffa114197836 */ /* 0x000fca0000000000 */
[----:B------:R0:W2:Y:S01]  /*81b0*/  @!P0 LDG.E.U8 R34, desc[UR14][R26.64] ;  /* 0x0000000e1a228981 */ /* 0x0000a2000c1e1100 */
[----:B------:R-:W-:Y:S01]  /*81c0*/  ISETP.GE.U32.AND P0, PT, R25, 0x7fffff22, PT ;  /* 0x7fffff221900780c */ /* 0x000fe20003f06070 */
[----:B------:R-:W-:Y:S01]  /*81d0*/  IMAD R25, R28, 0x5e, RZ ;  /* 0x0000005e1c197824 */ /* 0x000fe200078e02ff */
[----:B------:R-:W-:-:S04]  /*81e0*/  PRMT R33, RZ, 0x7610, R33 ;  /* 0x00007610ff217816 */ /* 0x000fc80000000021 */
[----:B0-----:R-:W-:-:S04]  /*81f0*/  IADD3 R26, P2, PT, R25, R0, RZ ;  /* 0x00000000191a7210 */ /* 0x001fc80007f5e0ff */
[----:B------:R-:W-:Y:S01]  /*8200*/  LEA.HI.X.SX32 R27, R25, R2, 0x1, P2 ;  /* 0x00000002191b7211 */ /* 0x000fe200010f0eff */
[----:B------:R-:W-:-:S04]  /*8210*/  VIADD R25, R20, 0xffffff99 ;  /* 0xffffff9914197836 */ /* 0x000fc80000000000 */
[----:B------:R0:W2:Y:S01]  /*8220*/  @!P0 LDG.E.U8 R33, desc[UR14][R26.64] ;  /* 0x0000000e1a218981 */ /* 0x0000a2000c1e1100 */
[----:B------:R-:W-:Y:S01]  /*8230*/  ISETP.GE.U32.AND P0, PT, R25, 0x7fffff1a, PT ;  /* 0x7fffff1a1900780c */ /* 0x000fe20003f06070 */
[----:B------:R-:W-:Y:S02]  /*8240*/  IMAD R25, R28, 0x66, RZ ;  /* 0x000000661c197824 */ /* 0x000fe400078e02ff */
[----:B------:R0:W-:Y:S04]  /*8250*/  STL [R1+0x2b8], R26 ;  /* 0x0002b81a01007387 */ /* 0x0001e80000100800 */
[----:B------:R1:W-:Y:S04]  /*8260*/  STS.U8 [R44+UR6+0x3c80], R51 ;  /* 0x003c80332c007988 */ /* 0x0003e80008000006 */
[----:B------:R3:W-:Y:S01]  /*8270*/  STL [R1+0x2b4], R27 ;  /* 0x0002b41b01007387 */ /* 0x0007e20000100800 */
[----:B0-----:R-:W-:-:S03]  /*8280*/  IADD3 R26, P2, PT, R25, R0, RZ ;  /* 0x00000000191a7210 */ /* 0x001fc60007f5e0ff */
[----:B------:R-:W2:Y:S04]  /*8290*/  LDL.LU R50, [R1+0xd0] ;  /* 0x0000d00001327983 */ /* 0x000ea80000300800 */
[----:B-1----:R-:W2:Y:S04]  /*82a0*/  LDL.LU R51, [R1+0xc4] ;  /* 0x0000c40001337983 */ /* 0x002ea80000300800 */
[----:B---3--:R0:W-:Y:S01]  /*82b0*/  STS.U8 [R44+UR6+0x80], R53 ;  /* 0x000080352c007988 */ /* 0x0081e20008000006 */
[----:B------:R-:W-:Y:S02]  /*82c0*/  LEA.HI.X.SX32 R27, R25, R2, 0x1, P2 ;  /* 0x00000002191b7211 */ /* 0x000fe400010f0eff */
[----:B0-----:R-:W-:Y:S01]  /*82d0*/  LOP3.LUT R53, R68, 0x20, RZ, 0x3c, !PT ;  /* 0x0000002044357812 */ /* 0x001fe200078e3cff */
[----:B------:R-:W3:Y:S04]  /*82e0*/  LDL.LU R44, [R1+0xc0] ;  /* 0x0000c000012c7983 */ /* 0x000ee80000300800 */
[----:B----4-:R-:W-:Y:S01]  /*82f0*/  STS.U8 [R53+UR6+0x100], R45 ;  /* 0x0001002d35007988 */ /* 0x010fe20008000006 */
[----:B------:R-:W-:Y:S01]  /*8300*/  PRMT R32, RZ, 0x7610, R32 ;  /* 0x00007610ff207816 */ /* 0x000fe20000000020 */
[----:B------:R-:W-:-:S05]  /*8310*/  VIADD R25, R20, 0xffffff91 ;  /* 0xffffff9114197836 */ /* 0x000fca0000000000 */
[----:B------:R0:W4:Y:S01]  /*8320*/  @!P0 LDG.E.U8 R32, desc[UR14][R26.64] ;  /* 0x0000000e1a208981 */ /* 0x000122000c1e1100 */
[----:B------:R-:W-:Y:S01]  /*8330*/  ISETP.GE.U32.AND P0, PT, R25, 0x7fffff12, PT ;  /* 0x7fffff121900780c */ /* 0x000fe20003f06070 */
[----:B------:R-:W-:Y:S02]  /*8340*/  IMAD R25, R28, 0x6e, RZ ;  /* 0x0000006e1c197824 */ /* 0x000fe400078e02ff */
[----:B--2---:R-:W-:Y:S04]  /*8350*/  STS.U8 [R53+UR6+0x500], R52 ;  /* 0x0005003435007988 */ /* 0x004fe80008000006 */
[----:B------:R1:W-:Y:S04]  /*8360*/  STS.U8 [R53+UR6+0x900], R65 ;  /* 0x0009004135007988 */ /* 0x0003e80008000006 */
[----:B-1----:R-:W2:Y:S04]  /*8370*/  LDL.LU R65, [R1+0xc8] ;  /* 0x0000c80001417983 */ /* 0x002ea80000300800 */
[----:B------:R0:W-:Y:S04]  /*8380*/  STL [R1+0x2d0], R26 ;  /* 0x0002d01a01007387 */ /* 0x0001e80000100800 */
[----:B------:R1:W-:Y:S04]  /*8390*/  STL [R1+0x2cc], R27 ;  /* 0x0002cc1b01007387 */ /* 0x0003e80000100800 */
[----:B------:R-:W4:Y:S01]  /*83a0*/  LDL.LU R45, [R1+0xbc] ;  /* 0x0000bc00012d7983 */ /* 0x000f220000300800 */
[----:B0-----:R-:W-:-:S03]  /*83b0*/  IADD3 R26, P2, PT, R25, R0, RZ ;  /* 0x00000000191a7210 */ /* 0x001fc60007f5e0ff */
[----:B------:R-:W-:Y:S01]  /*83c0*/  STS.U8 [R53+UR6+0xd00], R60 ;  /* 0x000d003c35007988 */ /* 0x000fe20008000006 */
[----:B-1----:R-:W-:-:S03]  /*83d0*/  LEA.HI.X.SX32 R27, R25, R2, 0x1, P2 ;  /* 0x00000002191b7211 */ /* 0x002fc600010f0eff */
[----:B------:R-:W4:Y:S04]  /*83e0*/  LDL.LU R52, [R1+0xac] ;  /* 0x0000ac0001347983 */ /* 0x000f280000300800 */
[----:B------:R0:W-:Y:S04]  /*83f0*/  STS.U8 [R53+UR6+0x1100], R61 ;  /* 0x0011003d35007988 */ /* 0x0001e80008000006 */
[----:B0-----:R-:W4:Y:S04]  /*8400*/  LDL.LU R61, [R1+0xb8] ;  /* 0x0000b800013d7983 */ /* 0x001f280000300800 */
[----:B------:R-:W-:Y:S04]  /*8410*/  STL [R1+0x2e8], R26 ;  /* 0x0002e81a01007387 */ /* 0x000fe80000100800 */
[----:B------:R-:W-:Y:S04]  /*8420*/  STL [R1+0x2e4], R27 ;  /* 0x0002e41b01007387 */ /* 0x000fe80000100800 */
[----:B------:R0:W-:Y:S04]  /*8430*/  STS.U8 [R53+UR6+0x1500], R74 ;  /* 0x0015004a35007988 */ /* 0x0001e80008000006 */
[----:B------:R-:W4:Y:S04]  /*8440*/  LDL.LU R60, [R1+0xb0] ;  /* 0x0000b000013c7983 */ /* 0x000f280000300800 */
[----:B0-----:R-:W4:Y:S01]  /*8450*/  LDL.LU R74, [R1+0x94] ;  /* 0x00009400014a7983 */ /* 0x001f220000300800 */
[----:B------:R-:W-:Y:S01]  /*8460*/  PRMT R31, RZ, 0x7610, R31 ;  /* 0x00007610ff1f7816 */ /* 0x000fe2000000001f */
[----:B------:R-:W-:-:S05]  /*8470*/  VIADD R25, R20, 0xffffff89 ;  /* 0xffffff8914197836 */ /* 0x000fca0000000000 */
[----:B------:R0:W4:Y:S01]  /*8480*/  @!P0 LDG.E.U8 R31, desc[UR14][R26.64] ;  /* 0x0000000e1a1f8981 */ /* 0x000122000c1e1100 */
[----:B------:R-:W-:Y:S01]  /*8490*/  ISETP.GE.U32.AND P0, PT, R25, 0x7fffff0a, PT ;  /* 0x7fffff0a1900780c */ /* 0x000fe20003f06070 */
[----:B------:R-:W-:Y:S01]  /*84a0*/  IMAD R25, R28, 0x76, RZ ;  /* 0x000000761c197824 */ /* 0x000fe200078e02ff */
[----:B------:R-:W-:-:S04]  /*84b0*/  PRMT R30, RZ, 0x7610, R30 ;  /* 0x00007610ff1e7816 */ /* 0x000fc8000000001e */
[----:B0-----:R-:W-:-:S04]  /*84c0*/  IADD3 R26, P2, PT, R25, R0, RZ ;  /* 0x00000000191a7210 */ /* 0x001fc80007f5e0ff */
[----:B------:R-:W-:Y:S01]  /*84d0*/  LEA.HI.X.SX32 R27, R25, R2, 0x1, P2 ;  /* 0x00000002191b7211 */ /* 0x000fe200010f0eff */
[----:B------:R-:W-:-:S04]  /*84e0*/  VIADD R25, R20, 0xffffff81 ;  /* 0xffffff8114197836 */ /* 0x000fc80000000000 */
[----:B------:R0:W4:Y:S01]  /*84f0*/  @!P0 LDG.E.U8 R30, desc[UR14][R26.64] ;  /* 0x0000000e1a1e8981 */ /* 0x000122000c1e1100 */
[----:B------:R-:W-:Y:S01]  /*8500*/  ISETP.GE.U32.AND P0, PT, R25, 0x7fffff02, PT ;  /* 0x7fffff021900780c */ /* 0x000fe20003f06070 */
[----:B------:R-:W-:Y:S02]  /*8510*/  IMAD R25, R28, 0x7e, RZ ;  /* 0x0000007e1c197824 */ /* 0x000fe400078e02ff */
[----:B------:R0:W-:Y:S04]  /*8520*/  STL [R1+0x300], R26 ;  /* 0x0003001a01007387 */ /* 0x0001e80000100800 */
[----:B------:R1:W-:Y:S04]  /*8530*/  STS.U8 [R53+UR6+0x1900], R50 ;  /* 0x0019003235007988 */ /* 0x0003e80008000006 */
[----:B------:R1:W-:Y:S01]  /*8540*/  STS.U8 [R53+UR6+0x1d00], R51 ;  /* 0x001d003335007988 */ /* 0x0003e20008000006 */
[----:B0-----:R-:W-:-:S03]  /*8550*/  IADD3 R26, P2, PT, R25, R0, RZ ;  /* 0x00000000191a7210 */ /* 0x001fc60007f5e0ff */
[----:B------:R-:W-:Y:S04]  /*8560*/  STL [R1+0x2fc], R27 ;  /* 0x0002fc1b01007387 */ /* 0x000fe80000100800 */
[----:B---3--:R0:W-:Y:S04]  /*8570*/  STS.U8 [R53+UR6+0x2100], R44 ;  /* 0x0021002c35007988 */ /* 0x0081e80008000006 */
[----:B-1----:R-:W3:Y:S04]  /*8580*/  LDL.LU R50, [R1+0xa8] ;  /* 0x0000a80001327983 */ /* 0x002ee80000300800 */
[----:B------:R-:W3:Y:S01]  /*8590*/  LDL.LU R51, [R1+0x9c] ;  /* 0x00009c0001337983 */ /* 0x000ee20000300800 */
[----:B0-----:R-:W-:-:S02]  /*85a0*/  LEA.HI.X.SX32 R44, R25, R2, 0x1, P2 ;  /* 0x00000002192c7211 */ /* 0x001fc400010f0eff */
[----:B------:R-:W-:Y:S01]  /*85b0*/  PRMT R27, RZ, 0x7610, R27 ;  /* 0x00007610ff1b7816 */ /* 0x000fe2000000001b */
[----:B------:R-:W-:Y:S01]  /*85c0*/  VIADD R25, R20, 0xfffffff8 ;  /* 0xfffffff814197836 */ /* 0x000fe20000000000 */
[----:B------:R-:W-:Y:S01]  /*85d0*/  PRMT R49, RZ, 0x7610, R49 ;  /* 0x00007610ff317816 */ /* 0x000fe20000000031 */
[----:B--2---:R0:W-:Y:S04]  /*85e0*/  STS.U8 [R53+UR6+0x2500], R65 ;  /* 0x0025004135007988 */ /* 0x0041e80008000006 */
[----:B0-----:R-:W2:Y:S04]  /*85f0*/  LDL.LU R65, [R1+0x8c] ;  /* 0x00008c0001417983 */ /* 0x001ea80000300800 */
[----:B----4-:R0:W-:Y:S04]  /*8600*/  STS.U8 [R53+UR6+0x2900], R45 ;  /* 0x0029002d35007988 */ /* 0x0101e80008000006 */
[----:B------:R-:W-:Y:S04]  /*8610*/  STL [R1+0x318], R26 ;  /* 0x0003181a01007387 */ /* 0x000fe80000100800 */
[----:B------:R1:W-:Y:S01]  /*8620*/  STL [R1+0x314], R44 ;  /* 0x0003142c01007387 */ /* 0x0003e20000100800 */
[----:B0-----:R-:W-:-:S02]  /*8630*/  @!P0 IMAD.MOV.U32 R45, RZ, RZ, R44 ;  /* 0x000000ffff2d8224 */ /* 0x001fc400078e002c */
[----:B-1----:R-:W-:Y:S02]  /*8640*/  @!P0 IMAD.MOV.U32 R44, RZ, RZ, R26 ;  /* 0x000000ffff2c8224 */ /* 0x002fe400078e001a */
[----:B------:R-:W-:-:S03]  /*8650*/  IMAD R26, R28, 0x7, RZ ;  /* 0x000000071c1a7824 */ /* 0x000fc600078e02ff */
[----:B------:R0:W4:Y:S01]  /*8660*/  @!P0 LDG.E.U8 R27, desc[UR14][R44.64] ;  /* 0x0000000e2c1b8981 */ /* 0x000122000c1e1100 */
[----:B------:R-:W-:Y:S02]  /*8670*/  ISETP.GE.U32.AND P0, PT, R25, 0x7fffff79, PT ;  /* 0x7fffff791900780c */ /* 0x000fe40003f06070 */
[----:B------:R-:W-:-:S04]  /*8680*/  IADD3 R25, P2, PT, R26, R0, RZ ;  /* 0x000000001a197210 */ /* 0x000fc80007f5e0ff */
[----:B------:R-:W-:Y:S01]  /*8690*/  LEA.HI.X.SX32 R26, R26, R2, 0x1, P2 ;  /* 0x000000021a1a7211 */ /* 0x000fe200010f0eff */
[----:B------:R1:W-:Y:S04]  /*86a0*/  STS.U8 [R53+UR6+0x2d00], R52 ;  /* 0x002d003435007988 */ /* 0x0003e80008000006 */
[----:B------:R1:W-:Y:S02]  /*86b0*/  STS.U8 [R53+UR6+0x3100], R61 ;  /* 0x0031003d35007988 */ /* 0x0003e40008000006 */
[----:B0-----:R-:W-:Y:S02]  /*86c0*/  @!P0 IMAD.MOV.U32 R44, RZ, RZ, R25 ;  /* 0x000000ffff2c8224 */ /* 0x001fe400078e0019 */
[----:B------:R-:W-:Y:S01]  /*86d0*/  @!P0 IMAD.MOV.U32 R45, RZ, RZ, R26 ;  /* 0x000000ffff2d8224 */ /* 0x000fe200078e001a */
[----:B------:R-:W-:Y:S04]  /*86e0*/  STS.U8 [R53+UR6+0x3500], R60 ;  /* 0x0035003c35007988 */ /* 0x000fe80008000006 */
[----:B-1----:R-:W2:Y:S04]  /*86f0*/  LDL.LU R52, [R1+0x88] ;  /* 0x0000880001347983 */ /* 0x002ea80000300800 */
[----:B------:R-:W2:Y:S04]  /*8700*/  LDL.LU R61, [R1+0x80] ;  /* 0x00008000013d7983 */ /* 0x000ea80000300800 */
[----:B------:R0:W-:Y:S04]  /*8710*/  STS.U8 [R53+UR6+0x3900], R74 ;  /* 0x0039004a35007988 */ /* 0x0001e80008000006 */
[----:B------:R1:W2:Y:S04]  /*8720*/  @!P0 LDG.E.U8 R49, desc[UR14][R44.64] ;  /* 0x0000000e2c318981 */ /* 0x0002a8000c1e1100 */
[----:B0-----:R-:W2:Y:S04]  /*8730*/  LDL.LU R53, [R1+0x7c] ;  /* 0x00007c0001357983 */ /* 0x001ea80000300800 */
[----:B------:R-:W2:Y:S04]  /*8740*/  LDL.LU R60, [R1+0x74] ;  /* 0x00007400013c7983 */ /* 0x000ea80000300800 */
[----:B------:R-:W2:Y:S04]  /*8750*/  LDL.LU R74, [R1+0x70] ;  /* 0x00007000014a7983 */ /* 0x000ea80000300800 */
[----:B------:R-:W2:Y:S01]  /*8760*/  LDL.LU R45, [R1+0xa4] ;  /* 0x0000a400012d7983 */ /* 0x000ea20000300800 */
[----:B-1----:R-:W-:-:S05]  /*8770*/  LOP3.LUT R44, R68, 0x20, RZ, 0x3c, !PT ;  /* 0x00000020442c7812 */ /* 0x002fca00078e3cff */
[----:B---3--:R0:W-:Y:S02]  /*8780*/  STS.U8 [R44+UR6+0x3d00], R50 ;  /* 0x003d00322c007988 */ /* 0x0081e40008000006 */
[----:B0-----:R-:W-:Y:S01]  /*8790*/  VIADD R44, R20, 0xfffffff0 ;  /* 0xfffffff0142c7836 */ /* 0x001fe20000000000 */
[----:B------:R-:W-:-:S04]  /*87a0*/  LOP3.LUT R50, R68, 0x30, RZ, 0x3c, !PT ;  /* 0x0000003044327812 */ /* 0x000fc800078e3cff */
[----:B------:R-:W-:Y:S01]  /*87b0*/  ISETP.GE.U32.AND P0, PT, R44, 0x7fffff71, PT ;  /* 0x7fffff712c00780c */ /* 0x000fe20003f06070 */
[----:B------:R-:W-:Y:S01]  /*87c0*/  IMAD R44, R28, 0xf, RZ ;  /* 0x0000000f1c2c7824 */ /* 0x000fe200078e02ff */
[----:B------:R-:W-:Y:S01]  /*87d0*/  PRMT R48, RZ, 0x7610, R48 ;  /* 0x00007610ff307816 */ /* 0x000fe20000000030 */
[----:B--2---:R0:W-:Y:S04]  /*87e0*/  STS.U8 [R50+UR6+0x180], R45 ;  /* 0x0001802d32007988 */ /* 0x0041e80008000006 */
[----:B------:R1:W-:Y:S01]  /*87f0*/  STS.U8 [R50+UR6+0x580], R51 ;  /* 0x0005803332007988 */ /* 0x0003e20008000006 */
[----:B0-----:R-:W-:-:S04]  /*8800*/  IADD3 R45, P2, PT, R44, R0, RZ ;  /* 0x000000002c2d7210 */ /* 0x001fc80007f5e0ff */
[----:B-1----:R-:W-:Y:S01]  /*8810*/  LEA.HI.X.SX32 R51, R44, R2, 0x1, P2 ;  /* 0x000000022c337211 */ /* 0x002fe200010f0eff */
[----:B------:R0:W-:Y:S01]  /*8820*/  STL [R1+0x34], R45 ;  /* 0x0000342d01007387 */ /* 0x0001e20000100800 */
[----:B------:R-:W-:-:S03]  /*8830*/  @!P0 IMAD.MOV.U32 R44, RZ, RZ, R45 ;  /* 0x000000ffff2c8224 */ /* 0x000fc600078e002d */
[----:B------:R1:W-:Y:S01]  /*8840*/  STL [R1+0x1c], R51 ;  /* 0x00001c3301007387 */ /* 0x0003e20000100800 */
[----:B0-----:R-:W-:-:S03]  /*8850*/  @!P0 IMAD.MOV.U32 R45, RZ, RZ, R51 ;  /* 0x000000ffff2d8224 */ /* 0x001fc600078e0033 */
[----:B------:R0:W-:Y:S04]  /*8860*/  STS.U8 [R50+UR6+0x980], R65 ;  /* 0x0009804132007988 */ /* 0x0001e80008000006 */
[----:B-1----:R-:W2:Y:S04]  /*8870*/  LDL.LU R51, [R1+0x68] ;  /* 0x0000680001337983 */ /* 0x002ea80000300800 */
[----:B------:R1:W3:Y:S04]  /*8880*/  @!P0 LDG.E.U8 R48, desc[UR14][R44.64] ;  /* 0x0000000e2c308981 */ /* 0x0002e8000c1e1100 */
[----:B0-----:R-:W2:Y:S04]  /*8890*/  LDL.LU R65, [R1+0x54] ;  /* 0x0000540001417983 */ /* 0x001ea80000300800 */
[----:B------:R-:W2:Y:S01]  /*88a0*/  LDL.LU R45, [R1+0x90] ;  /* 0x00009000012d7983 */ /* 0x000ea20000300800 */
[----:B-1----:R-:W-:-:S05]  /*88b0*/  VIADD R44, R20, 0xffffffe8 ;  /* 0xffffffe8142c7836 */ /* 0x002fca0000000000 */
[----:B------:R-:W-:Y:S01]  /*88c0*/  ISETP.GE.U32.AND P0, PT, R44, 0x7fffff69, PT ;  /* 0x7fffff692c00780c */ /* 0x000fe20003f06070 */
[----:B------:R-:W-:Y:S01]  /*88d0*/  IMAD R44, R28, 0x17, RZ ;  /* 0x000000171c2c7824 */ /* 0x000fe200078e02ff */
[----:B------:R-:W-:Y:S02]  /*88e0*/  PRMT R47, RZ, 0x7610, R47 ;  /* 0x00007610ff2f7816 */ /* 0x000fe4000000002f */
[----:B------:R-:W-:Y:S01]  /*88f0*/  PRMT R46, RZ, 0x7610, R46 ;  /* 0x00007610ff2e7816 */ /* 0x000fe2000000002e */
[----:B--2---:R0:W-:Y:S04]  /*8900*/  STS.U8 [R50+UR6+0xd80], R45 ;  /* 0x000d802d32007988 */ /* 0x0041e80008000006 */
[----:B------:R1:W-:Y:S01]  /*8910*/  STS.U8 [R50+UR6+0x1180], R52 ;  /* 0x0011803432007988 */ /* 0x0003e20008000006 */
[----:B0-----:R-:W-:-:S04]  /*8920*/  IADD3 R45, P2, PT, R44, R0, RZ ;  /* 0x000000002c2d7210 */ /* 0x001fc80007f5e0ff */
[----:B-1----:R-:W-:Y:S01]  /*8930*/  LEA.HI.X.SX32 R52, R44, R2, 0x1, P2 ;  /* 0x000000022c347211 */ /* 0x002fe200010f0eff */
[----:B------:R0:W-:Y:S01]  /*8940*/  STL [R1+0x11c], R45 ;  /* 0x00011c2d01007387 */ /* 0x0001e20000100800 */
[----:B------:R-:W-:-:S03]  /*8950*/  @!P0 IMAD.MOV.U32 R44, RZ, RZ, R45 ;  /* 0x000000ffff2c8224 */ /* 0x000fc600078e002d */
[----:B0-----:R-:W-:-:S05]  /*8960*/  @!P0 IMAD.MOV.U32 R45, RZ, RZ, R52 ;  /* 0x000000ffff2d8224 */ /* 0x001fca00078e0034 */
[----:B------:R0:W2:Y:S02]  /*8970*/  @!P0 LDG.E.U8 R47, desc[UR14][R44.64] ;  /* 0x0000000e2c2f8981 */ /* 0x0000a4000c1e1100 */
[----:B0-----:R-:W-:-:S05]  /*8980*/  VIADD R44, R20, 0xffffffe0 ;  /* 0xffffffe0142c7836 */ /* 0x001fca0000000000 */
[----:B------:R-:W-:Y:S01]  /*8990*/  ISETP.GE.U32.AND P0, PT, R44, 0x7fffff61, PT ;  /* 0x7fffff612c00780c */ /* 0x000fe20003f06070 */
[----:B------:R-:W-:Y:S01]  /*89a0*/  IMAD R44, R28, 0x1f, RZ ;  /* 0x0000001f1c2c7824 */ /* 0x000fe200078e02ff */
[----:B------:R0:W-:Y:S04]  /*89b0*/  STL [R1+0x118], R52 ;  /* 0x0001183401007387 */ /* 0x0001e80000100800 */
[C---:B------:R-:W-:Y:S01]  /*89c0*/  IADD3 R45, P2, PT, R44.reuse, R0, RZ ;  /* 0x000000002c2d7210 */ /* 0x040fe20007f5e0ff */
[----:B------:R1:W-:Y:S04]  /*89d0*/  STS.U8 [R50+UR6+0x1580], R61 ;  /* 0x0015803d32007988 */ /* 0x0003e80008000006 */
[----:B------:R-:W-:Y:S01]  /*89e0*/  STS.U8 [R50+UR6+0x1980], R53 ;  /* 0x0019803532007988 */ /* 0x000fe20008000006 */
[----:B0-----:R-:W-:Y:S01]  /*89f0*/  LEA.HI.X.SX32 R52, R44, R2, 0x1, P2 ;  /* 0x000000022c347211 */ /* 0x001fe200010f0eff */
[----:B------:R-:W-:-:S02]  /*8a00*/  @!P0 IMAD.MOV.U32 R44, RZ, RZ, R45 ;  /* 0x000000ffff2c8224 */ /* 0x000fc400078e002d */
[----:B------:R0:W-:Y:S04]  /*8a10*/  STS.U8 [R50+UR6+0x1d80], R60 ;  /* 0x001d803c32007988 */ /* 0x0001e80008000006 */
[----:B-1----:R-:W2:Y:S04]  /*8a20*/  LDL.LU R61, [R1+0x38] ;  /* 0x00003800013d7983 */ /* 0x002ea80000300800 */
[----:B0-----:R-:W2:Y:S04]  /*8a30*/  LDL.LU R60, [R1+0x50] ;  /* 0x00005000013c7983 */ /* 0x001ea80000300800 */
[----:B------:R0:W-:Y:S04]  /*8a40*/  STL [R1+0x15c], R45 ;  /* 0x00015c2d01007387 */ /* 0x0001e80000100800 */
[----:B------:R1:W-:Y:S01]  /*8a50*/  STL [R1+0x158], R52 ;  /* 0x0001583401007387 */ /* 0x0003e20000100800 */
[----:B0-----:R-:W-:-:S03]  /*8a60*/  @!P0 IMAD.MOV.U32 R45, RZ, RZ, R52 ;  /* 0x000000ffff2d8224 */ /* 0x001fc600078e0034 */
[----:B------:R0:W-:Y:S04]  /*8a70*/  STS.U8 [R50+UR6+0x2180], R74 ;  /* 0x0021804a32007988 */ /* 0x0001e80008000006 */
[----:B-1----:R-:W2:Y:S04]  /*8a80*/  LDL.LU R52, [R1+0x5c] ;  /* 0x00005c0001347983 */ /* 0x002ea80000300800 */
[----:B------:R-:W2:Y:S04]  /*8a90*/  LDL.LU R53, [R1+0x44] ;  /* 0x0000440001357983 */ /* 0x000ea80000300800 */
[----:B0-----:R-:W2:Y:S04]  /*8aa0*/  LDL.LU R74, [R1+0x28] ;  /* 0x00002800014a7983 */ /* 0x001ea80000300800 */
[----:B------:R0:W2:Y:S04]  /*8ab0*/  @!P0 LDG.E.U8 R46, desc[UR14][R44.64] ;  /* 0x0000000e2c2e8981 */ /* 0x0000a8000c1e1100 */
[----:B------:R-:W2:Y:S01]  /*8ac0*/  LDL.LU R44, [R1+0x78] ;  /* 0x00007800012c7983 */ /* 0x000ea20000300800 */
[----:B0-----:R-:W-:-:S03]  /*8ad0*/  PRMT R45, RZ, 0x7610, R45 ;  /* 0x00007610ff2d7816 */ /* 0x001fc6000000002d */
[----:B--2---:R0:W-:Y:S02]  /*8ae0*/  STS.U8 [R50+UR6+0x2580], R44 ;  /* 0x0025802c32007988 */ /* 0x0041e40008000006 */
[----:B0-----:R-:W-:Y:S02]  /*8af0*/  VIADD R44, R20, 0xffffffd8 ;  /* 0xffffffd8142c7836 */ /* 0x001fe40000000000 */
[----:B------:R-:W-:Y:S03]  /*8b00*/  STS.U8 [R50+UR6+0x2980], R51 ;  /* 0x0029803332007988 */ /* 0x000fe60008000006 */
[----:B------:R-:W-:Y:S01]  /*8b10*/  ISETP.GE.U32.AND P0, PT, R44, 0x7fffff59, PT ;  /* 0x7fffff592c00780c */ /* 0x000fe20003f06070 */
[----:B------:R-:W-:Y:S01]  /*8b20*/  IMAD R44, R28, 0x27, RZ ;  /* 0x000000271c2c7824 */ /* 0x000fe200078e02ff */
[----:B------:R0:W-:Y:S04]  /*8b30*/  STS.U8 [R50+UR6+0x2d80], R65 ;  /* 0x002d804132007988 */ /* 0x0001e80008000006 */
[C---:B0-----:R-:W-:Y:S01]  /*8b40*/  IADD3 R50, P2, PT, R44.reuse, R0, RZ ;  /* 0x000000002c327210 */ /* 0x041fe20007f5e0ff */
[----:B------:R-:W2:Y:S03]  /*8b50*/  LDL.LU R65, [R1+0x18] ;  /* 0x0000180001417983 */ /* 0x000ea60000300800 */
[----:B------:R-:W-:Y:S01]  /*8b60*/  LEA.HI.X.SX32 R51, R44, R2, 0x1, P2 ;  /* 0x000000022c337211 */ /* 0x000fe200010f0eff */
[----:B------:R0:W-:Y:S04]  /*8b70*/  STL [R1+0x19c], R50 ;  /* 0x00019c3201007387 */ /* 0x0001e80000100800 */
[----:B------:R1:W-:Y:S04]  /*8b80*/  STL [R1+0x198], R51 ;  /* 0x0001983301007387 */ /* 0x0003e80000100800 */
[----:B------:R0:W2:Y:S04]  /*8b90*/  @!P0 LDG.E.U8 R45, desc[UR14][R50.64] ;  /* 0x0000000e322d8981 */ /* 0x0000a8000c1e1100 */
[----:B0-----:R-:W2:Y:S04]  /*8ba0*/  LDL.LU R50, [R1+0x64] ;  /* 0x0000640001327983 */ /* 0x001ea80000300800 */
[----:B-1----:R-:W3:Y:S01]  /*8bb0*/  LDL.LU R51, [R1+0x60] ;  /* 0x0000600001337983 */ /* 0x002ee20000300800 */
[----:B------:R-:W-:-:S05]  /*8bc0*/  LOP3.LUT R44, R68, 0x30, RZ, 0x3c, !PT ;  /* 0x00000030442c7812 */ /* 0x000fca00078e3cff */
[----:B--2---:R-:W-:Y:S04]  /*8bd0*/  STS.U8 [R44+UR6+0x3180], R50 ;  /* 0x003180322c007988 */ /* 0x004fe80008000006 */
[----:B---3--:R-:W-:Y:S04]  /*8be0*/  STS.U8 [R44+UR6+0x3580], R51 ;  /* 0x003580332c007988 */ /* 0x008fe80008000006 */
[----:B------:R0:W-:Y:S02]  /*8bf0*/  STS.U8 [R44+UR6+0x3980], R61 ;  /* 0x0039803d2c007988 */ /* 0x0001e40008000006 */
[----:B0-----:R-:W-:-:S02]  /*8c00*/  VIADD R44, R20, 0xffffffd0 ;  /* 0xffffffd0142c7836 */ /* 0x001fc40000000000 */
[----:B------:R-:W2:Y:S03]  /*8c10*/  LDL.LU R61, [R1+0x20] ;  /* 0x00002000013d7983 */ /* 0x000ea60000300800 */
[----:B------:R-:W-:Y:S01]  /*8c20*/  ISETP.GE.U32.AND P0, PT, R44, 0x7fffff51, PT ;  /* 0x7fffff512c00780c */ /* 0x000fe20003f06070 */
[----:B------:R-:W-:-:S05]  /*8c30*/  IMAD R44, R28, 0x2f, RZ ;  /* 0x0000002f1c2c7824 */ /* 0x000fca00078e02ff */
[----:B------:R-:W-:-:S04]  /*8c40*/  IADD3 R50, P2, PT, R44, R0, RZ ;  /* 0x000000002c327210 */ /* 0x000fc80007f5e0ff */
[----:B------:R-:W-:Y:S02]  /*8c50*/  LEA.HI.X.SX32 R51, R44, R2, 0x1, P2 ;  /* 0x000000022c337211 */ /* 0x000fe400010f0eff */
[----:B------:R-:W-:Y:S01]  /*8c60*/  PRMT R44, RZ, 0x7610, R44 ;  /* 0x00007610ff2c7816 */ /* 0x000fe2000000002c */
[----:B------:R0:W-:Y:S05]  /*8c70*/  STL [R1+0x1f4], R50 ;  /* 0x0001f43201007387 */ /* 0x0001ea0000100800 */
[----:B------:R0:W3:Y:S02]  /*8c80*/  @!P0 LDG.E.U8 R44, desc[UR14][R50.64] ;  /* 0x0000000e322c8981 */ /* 0x0000e4000c1e1100 */
[----:B0-----:R-:W-:-:S05]  /*8c90*/  LOP3.LUT R50, R68, 0x30, RZ, 0x3c, !PT ;  /* 0x0000003044327812 */ /* 0x001fca00078e3cff */
[----:B------:R0:W-:Y:S02]  /*8ca0*/  STS.U8 [R50+UR6+0x3d80], R60 ;  /* 0x003d803c32007988 */ /* 0x0001e40008000006 */
[----:B0-----:R-:W-:Y:S01]  /*8cb0*/  VIADD R50, R20, 0xffffffc8 ;  /* 0xffffffc814327836 */ /* 0x001fe20000000000 */
[----:B------:R-:W-:-:S04]  /*8cc0*/  LOP3.LUT R60, R68, 0x40, RZ, 0x3c, !PT ;  /* 0x00000040443c7812 */ /* 0x000fc800078e3cff */
[----:B------:R-:W-:Y:S01]  /*8cd0*/  ISETP.GE.U32.AND P0, PT, R50, 0x7fffff49, PT ;  /* 0x7fffff493200780c */ /* 0x000fe20003f06070 */
[----:B------:R-:W-:Y:S01]  /*8ce0*/  IMAD R50, R28, 0x37, RZ ;  /* 0x000000371c327824 */ /* 0x000fe200078e02ff */
[----:B------:R0:W-:Y:S04]  /*8cf0*/  STS.U8 [R60+UR6+0x200], R52 ;  /* 0x000200343c007988 */ /* 0x0001e80008000006 */
[----:B------:R1:W-:Y:S01]  /*8d00*/  STS.U8 [R60+UR6+0x600], R53 ;  /* 0x000600353c007988 */ /* 0x0003e20008000006 */
[----:B0-----:R-:W-:-:S03]  /*8d10*/  IADD3 R52, P2, PT, R50, R0, RZ ;  /* 0x0000000032347210 */ /* 0x001fc60007f5e0ff */
[----:B------:R0:W-:Y:S01]  /*8d20*/  STL [R1+0x1f0], R51 ;  /* 0x0001f03301007387 */ /* 0x0001e20000100800 */
[----:B-1----:R-:W-:Y:S02]  /*8d30*/  LEA.HI.X.SX32 R53, R50, R2, 0x1, P2 ;  /* 0x0000000232357211 */ /* 0x002fe400010f0eff */
[----:B------:R-:W-:Y:S01]  /*8d40*/  PRMT R50, RZ, 0x7610, R50 ;  /* 0x00007610ff327816 */ /* 0x000fe20000000032 */
[----:B------:R1:W-:Y:S04]  /*8d50*/  STS.U8 [R60+UR6+0xa00], R74 ;  /* 0x000a004a3c007988 */ /* 0x0003e80008000006 */
[----:B0-----:R-:W2:Y:S04]  /*8d60*/  LDL.LU R51, [R1+0x48] ;  /* 0x0000480001337983 */ /* 0x001ea80000300800 */
[----:B------:R0:W2:Y:S04]  /*8d70*/  @!P0 LDG.E.U8 R50, desc[UR14][R52.64] ;  /* 0x0000000e34328981 */ /* 0x0000a8000c1e1100 */
[----:B-1----:R-:W2:Y:S04]  /*8d80*/  LDL.LU R74, [R1+0x30] ;  /* 0x00003000014a7983 */ /* 0x002ea80000300800 */
[----:B------:R-:W-:Y:S04]  /*8d90*/  STL [R1+0x234], R52 ;  /* 0x0002343401007387 */ /* 0x000fe80000100800 */
[----:B------:R1:W-:Y:S04]  /*8da0*/  STL [R1+0x230], R53 ;  /* 0x0002303501007387 */ /* 0x0003e80000100800 */
[----:B-1----:R-:W2:Y:S01]  /*8db0*/  LDL.LU R53, [R1+0x4c] ;  /* 0x00004c0001357983 */ /* 0x002ea20000300800 */
[----:B------:R-:W-:-:S03]  /*8dc0*/  PRMT R59, RZ, 0x7610, R59 ;  /* 0x00007610ff3b7816 */ /* 0x000fc6000000003b */
[----:B--2---:R-:W-:Y:S04]  /*8dd0*/  STS.U8 [R60+UR6+0xe00], R53 ;  /* 0x000e00353c007988 */ /* 0x004fe80008000006 */
[----:B------:R1:W-:Y:S02]  /*8de0*/  STS.U8 [R60+UR6+0x1200], R51 ;  /* 0x001200333c007988 */ /* 0x0003e40008000006 */
[----:B-1----:R-:W-:-:S05]  /*8df0*/  VIADD R51, R20, 0xffffffc0 ;  /* 0xffffffc014337836 */ /* 0x002fca0000000000 */
[----:B------:R-:W-:Y:S01]  /*8e00*/  ISETP.GE.U32.AND P0, PT, R51, 0x7fffff41, PT ;  /* 0x7fffff413300780c */ /* 0x000fe20003f06070 */
[----:B------:R-:W-:-:S05]  /*8e10*/  IMAD R51, R28, 0x3f, RZ ;  /* 0x0000003f1c337824 */ /* 0x000fca00078e02ff */
[C---:B0-----:R-:W-:Y:S01]  /*8e20*/  IADD3 R52, P2, PT, R51.reuse, R0, RZ ;  /* 0x0000000033347210 */ /* 0x041fe20007f5e0ff */
[----:B------:R0:W-:Y:S03]  /*8e30*/  STS.U8 [R60+UR6+0x1600], R65 ;  /* 0x001600413c007988 */ /* 0x0001e60008000006 */
[----:B------:R-:W-:-:S05]  /*8e40*/  LEA.HI.X.SX32 R53, R51, R2, 0x1, P2 ;  /* 0x0000000233357211 */ /* 0x000fca00010f0eff */
[----:B------:R1:W2:Y:S04]  /*8e50*/  @!P0 LDG.E.U8 R59, desc[UR14][R52.64] ;  /* 0x0000000e343b8981 */ /* 0x0002a8000c1e1100 */
[----:B0-----:R-:W2:Y:S04]  /*8e60*/  LDL.LU R65, [R1+0x3c] ;  /* 0x00003c0001417983 */ /* 0x001ea80000300800 */
[----:B------:R-:W2:Y:S04]  /*8e70*/  LDL.LU R51, [R1+0x24] ;  /* 0x0000240001337983 */ /* 0x000ea80000300800 */
[----:B------:R-:W-:Y:S04]  /*8e80*/  STL [R1+0x260], R52 ;  /* 0x0002603401007387 */ /* 0x000fe80000100800 */
[----:B------:R0:W-:Y:S04]  /*8e90*/  STL [R1+0x25c], R53 ;  /* 0x00025c3501007387 */ /* 0x0001e80000100800 */
[----:B0-----:R-:W2:Y:S01]  /*8ea0*/  LDL.LU R53, [R1+0x40] ;  /* 0x0000400001357983 */ /* 0x001ea20000300800 */
[----:B------:R-:W-:-:S03]  /*8eb0*/  PRMT R58, RZ, 0x7610, R58 ;  /* 0x00007610ff3a7816 */ /* 0x000fc6000000003a */
[----:B--2---:R-:W-:Y:S04]  /*8ec0*/  STS.U8 [R60+UR6+0x1a00], R53 ;  /* 0x001a00353c007988 */ /* 0x004fe80008000006 */
[----:B------:R0:W-:Y:S02]  /*8ed0*/  STS.U8 [R60+UR6+0x1e00], R51 ;  /* 0x001e00333c007988 */ /* 0x0001e40008000006 */
[----:B0-----:R-:W-:-:S05]  /*8ee0*/  VIADD R51, R20, 0xffffffb8 ;  /* 0xffffffb814337836 */ /* 0x001fca0000000000 */
[----:B------:R-:W-:Y:S01]  /*8ef0*/  ISETP.GE.U32.AND P0, PT, R51, 0x7fffff39, PT ;  /* 0x7fffff393300780c */ /* 0x000fe20003f06070 */
[----:B------:R-:W-:Y:S01]  /*8f00*/  IMAD R51, R28, 0x47, RZ ;  /* 0x000000471c337824 */ /* 0x000fe200078e02ff */
[----:B------:R0:W-:Y:S04]  /*8f10*/  STS.U8 [R60+UR6+0x2200], R61 ;  /* 0x0022003d3c007988 */ /* 0x0001e80008000006 */
[----:B-1----:R-:W-:-:S04]  /*8f20*/  IADD3 R52, P2, PT, R51, R0, RZ ;  /* 0x0000000033347210 */ /* 0x002fc80007f5e0ff */
[----:B------:R-:W-:Y:S01]  /*8f30*/  LEA.HI.X.SX32 R53, R51, R2, 0x1, P2 ;  /* 0x0000000233357211 */ /* 0x000fe200010f0eff */
[----:B0-----:R-:W2:Y:S04]  /*8f40*/  LDL.LU R60, [R1+0x10] ;  /* 0x00001000013c7983 */ /* 0x001ea80000300800 */
[----:B------:R-:W2:Y:S04]  /*8f50*/  LDL.LU R61, [R1+0x2c] ;  /* 0x00002c00013d7983 */ /* 0x000ea80000300800 */
[----:B------:R-:W2:Y:S04]  /*8f60*/  LDL.LU R51, [R1+0x4] ;  /* 0x0000040001337983 */ /* 0x000ea80000300800 */
[----:B------:R0:W-:Y:S04]  /*8f70*/  STL [R1+0x278], R52 ;  /* 0x0002783401007387 */ /* 0x0001e80000100800 */
[----:B------:R1:W-:Y:S04]  /*8f80*/  STL [R1+0x274], R53 ;  /* 0x0002743501007387 */ /* 0x0003e80000100800 */
[----:B------:R1:W2:Y:S04]  /*8f90*/  @!P0 LDG.E.U8 R58, desc[UR14][R52.64] ;  /* 0x0000000e343a8981 */ /* 0x0002a8000c1e1100 */
[----:B0-----:R-:W2:Y:S01]  /*8fa0*/  LDL.LU R52, [R1+0x14] ;  /* 0x0000140001347983 */ /* 0x001ea20000300800 */
[----:B-1----:R-:W-:-:S05]  /*8fb0*/  LOP3.LUT R53, R68, 0x40, RZ, 0x3c, !PT ;  /* 0x0000004044357812 */ /* 0x002fca00078e3cff */
[----:B------:R0:W-:Y:S01]  /*8fc0*/  STS.U8 [R53+UR6+0x2600], R74 ;  /* 0x0026004a35007988 */ /* 0x0001e20008000006 */
[----:B------:R-:W-:-:S03]  /*8fd0*/  PRMT R57, RZ, 0x7610, R57 ;  /* 0x00007610ff397816 */ /* 0x000fc60000000039 */
[----:B0-----:R-:W5:Y:S04]  /*8fe0*/  LDL.LU R74, [R1+0x638] ;  /* 0x00063800014a7983 */ /* 0x001f680000300800 */
[----:B--2---:R-:W-:Y:S04]  /*8ff0*/  STS.U8 [R53+UR6+0x2a00], R52 ;  /* 0x002a003435007988 */ /* 0x004fe80008000006 */
[----:B------:R0:W-:Y:S02]  /*9000*/  STS.U8 [R53+UR6+0x2e00], R51 ;  /* 0x002e003335007988 */ /* 0x0001e40008000006 */
[----:B0-----:R-:W-:-:S05]  /*9010*/  VIADD R51, R20, 0xffffffb0 ;  /* 0xffffffb014337836 */ /* 0x001fca0000000000 */
[----:B------:R-:W-:Y:S01]  /*9020*/  ISETP.GE.U32.AND P0, PT, R51, 0x7fffff31, PT ;  /* 0x7fffff313300780c */ /* 0x000fe20003f06070 */
[----:B------:R-:W-:-:S05]  /*9030*/  IMAD R51, R28, 0x4f, RZ ;  /* 0x0000004f1c337824 */ /* 0x000fca00078e02ff */
[----:B------:R-:W-:-:S04]  /*9040*/  IADD3 R52, P2, PT, R51, R0, RZ ;  /* 0x0000000033347210 */ /* 0x000fc80007f5e0ff */
[----:B------:R-:W-:Y:S02]  /*9050*/  LEA.HI.X.SX32 R53, R51, R2, 0x1, P2 ;  /* 0x0000000233357211 */ /* 0x000fe400010f0eff */
[----:B------:R-:W2:Y:S04]  /*9060*/  LDL.LU R51, [R1] ;  /* 0x0000000001337983 */ /* 0x000ea80000300800 */
[----:B------:R0:W-:Y:S04]  /*9070*/  STL [R1+0x290], R52 ;  /* 0x0002903401007387 */ /* 0x0001e80000100800 */
[----:B------:R1:W-:Y:S04]  /*9080*/  STL [R1+0x28c], R53 ;  /* 0x00028c3501007387 */ /* 0x0003e80000100800 */
[----:B------:R1:W2:Y:S04]  /*9090*/  @!P0 LDG.E.U8 R57, desc[UR14][R52.64] ;  /* 0x0000000e34398981 */ /* 0x0002a8000c1e1100 */
[----:B0-----:R-:W2:Y:S01]  /*90a0*/  LDL.LU R52, [R1+0xc] ;  /* 0x00000c0001347983 */ /* 0x001ea20000300800 */
[----:B-1----:R-:W-:-:S05]  /*90b0*/  LOP3.LUT R53, R68, 0x40, RZ, 0x3c, !PT ;  /* 0x0000004044357812 */ /* 0x002fca00078e3cff */
[----:B------:R0:W-:Y:S01]  /*90c0*/  STS.U8 [R53+UR6+0x3200], R65 ;  /* 0x0032004135007988 */ /* 0x0001e20008000006 */
[----:B------:R-:W-:Y:S02]  /*90d0*/  PRMT R56, RZ, 0x7610, R56 ;  /* 0x00007610ff387816 */ /* 0x000fe40000000038 */
[----:B------:R-:W-:Y:S01]  /*90e0*/  PRMT R55, RZ, 0x7610, R55 ;  /* 0x00007610ff377816 */ /* 0x000fe20000000037 */
[----:B0-----:R-:W5:Y:S01]  /*90f0*/  LDL.LU R65, [R1+0x634] ;  /* 0x0006340001417983 */ /* 0x001f620000300800 */
[----:B------:R-:W-:-:S03]  /*9100*/  PRMT R54, RZ, 0x7610, R54 ;  /* 0x00007610ff367816 */ /* 0x000fc60000000036 */
[----:B--2---:R-:W-:Y:S04]  /*9110*/  STS.U8 [R53+UR6+0x3600], R52 ;  /* 0x0036003435007988 */ /* 0x004fe80008000006 */
[----:B------:R0:W-:Y:S02]  /*9120*/  STS.U8 [R53+UR6+0x3a00], R51 ;  /* 0x003a003335007988 */ /* 0x0001e40008000006 */
[----:B0-----:R-:W-:-:S05]  /*9130*/  VIADD R51, R20, 0xffffffa8 ;  /* 0xffffffa814337836 */ /* 0x001fca0000000000 */
[----:B------:R-:W-:Y:S01]  /*9140*/  ISETP.GE.U32.AND P0, PT, R51, 0x7fffff29, PT ;  /* 0x7fffff293300780c */ /* 0x000fe20003f06070 */
[----:B------:R-:W-:-:S05]  /*9150*/  IMAD R51, R28, 0x57, RZ ;  /* 0x000000571c337824 */ /* 0x000fca00078e02ff */
[----:B------:R-:W-:-:S04]  /*9160*/  IADD3 R52, P2, PT, R51, R0, RZ ;  /* 0x0000000033347210 */ /* 0x000fc80007f5e0ff */
[----:B------:R-:W-:Y:S02]  /*9170*/  LEA.HI.X.SX32 R53, R51, R2, 0x1, P2 ;  /* 0x0000000233357211 */ /* 0x000fe400010f0eff */
[----:B------:R-:W-:-:S03]  /*9180*/  LOP3.LUT R51, R68, 0x40, RZ, 0x3c, !PT ;  /* 0x0000004044337812 */ /* 0x000fc600078e3cff */
[----:B------:R0:W2:Y:S04]  /*9190*/  @!P0 LDG.E.U8 R56, desc[UR14][R52.64] ;  /* 0x0000000e34388981 */ /* 0x0000a8000c1e1100 */
[----:B------:R1:W-:Y:S02]  /*91a0*/  STS.U8 [R51+UR6+0x3e00], R60 ;  /* 0x003e003c33007988 */ /* 0x0003e40008000006 */
[----:B-1----:R-:W-:-:S05]  /*91b0*/  LOP3.LUT R51, R68, 0x50, RZ, 0x3c, !PT ;  /* 0x0000005044337812 */ /* 0x002fca00078e3cff */
[----:B------:R-:W-:Y:S04]  /*91c0*/  STS.U8 [R51+UR6+0x280], R61 ;  /* 0x0002803d33007988 */ /* 0x000fe80008000006 */
[----:B------:R-:W-:Y:S04]  /*91d0*/  STS.U8 [R51+UR6+0x680], R21 ;  /* 0x0006801533007988 */ /* 0x000fe80008000006 */
[----:B------:R1:W-:Y:S02]  /*91e0*/  STS.U8 [R51+UR6+0xa80], R91 ;  /* 0x000a805b33007988 */ /* 0x0003e40008000006 */
[----:B-1----:R-:W-:-:S05]  /*91f0*/  VIADD R51, R20, 0xffffffa0 ;  /* 0xffffffa014337836 */ /* 0x002fca0000000000 */
[----:B------:R-:W-:Y:S01]  /*9200*/  ISETP.GE.U32.AND P0, PT, R51, 0x7fffff21, PT ;  /* 0x7fffff213300780c */ /* 0x000fe20003f06070 */
[----:B------:R-:W-:Y:S01]  /*9210*/  IMAD R51, R28, 0x5f, RZ ;  /* 0x0000005f1c337824 */ /* 0x000fe200078e02ff */
[----:B------:R0:W-:Y:S04]  /*9220*/  STL [R1+0x2a8], R52 ;  /* 0x0002a83401007387 */ /* 0x0001e80000100800 */
[----:B------:R1:W-:Y:S04]  /*9230*/  STL [R1+0x2a4], R53 ;  /* 0x0002a43501007387 */ /* 0x0003e80000100800 */
[----:B------:R-:W5:Y:S01]  /*9240*/  LDL.LU R21, [R1+0x630] ;  /* 0x0006300001157983 */ /* 0x000f620000300800 */
[----:B0-----:R-:W-:-:S04]  /*9250*/  IADD3 R52, P2, PT, R51, R0, RZ ;  /* 0x0000000033347210 */ /* 0x001fc80007f5e0ff */
[----:B-1----:R-:W-:Y:S01]  /*9260*/  LEA.HI.X.SX32 R53, R51, R2, 0x1, P2 ;  /* 0x0000000233357211 */ /* 0x002fe200010f0eff */
[----:B------:R-:W-:-:S04]  /*9270*/  VIADD R51, R20, 0xffffff98 ;  /* 0xffffff9814337836 */ /* 0x000fc80000000000 */
[----:B------:R0:W2:Y:S01]  /*9280*/  @!P0 LDG.E.U8 R55, desc[UR14][R52.64] ;  /* 0x0000000e34378981 */ /* 0x0000a2000c1e1100 */
[----:B------:R-:W-:Y:S01]  /*9290*/  ISETP.GE.U32.AND P0, PT, R51, 0x7fffff19, PT ;  /* 0x7fffff193300780c */ /* 0x000fe20003f06070 */
[----:B------:R-:W-:Y:S02]  /*92a0*/  IMAD R51, R28, 0x67, RZ ;  /* 0x000000671c337824 */ /* 0x000fe400078e02ff */
[----:B------:R0:W-:Y:S04]  /*92b0*/  STL [R1+0x2c0], R52 ;  /* 0x0002c03401007387 */ /* 0x0001e80000100800 */
[----:B------:R1:W-:Y:S01]  /*92c0*/  STL [R1+0x2bc], R53 ;  /* 0x0002bc3501007387 */ /* 0x0003e20000100800 */
[----:B0-----:R-:W-:-:S04]  /*92d0*/  IADD3 R52, P2, PT, R51, R0, RZ ;  /* 0x0000000033347210 */ /* 0x001fc80007f5e0ff */
[----:B-1----:R-:W-:Y:S01]  /*92e0*/  LEA.HI.X.SX32 R53, R51, R2, 0x1, P2 ;  /* 0x0000000233357211 */ /* 0x002fe200010f0eff */
[----:B------:R-:W-:Y:S01]  /*92f0*/  VIADD R51, R20, 0xffffff90 ;  /* 0xffffff9014337836 */ /* 0x000fe20000000000 */
[----:B------:R-:W-:-:S03]  /*9300*/  LOP3.LUT R91, R68, 0x50, RZ, 0x3c, !PT ;  /* 0x00000050445b7812 */ /* 0x000fc600078e3cff */
[----:B------:R0:W2:Y:S01]  /*9310*/  @!P0 LDG.E.U8 R54, desc[UR14][R52.64] ;  /* 0x0000000e34368981 */ /* 0x0000a2000c1e1100 */
[----:B------:R-:W-:Y:S01]  /*9320*/  ISETP.GE.U32.AND P0, PT, R51, 0x7fffff11, PT ;  /* 0x7fffff113300780c */ /* 0x000fe20003f06070 */
[----:B------:R-:W-:Y:S02]  /*9330*/  IMAD R51, R28, 0x6f, RZ ;  /* 0x0000006f1c337824 */ /* 0x000fe400078e02ff */
[----:B------:R1:W-:Y:S03]  /*9340*/  STS.U8 [R91+UR6+0xe80], R22 ;  /* 0x000e80165b007988 */ /* 0x0003e60008000006 */
[C---:B------:R-:W-:Y:S01]  /*9350*/  IADD3 R60, P2, PT, R51.reuse, R0, RZ ;  /* 0x00000000333c7210 */ /* 0x040fe20007f5e0ff */
[----:B------:R0:W-:Y:S04]  /*9360*/  STS.U8 [R91+UR6+0x1280], R29 ;  /* 0x0012801d5b007988 */ /* 0x0001e80008000006 */
[----:B-1----:R-:W5:Y:S04]  /*9370*/  LDL.LU R22, [R1+0x62c] ;  /* 0x00062c0001167983 */ /* 0x002f680000300800 */
[----:B0-----:R-:W2:Y:S01]  /*9380*/  LDL.LU R29, [R1+0x628] ;  /* 0x00062800011d7983 */ /* 0x001ea20000300800 */
[----:B------:R-:W-:-:S03]  /*9390*/  LEA.HI.X.SX32 R61, R51, R2, 0x1, P2 ;  /* 0x00000002333d7211 */ /* 0x000fc600010f0eff */
[----:B------:R-:W-:Y:S01]  /*93a0*/  STL [R1+0x2d8], R52 ;  /* 0x0002d83401007387 */ /* 0x000fe20000100800 */
[----:B------:R-:W-:-:S03]  /*93b0*/  VIADD R51, R20, 0xffffff88 ;  /* 0xffffff8814337836 */ /* 0x000fc60000000000 */
[----:B------:R0:W-:Y:S02]  /*93c0*/  STL [R1+0x2d4], R53 ;  /* 0x0002d43501007387 */ /* 0x0001e40000100800 */
[----:B0-----:R-:W-:Y:S02]  /*93d0*/  PRMT R53, RZ, 0x7610, R53 ;  /* 0x00007610ff357816 */ /* 0x001fe40000000035 */
[----:B------:R-:W-:Y:S04]  /*93e0*/  STS.U8 [R91+UR6+0x1680], R83 ;  /* 0x001680535b007988 */ /* 0x000fe80008000006 */
[----:B------:R0:W2:Y:S01]  /*93f0*/  @!P0 LDG.E.U8 R53, desc[UR14][R60.64] ;  /* 0x0000000e3c358981 */ /* 0x0000a2000c1e1100 */
[----:B------:R-:W-:Y:S01]  /*9400*/  ISETP.GE.U32.AND P0, PT, R51, 0x7fffff09, PT ;  /* 0x7fffff093300780c */ /* 0x000fe20003f06070 */
[----:B------:R-:W-:-:S02]  /*9410*/  IMAD R51, R28, 0x77, RZ ;  /* 0x000000771c337824 */ /* 0x000fc400078e02ff */
[----:B------:R-:W-:Y:S04]  /*9420*/  STS.U8 [R91+UR6+0x1a80], R81 ;  /* 0x001a80515b007988 */ /* 0x000fe80008000006 */
[----:B------:R-:W-:Y:S04]  /*9430*/  STS.U8 [R91+UR6+0x1e80], R80 ;  /* 0x001e80505b007988 */ /* 0x000fe80008000006 */
[----:B------:R1:W-:Y:S01]  /*9440*/  STS.U8 [R91+UR6+0x2280], R79 ;  /* 0x0022804f5b007988 */ /* 0x0003e20008000006 */
[----:B------:R-:W-:Y:S02]  /*9450*/  PRMT R52, RZ, 0x7610, R52 ;  /* 0x00007610ff347816 */ /* 0x000fe40000000034 */
[C---:B-1----:R-:W-:Y:S01]  /*9460*/  IADD3 R79, P2, PT, R51.reuse, R0, RZ ;  /* 0x00000000334f7210 */ /* 0x042fe20007f5e0ff */
[----:B------:R0:W-:Y:S03]  /*9470*/  STL [R1+0x2f0], R60 ;  /* 0x0002f03c01007387 */ /* 0x0001e60000100800 */
[----:B------:R-:W-:Y:S01]  /*9480*/  LEA.HI.X.SX32 R80, R51, R2, 0x1, P2 ;  /* 0x0000000233507211 */ /* 0x000fe200010f0eff */
[----:B------:R1:W-:Y:S01]  /*9490*/  STL [R1+0x2ec], R61 ;  /* 0x0002ec3d01007387 */ /* 0x0003e20000100800 */
[----:B------:R-:W-:-:S02]  /*94a0*/  VIADD R51, R20, 0xffffff80 ;  /* 0xffffff8014337836 */ /* 0x000fc40000000000 */
[----:B0-----:R-:W-:Y:S02]  /*94b0*/  @!P0 IMAD.MOV.U32 R60, RZ, RZ, R79 ;  /* 0x000000ffff3c8224 */ /* 0x001fe400078e004f */
[----:B-1----:R-:W-:-:S05]  /*94c0*/  @!P0 IMAD.MOV.U32 R61, RZ, RZ, R80 ;  /* 0x000000ffff3d8224 */ /* 0x002fca00078e0050 */
[----:B------:R0:W2:Y:S01]  /*94d0*/  @!P0 LDG.E.U8 R52, desc[UR14][R60.64] ;  /* 0x0000000e3c348981 */ /* 0x0000a2000c1e1100 */
[----:B------:R-:W-:Y:S01]  /*94e0*/  ISETP.GE.U32.AND P0, PT, R51, 0x7fffff01, PT ;  /* 0x7fffff013300780c */ /* 0x000fe20003f06070 */
[----:B------:R-:W-:-:S05]  /*94f0*/  IMAD R51, R28, 0x7f, RZ ;  /* 0x0000007f1c337824 */ /* 0x000fca00078e02ff */
[C---:B------:R-:W-:Y:S01]  /*9500*/  IADD3 R20, P2, PT, R51.reuse, R0, RZ ;  /* 0x0000000033147210 */ /* 0x040fe20007f5e0ff */
[----:B------:R-:W-:Y:S03]  /*9510*/  STL [R1+0x308], R79 ;  /* 0x0003084f01007387 */ /* 0x000fe60000100800 */
[----:B0-----:R-:W-:Y:S01]  /*9520*/  LEA.HI.X.SX32 R60, R51, R2, 0x1, P2 ;  /* 0x00000002333c7211 */ /* 0x001fe200010f0eff */
[----:B------:R-:W-:Y:S01]  /*9530*/  STL [R1+0x304], R80 ;  /* 0x0003045001007387 */ /* 0x000fe20000100800 */
[----:B------:R-:W-:-:S03]  /*9540*/  PRMT R51, RZ, 0x7610, R51 ;  /* 0x00007610ff337816 */ /* 0x000fc60000000033 */
[----:B------:R-:W-:Y:S01]  /*9550*/  STL [R1+0x320], R20 ;  /* 0x0003201401007387 */ /* 0x000fe20000100800 */
[----:B------:R-:W-:-:S03]  /*9560*/  @!P0 IMAD.MOV.U32 R61, RZ, RZ, R60 ;  /* 0x000000ffff3d8224 */ /* 0x000fc600078e003c */
[----:B------:R0:W-:Y:S02]  /*9570*/  STL [R1+0x31c], R60 ;  /* 0x00031c3c01007387 */ /* 0x0001e40000100800 */
[----:B0-----:R-:W-:-:S05]  /*9580*/  @!P0 IMAD.MOV.U32 R60, RZ, RZ, R20 ;  /* 0x000000ffff3c8224 */ /* 0x001fca00078e0014 */
[----:B------:R0:W2:Y:S04]  /*9590*/  @!P0 LDG.E.U8 R51, desc[UR14][R60.64] ;  /* 0x0000000e3c338981 */ /* 0x0000a8000c1e1100 */
[----:B------:R-:W-:Y:S04]  /*95a0*/  STS.U8 [R91+UR6+0x2680], R78 ;  /* 0x0026804e5b007988 */ /* 0x000fe80008000006 */
[----:B------:R-:W-:Y:S04]  /*95b0*/  STS.U8 [R91+UR6+0x2a80], R77 ;  /* 0x002a804d5b007988 */ /* 0x000fe80008000006 */
[----:B------:R1:W-:Y:S04]  /*95c0*/  STS.U8 [R91+UR6+0x2e80], R76 ;  /* 0x002e804c5b007988 */ /* 0x0003e80008000006 */
[----:B------:R-:W-:Y:S04]  /*95d0*/  STS.U8 [R91+UR6+0x3280], R75 ;  /* 0x0032804b5b007988 */ /* 0x000fe80008000006 */
[----:B------:R-:W-:Y:S01]  /*95e0*/  STS.U8 [R91+UR6+0x3680], R73 ;  /* 0x003680495b007988 */ /* 0x000fe20008000006 */
[----:B-1----:R-:W-:-:S03]  /*95f0*/  LOP3.LUT R76, R68, 0x60, RZ, 0x3c, !PT ;  /* 0x00000060444c7812 */ /* 0x002fc600078e3cff */
[----:B------:R1:W-:Y:S04]  /*9600*/  STS.U8 [R91+UR6+0x3a80], R64 ;  /* 0x003a80405b007988 */ /* 0x0003e80008000006 */
[----:B------:R-:W-:Y:S04]  /*9610*/  STS.U8 [R91+UR6+0x3e80], R63 ;  /* 0x003e803f5b007988 */ /* 0x000fe80008000006 */
[----:B------:R-:W-:Y:S04]  /*9620*/  STS.U8 [R76+UR6+0x300], R62 ;  /* 0x0003003e4c007988 */ /* 0x000fe80008000006 */
[----:B------:R-:W-:Y:S04]  /*9630*/  STS.U8 [R76+UR6+0x700], R43 ;  /* 0x0007002b4c007988 */ /* 0x000fe80008000006 */
[----:B------:R-:W-:Y:S04]  /*9640*/  STS.U8 [R76+UR6+0xb00], R42 ;  /* 0x000b002a4c007988 */ /* 0x000fe80008000006 */
[----:B------:R-:W-:Y:S04]  /*9650*/  STS.U8 [R76+UR6+0xf00], R41 ;  /* 0x000f00294c007988 */ /* 0x000fe80008000006 */
[----:B------:R-:W-:Y:S04]  /*9660*/  STS.U8 [R76+UR6+0x1300], R40 ;  /* 0x001300284c007988 */ /* 0x000fe80008000006 */
[----:B------:R-:W-:Y:S04]  /*9670*/  STS.U8 [R76+UR6+0x1700], R39 ;  /* 0x001700274c007988 */ /* 0x000fe80008000006 */
[----:B------:R-:W-:Y:S04]  /*9680*/  STS.U8 [R76+UR6+0x1b00], R38 ;  /* 0x001b00264c007988 */ /* 0x000fe80008000006 */
[----:B------:R-:W-:Y:S01]  /*9690*/  STS.U8 [R76+UR6+0x1f00], R37 ;  /* 0x001f00254c007988 */ /* 0x000fe20008000006 */
[----:B-1----:R-:W-:-:S03]  /*96a0*/  LOP3.LUT R64, R68, 0x70, RZ, 0x3c, !PT ;  /* 0x0000007044407812 */ /* 0x002fc600078e3cff */
[----:B------:R-:W-:Y:S04]  /*96b0*/  STS.U8 [R76+UR6+0x2300], R36 ;  /* 0x002300244c007988 */ /* 0x000fe80008000006 */
[----:B------:R-:W-:Y:S04]  /*96c0*/  STS.U8 [R76+UR6+0x2700], R35 ;  /* 0x002700234c007988 */ /* 0x000fe80008000006 */
[----:B------:R-:W-:Y:S04]  /*96d0*/  STS.U8 [R76+UR6+0x2b00], R34 ;  /* 0x002b00224c007988 */ /* 0x000fe80008000006 */
[----:B------:R-:W-:Y:S04]  /*96e0*/  STS.U8 [R76+UR6+0x2f00], R33 ;  /* 0x002f00214c007988 */ /* 0x000fe80008000006 */
[----:B------:R1:W-:Y:S04]  /*96f0*/  STS.U8 [R76+UR6+0x3300], R32 ;  /* 0x003300204c007988 */ /* 0x0003e80008000006 */
[----:B------:R-:W-:Y:S04]  /*9700*/  STS.U8 [R76+UR6+0x3700], R31 ;  /* 0x0037001f4c007988 */ /* 0x000fe80008000006 */
[----:B------:R-:W-:Y:S04]  /*9710*/  STS.U8 [R76+UR6+0x3b00], R30 ;  /* 0x003b001e4c007988 */ /* 0x000fe80008000006 */
[----:B----4-:R-:W-:Y:S04]  /*9720*/  STS.U8 [R76+UR6+0x3f00], R27 ;  /* 0x003f001b4c007988 */ /* 0x010fe80008000006 */
[----:B------:R-:W-:Y:S04]  /*9730*/  STS.U8 [R64+UR6+0x380], R49 ;  /* 0x0003803140007988 */ /* 0x000fe80008000006 */
[----:B------:R-:W-:Y:S01]  /*9740*/  STS.U8 [R64+UR6+0x780], R48 ;  /* 0x0007803040007988 */ /* 0x000fe20008000006 */
[----:B-1----:R-:W-:-:S03]  /*9750*/  IMAD R32, R18, UR4, RZ ;  /* 0x0000000412207c24 */ /* 0x002fc6000f8e02ff */
[----:B------:R-:W-:Y:S04]  /*9760*/  STS.U8 [R64+UR6+0xb80], R47 ;  /* 0x000b802f40007988 */ /* 0x000fe80008000006 */
[----:B------:R-:W-:Y:S04]  /*9770*/  STS.U8 [R64+UR6+0xf80], R46 ;  /* 0x000f802e40007988 */ /* 0x000fe80008000006 */
[----:B------:R1:W-:Y:S04]  /*9780*/  STS.U8 [R64+UR6+0x1380], R45 ;  /* 0x0013802d40007988 */ /* 0x0003e80008000006 */
[----:B---3--:R3:W-:Y:S01]  /*9790*/  STS.U8 [R64+UR6+0x1780], R44 ;  /* 0x0017802c40007988 */ /* 0x0087e20008000006 */
[----:B------:R-:W-:-:S03]  /*97a0*/  IMAD R35, R15, UR4, RZ ;  /* 0x000000040f237c24 */ /* 0x000fc6000f8e02ff */
[----:B------:R-:W-:Y:S01]  /*97b0*/  STS.U8 [R64+UR6+0x1b80], R50 ;  /* 0x001b803240007988 */ /* 0x000fe20008000006 */
[----:B------:R-:W-:-:S03]  /*97c0*/  IMAD R37, R13, UR4, RZ ;  /* 0x000000040d257c24 */ /* 0x000fc6000f8e02ff */
[----:B------:R-:W-:Y:S01]  /*97d0*/  STS.U8 [R64+UR6+0x1f80], R59 ;  /* 0x001f803b40007988 */ /* 0x000fe20008000006 */
[----:B------:R-:W-:-:S03]  /*97e0*/  IMAD R36, R14, UR4, RZ ;  /* 0x000000040e247c24 */ /* 0x000fc6000f8e02ff */
[----:B------:R-:W-:Y:S04]  /*97f0*/  STS.U8 [R64+UR6+0x2380], R58 ;  /* 0x0023803a40007988 */ /* 0x000fe80008000006 */
[----:B------:R-:W-:Y:S04]  /*9800*/  STS.U8 [R64+UR6+0x2780], R57 ;  /* 0x0027803940007988 */ /* 0x000fe80008000006 */
[----:B--2---:R-:W-:Y:S01]  /*9810*/  STS.U8 [R64+UR6+0x2b80], R56 ;  /* 0x002b803840007988 */ /* 0x004fe20008000006 */
[----:B------:R-:W-:Y:S02]  /*9820*/  IMAD R41, R9, UR4, RZ ;  /* 0x0000000409297c24 */ /* 0x000fe4000f8e02ff */
[----:B-1----:R-:W-:-:S02]  /*9830*/  IMAD R45, R93, UR5, RZ ;  /* 0x000000055d2d7c24 */ /* 0x002fc4000f8e02ff */
[----:B------:R-:W-:Y:S02]  /*9840*/  IMAD R42, R8, UR4, RZ ;  /* 0x00000004082a7c24 */ /* 0x000fe4000f8e02ff */
[----:B------:R-:W-:Y:S02]  /*9850*/  IMAD R40, R10, UR4, RZ ;  /* 0x000000040a287c24 */ /* 0x000fe4000f8e02ff */
[----:B------:R-:W-:Y:S02]  /*9860*/  IMAD R33, R17, UR4, RZ ;  /* 0x0000000411217c24 */ /* 0x000fe4000f8e02ff */
[----:B---3--:R-:W-:Y:S02]  /*9870*/  IMAD R44, R6, UR4, RZ ;  /* 0x00000004062c7c24 */ /* 0x008fe4000f8e02ff */
[----:B------:R-:W-:Y:S01]  /*9880*/  IMAD R62, R3, UR28, RZ ;  /* 0x0000001c033e7c24 */ /* 0x000fe2000f8e02ff */
[----:B------:R-:W-:Y:S01]  /*9890*/  STS.U8 [R64+UR6+0x2f80], R55 ;  /* 0x002f803740007988 */ /* 0x000fe20008000006 */
[----:B------:R-:W-:-:S02]  /*98a0*/  IMAD R38, R12, UR4, RZ ;  /* 0x000000040c267c24 */ /* 0x000fc4000f8e02ff */
[----:B------:R-:W-:Y:S02]  /*98b0*/  IMAD R47, R90, UR10, RZ ;  /* 0x0000000a5a2f7c24 */ /* 0x000fe4000f8e02ff */
[----:B------:R-:W-:Y:S02]  /*98c0*/  IMAD R31, R19, UR4, RZ ;  /* 0x00000004131f7c24 */ /* 0x000fe4000f8e02ff */
[----:B------:R-:W-:Y:S02]  /*98d0*/  IMAD R34, R16, UR4, RZ ;  /* 0x0000000410227c24 */ /* 0x000fe4000f8e02ff */
[----:B------:R-:W-:Y:S01]  /*98e0*/  IMAD R48, R89, UR11, RZ ;  /* 0x0000000b59307c24 */ /* 0x000fe2000f8e02ff */
[----:B------:R1:W-:Y:S01]  /*98f0*/  STS.U8 [R64+UR6+0x3380], R54 ;  /* 0x0033803640007988 */ /* 0x0003e20008000006 */
[----:B------:R-:W-:-:S05]  /*9900*/  IMAD R27, R68, R29, RZ ;  /* 0x0000001d441b7224 */ /* 0x000fca00078e02ff */
[----:B------:R-:W-:Y:S01]  /*9910*/  IADD3 R30, P0, PT, R27, UR22, RZ ;  /* 0x000000161b1e7c10 */ /* 0x000fe2000ff1e0ff */
[----:B------:R-:W-:Y:S01]  /*9920*/  IMAD R39, R11, UR4, RZ ;  /* 0x000000040b277c24 */ /* 0x000fe2000f8e02ff */
[----:B------:R-:W2:Y:S02]  /*9930*/  LDCU UR22, c[0x0][0x3b0] ;  /* 0x00007600ff1677ac */ /* 0x000ea40008000800 */
[----:B------:R-:W-:Y:S02]  /*9940*/  LEA.HI.X.SX32 R27, R27, UR23, 0x1, P0 ;  /* 0x000000171b1b7c11 */ /* 0x000fe400080f0eff */
[-C--:B------:R-:W-:Y:S01]  /*9950*/  IADD3 R15, P2, PT, R32, R30.reuse, RZ ;  /* 0x0000001e200f7210 */ /* 0x080fe20007f5e0ff */
[----:B------:R-:W-:Y:S01]  /*9960*/  IMAD R46, R92, UR9, RZ ;  /* 0x000000095c2e7c24 */ /* 0x000fe2000f8e02ff */
[-C--:B------:R-:W-:Y:S01]  /*9970*/  IADD3 R93, P3, PT, R36, R30.reuse, RZ ;  /* 0x0000001e245d7210 */ /* 0x080fe20007f7e0ff */
[----:B0-----:R-:W-:Y:S01]  /*9980*/  IMAD R60, R5, UR26, RZ ;  /* 0x0000001a053c7c24 */ /* 0x001fe2000f8e02ff */
[-C--:B------:R-:W-:Y:S01]  /*9990*/  LEA.HI.X.SX32 R32, R32, R27.reuse, 0x1, P2 ;  /* 0x0000001b20207211 */ /* 0x080fe200010f0eff */
[----:B-1----:R-:W-:Y:S01]  /*99a0*/  IMAD R54, R72, UR20, RZ ;  /* 0x0000001448367c24 */ /* 0x002fe2000f8e02ff */
[----:B------:R-:W-:Y:S01]  /*99b0*/  LEA.HI.X.SX32 R36, R36, R27, 0x1, P3 ;  /* 0x0000001b24247211 */ /* 0x000fe200018f0eff */
[----:B------:R-:W-:Y:S01]  /*99c0*/  IMAD R61, R4, UR27, RZ ;  /* 0x0000001b043d7c24 */ /* 0x000fe2000f8e02ff */
[----:B------:R0:W-:Y:S01]  /*99d0*/  STS.U8 [R64+UR6+0x3780], R53 ;  /* 0x0037803540007988 */ /* 0x0001e20008000006 */
[-C--:B------:R-:W-:Y:S01]  /*99e0*/  IADD3 R3, P3, PT, R42, R30.reuse, RZ ;  /* 0x0000001e2a037210 */ /* 0x080fe20007f7e0ff */
[----:B------:R-:W-:Y:S01]  /*99f0*/  IMAD R43, R7, UR4, RZ ;  /* 0x00000004072b7c24 */ /* 0x000fe2000f8e02ff */
[-C--:B------:R-:W-:Y:S01]  /*9a00*/  IADD3 R12, P6, PT, R33, R30.reuse, RZ ;  /* 0x0000001e210c7210 */ /* 0x080fe20007fde0ff */
[----:B------:R-:W-:Y:S01]  /*9a10*/  IMAD R57, R69, UR25, RZ ;  /* 0x0000001945397c24 */ /* 0x000fe2000f8e02ff */
[----:B------:R-:W1:Y:S01]  /*9a20*/  LDCU UR23, c[0x0][0x3b0] ;  /* 0x00007600ff1777ac */ /* 0x000e620008000800 */
[----:B0-----:R-:W-:Y:S01]  /*9a30*/  IMAD R53, R84, UR19, RZ ;  /* 0x0000001354357c24 */ /* 0x001fe2000f8e02ff */
[----:B------:R-:W-:-:S02]  /*9a40*/  IADD3 R84, P2, PT, R37, R30, RZ ;  /* 0x0000001e25547210 */ /* 0x000fc40007f5e0ff */
[-C--:B------:R-:W-:Y:S02]  /*9a50*/  LEA.HI.X.SX32 R6, R42, R27.reuse, 0x1, P3 ;  /* 0x0000001b2a067211 */ /* 0x080fe400018f0eff */
[-C--:B------:R-:W-:Y:S02]  /*9a60*/  IADD3 R81, P3, PT, R45, R30.reuse, RZ ;  /* 0x0000001e2d517210 */ /* 0x080fe40007f7e0ff */
[-C--:B------:R-:W-:Y:S02]  /*9a70*/  LEA.HI.X.SX32 R11, R33, R27.reuse, 0x1, P6 ;  /* 0x0000001b210b7211 */ /* 0x080fe400030f0eff */
[-C--:B------:R-:W-:Y:S02]  /*9a80*/  IADD3 R19, P0, PT, R31, R30.reuse, RZ ;  /* 0x0000001e1f137210 */ /* 0x080fe40007f1e0ff */
[----:B------:R-:W-:Y:S02]  /*9a90*/  IADD3 R5, P5, PT, R34, R30, RZ ;  /* 0x0000001e22057210 */ /* 0x000fe40007fbe0ff */
[----:B------:R-:W-:-:S02]  /*9aa0*/  LEA.HI.X.SX32 R83, R45, R27, 0x1, P3 ;  /* 0x0000001b2d537211 */ /* 0x000fc400018f0eff */
[-C--:B------:R-:W-:Y:S02]  /*9ab0*/  IADD3 R73, P6, PT, R38, R30.reuse, RZ ;  /* 0x0000001e26497210 */ /* 0x080fe40007fde0ff */
[-C--:B------:R-:W-:Y:S01]  /*9ac0*/  IADD3 R14, P3, PT, R48, R30.reuse, RZ ;  /* 0x0000001e300e7210 */ /* 0x080fe20007f7e0ff */
[----:B------:R0:W-:Y:S02]  /*9ad0*/  STS.U8 [R64+UR6+0x3b80], R52 ;  /* 0x003b803440007988 */ /* 0x0001e40008000006 */
[----:B0-----:R-:W-:Y:S01]  /*9ae0*/  IMAD R52, R85, UR18, RZ ;  /* 0x0000001255347c24 */ /* 0x001fe2000f8e02ff */
[----:B------:R-:W-:Y:S02]  /*9af0*/  LEA.HI.X.SX32 R85, R37, R27, 0x1, P2 ;  /* 0x0000001b25557211 */ /* 0x000fe400010f0eff */
[----:B------:R-:W-:-:S04]  /*9b00*/  IADD3 R10, P2, PT, R41, R30, RZ ;  /* 0x0000001e290a7210 */ /* 0x000fc80007f5e0ff */
[----:B------:R-:W-:Y:S02]  /*9b10*/  LEA.HI.X.SX32 R9, R41, R27, 0x1, P2 ;  /* 0x0000001b29097211 */ /* 0x000fe400010f0eff */
[----:B------:R-:W-:-:S04]  /*9b20*/  IADD3 R90, P2, PT, R44, R30, RZ ;  /* 0x0000001e2c5a7210 */ /* 0x000fc80007f5e0ff */
[-C--:B------:R-:W-:Y:S02]  /*9b30*/  LEA.HI.X.SX32 R92, R44, R27.reuse, 0x1, P2 ;  /* 0x0000001b2c5c7211 */ /* 0x080fe400010f0eff */
[-C--:B------:R-:W-:Y:S02]  /*9b40*/  IADD3 R33, P2, PT, R47, R30.reuse, RZ ;  /* 0x0000001e2f217210 */ /* 0x080fe40007f5e0ff */
[-C--:B------:R-:W-:Y:S02]  /*9b50*/  LEA.HI.X.SX32 R31, R31, R27.reuse, 0x1, P0 ;  /* 0x0000001b1f1f7211 */ /* 0x080fe400000f0eff */
[-C--:B------:R-:W-:Y:S02]  /*9b60*/  LEA.HI.X.SX32 R8, R34, R27.reuse, 0x1, P5 ;  /* 0x0000001b22087211 */ /* 0x080fe400028f0eff */
[----:B------:R-:W-:Y:S01]  /*9b70*/  LEA.HI.X.SX32 R18, R47, R27, 0x1, P2 ;  /* 0x0000001b2f127211 */ /* 0x000fe200010f0eff */
[----:B------:R0:W-:Y:S01]  /*9b80*/  STS.U8 [R64+UR6+0x3f80], R51 ;  /* 0x003f803340007988 */ /* 0x0001e20008000006 */
[----:B------:R-:W-:-:S02]  /*9b90*/  IADD3 R68, P0, PT, R35, R30, RZ ;  /* 0x0000001e23447210 */ /* 0x000fc40007f1e0ff */
[----:B------:R-:W-:Y:S02]  /*9ba0*/  IADD3 R17, P5, PT, R39, R30, RZ ;  /* 0x0000001e27117210 */ /* 0x000fe40007fbe0ff */
[-C--:B------:R-:W-:Y:S01]  /*9bb0*/  LEA.HI.X.SX32 R75, R38, R27.reuse, 0x1, P6 ;  /* 0x0000001b264b7211 */ /* 0x080fe200030f0eff */
[----:B0-----:R-:W-:Y:S01]  /*9bc0*/  IMAD R51, R86, UR17, RZ ;  /* 0x0000001156337c24 */ /* 0x001fe2000f8e02ff */
[----:B------:R-:W-:-:S04]  /*9bd0*/  LEA.HI.X.SX32 R47, R48, R27, 0x1, P3 ;  /* 0x0000001b302f7211 */ /* 0x000fc800018f0eff */
[-C--:B------:R-:W-:Y:S02]  /*9be0*/  IADD3 R38, P3, PT, R51, R30.reuse, RZ ;  /* 0x0000001e33267210 */ /* 0x080fe40007f7e0ff */
[-C--:B------:R-:W-:Y:S02]  /*9bf0*/  LEA.HI.X.SX32 R4, R35, R27.reuse, 0x1, P0 ;  /* 0x0000001b23047211 */ /* 0x080fe400000f0eff */
[-C--:B------:R-:W-:Y:S02]  /*9c00*/  LEA.HI.X.SX32 R20, R39, R27.reuse, 0x1, P5 ;  /* 0x0000001b27147211 */ /* 0x080fe400028f0eff */
[-C--:B------:R-:W-:Y:S02]  /*9c10*/  IADD3 R13, P0, PT, R40, R30.reuse, RZ ;  /* 0x0000001e280d7210 */ /* 0x080fe40007f1e0ff */
[-C--:B------:R-:W-:Y:S02]  /*9c20*/  LEA.HI.X.SX32 R39, R51, R27.reuse, 0x1, P3 ;  /* 0x0000001b33277211 */ /* 0x080fe400018f0eff */
[----:B------:R-:W-:Y:S01]  /*9c30*/  IADD3 R69, P3, PT, R54, R30, RZ ;  /* 0x0000001e36457210 */ /* 0x000fe20007f7e0ff */
[----:B------:R-:W0:Y:S01]  /*9c40*/  S2R R34, SR_TID.X ;  /* 0x0000000000227919 */ /* 0x000e220000002100 */
[----:B------:R-:W-:Y:S01]  /*9c50*/  IMAD R56, R70, UR24, RZ ;  /* 0x0000001846387c24 */ /* 0x000fe2000f8e02ff */
[----:B------:R-:W-:-:S02]  /*9c60*/  LEA.HI.X.SX32 R16, R40, R27, 0x1, P0 ;  /* 0x0000001b28107211 */ /* 0x000fc400000f0eff */
[-C--:B------:R-:W-:Y:S02]  /*9c70*/  IADD3 R40, P0, PT, R43, R30.reuse, RZ ;  /* 0x0000001e2b287210 */ /* 0x080fe40007f1e0ff */
[-C--:B------:R-:W-:Y:S02]  /*9c80*/  LEA.HI.X.SX32 R70, R54, R27.reuse, 0x1, P3 ;  /* 0x0000001b36467211 */ /* 0x080fe400018f0eff */
[----:B------:R-:W3:Y:S01]  /*9c90*/  LDC R54, c[0x0][0x3a0] ;  /* 0x0000e800ff367b82 */ /* 0x000ee20000000800 */
[----:B------:R-:W-:Y:S01]  /*9ca0*/  IMAD R55, R71, UR21, RZ ;  /* 0x0000001547377c24 */ /* 0x000fe2000f8e02ff */
[----:B------:R-:W-:Y:S01]  /*9cb0*/  LEA.HI.X.SX32 R41, R43, R27, 0x1, P0 ;  /* 0x0000001b2b297211 */ /* 0x000fe200000f0eff */
[----:B------:R-:W-:Y:S01]  /*9cc0*/  IMAD R49, R88, UR12, RZ ;  /* 0x0000000c58317c24 */ /* 0x000fe2000f8e02ff */
[----:B------:R-:W-:Y:S01]  /*9cd0*/  IADD3 R71, P0, PT, R46, R30, RZ ;  /* 0x0000001e2e477210 */ /* 0x000fe20007f1e0ff */
[----:B------:R-:W-:-:S03]  /*9ce0*/  IMAD R50, R87, UR13, RZ ;  /* 0x0000000d57327c24 */ /* 0x000fc6000f8e02ff */
[-C--:B------:R-:W-:Y:S02]  /*9cf0*/  LEA.HI.X.SX32 R72, R46, R27.reuse, 0x1, P0 ;  /* 0x0000001b2e487211 */ /* 0x080fe400000f0eff */
[CC--:B------:R-:W-:Y:S02]  /*9d00*/  IADD3 R42, P0, PT, R49.reuse, R30.reuse, RZ ;  /* 0x0000001e312a7210 */ /* 0x0c0fe40007f1e0ff */
[-C--:B------:R-:W-:Y:S02]  /*9d10*/  IADD3 R45, P2, PT, R50, R30.reuse, RZ ;  /* 0x0000001e322d7210 */ /* 0x080fe40007f5e0ff */
[-C--:B------:R-:W-:Y:S02]  /*9d20*/  LEA.HI.X.SX32 R7, R49, R27.reuse, 0x1, P0 ;  /* 0x0000001b31077211 */ /* 0x080fe400000f0eff */
[-C--:B------:R-:W-:Y:S02]  /*9d30*/  IADD3 R88, P0, PT, R52, R30.reuse, RZ ;  /* 0x0000001e34587210 */ /* 0x080fe40007f1e0ff */
[----:B------:R-:W-:Y:S01]  /*9d40*/  LEA.HI.X.SX32 R46, R50, R27, 0x1, P2 ;  /* 0x0000001b322e7211 */ /* 0x000fe200010f0eff */
[----:B--2---:R-:W-:Y:S01]  /*9d50*/  IMAD R58, R67, UR22, RZ ;  /* 0x00000016433a7c24 */ /* 0x004fe2000f8e02ff */
[----:B------:R-:W-:-:S02]  /*9d60*/  IADD3 R79, P2, PT, R53, R30, RZ ;  /* 0x0000001e354f7210 */ /* 0x000fc40007f5e0ff */
[-C--:B------:R-:W-:Y:S02]  /*9d70*/  LEA.HI.X.SX32 R89, R52, R27.reuse, 0x1, P0 ;  /* 0x0000001b34597211 */ /* 0x080fe400000f0eff */
[-C--:B------:R-:W-:Y:S02]  /*9d80*/  IADD3 R50, P0, PT, R55, R30.reuse, RZ ;  /* 0x0000001e37327210 */ /* 0x080fe40007f1e0ff */
[-C--:B------:R-:W-:Y:S01]  /*9d90*/  LEA.HI.X.SX32 R80, R53, R27.reuse, 0x1, P2 ;  /* 0x0000001b35507211 */ /* 0x080fe200010f0eff */
[----:B---3--:R-:W-:Y:S01]  /*9da0*/  VIADD R63, R54, 0x7f ;  /* 0x0000007f363f7836 */ /* 0x008fe20000000000 */
[----:B------:R-:W-:Y:S02]  /*9db0*/  LEA.HI.X.SX32 R53, R55, R27, 0x1, P0 ;  /* 0x0000001b37357211 */ /* 0x000fe400000f0eff */
[----:B------:R-:W-:Y:S02]  /*9dc0*/  IADD3 R43, P0, PT, R58, R30, RZ ;  /* 0x0000001e3a2b7210 */ /* 0x000fe40007f1e0ff */
[----:B0-----:R-:W-:-:S02]  /*9dd0*/  LOP3.LUT R34, R34, 0x7f, RZ, 0xc0, !PT ;  /* 0x0000007f22227812 */ /* 0x001fc400078ec0ff */
[-C--:B------:R-:W-:Y:S02]  /*9de0*/  LEA.HI.X.SX32 R44, R58, R27.reuse, 0x1, P0 ;  /* 0x0000001b3a2c7211 */ /* 0x080fe400000f0eff */
[----:B------:R-:W-:Y:S01]  /*9df0*/  ISETP.GT.AND P0, PT, R63, 0x7f, PT ;  /* 0x0000007f3f00780c */ /* 0x000fe20003f04270 */
[----:B-1----:R-:W-:Y:S01]  /*9e00*/  IMAD R59, R66, UR23, RZ ;  /* 0x00000017423b7c24 */ /* 0x002fe2000f8e02ff */
[----:B------:R-:W-:Y:S02]  /*9e10*/  IADD3 R51, P2, PT, R56, R30, RZ ;  /* 0x0000001e38337210 */ /* 0x000fe40007f5e0ff */
[----:B------:R-:W-:Y:S02]  /*9e20*/  ISETP.LT.AND P0, PT, R34, R54, P0 ;  /* 0x000000362200720c */ /* 0x000fe40000701270 */
[----:B------:R-:W-:Y:S02]  /*9e30*/  IADD3 R48, P3, PT, R57, R30, RZ ;  /* 0x0000001e39307210 */ /* 0x000fe40007f7e0ff */
[----:B------:R-:W-:-:S02]  /*9e40*/  LEA.HI.X.SX32 R52, R56, R27, 0x1, P2 ;  /* 0x0000001b38347211 */ /* 0x000fc400010f0eff */
[-C--:B------:R-:W-:Y:S02]  /*9e50*/  LEA.HI.X.SX32 R49, R57, R27.reuse, 0x1, P3 ;  /* 0x0000001b39317211 */ /* 0x080fe400018f0eff */
[-C--:B------:R-:W-:Y:S02]  /*9e60*/  IADD3 R35, P2, PT, R59, R30.reuse, RZ ;  /* 0x0000001e3b237210 */ /* 0x080fe40007f5e0ff */
[-C--:B------:R-:W-:Y:S02]  /*9e70*/  IADD3 R86, P3, PT, R60, R30.reuse, RZ ;  /* 0x0000001e3c567210 */ /* 0x080fe40007f7e0ff */
[-C--:B------:R-:W-:Y:S02]  /*9e80*/  IADD3 R77, P5, PT, R61, R30.reuse, RZ ;  /* 0x0000001e3d4d7210 */ /* 0x080fe40007fbe0ff */
[----:B------:R-:W-:Y:S02]  /*9e90*/  IADD3 R66, P6, PT, R62, R30, RZ ;  /* 0x0000001e3e427210 */ /* 0x000fe40007fde0ff */
[----:B------:R-:W-:-:S02]  /*9ea0*/  LEA.HI.X.SX32 R37, R59, R27, 0x1, P2 ;  /* 0x0000001b3b257211 */ /* 0x000fc400010f0eff */
[-C--:B------:R-:W-:Y:S02]  /*9eb0*/  LEA.HI.X.SX32 R87, R60, R27.reuse, 0x1, P3 ;  /* 0x0000001b3c577211 */ /* 0x080fe400018f0eff */
[-C--:B------:R-:W-:Y:S02]  /*9ec0*/  LEA.HI.X.SX32 R78, R61, R27.reuse, 0x1, P5 ;  /* 0x0000001b3d4e7211 */ /* 0x080fe400028f0eff */
[----:B------:R-:W-:Y:S01]  /*9ed0*/  LEA.HI.X.SX32 R67, R62, R27, 0x1, P6 ;  /* 0x0000001b3e437211 */ /* 0x000fe200030f0eff */
[----:B------:R-:W-:Y:S01]  /*9ee0*/  @P0 IMAD.MOV.U32 R30, RZ, RZ, R19 ;  /* 0x000000ffff1e0224 */ /* 0x000fe200078e0013 */
[----:B------:R-:W-:-:S06]  /*9ef0*/  PRMT R27, RZ, 0x7610, R27 ;  /* 0x00007610ff1b7816 */ /* 0x000fcc000000001b */
[----:B------:R0:W2:Y:S04]  /*9f00*/  @P0 LDG.E.U8 R27, desc[UR14][R30.64] ;  /* 0x0000000e1e1b0981 */ /* 0x0000a8000c1e1100 */
[----:B------:R-:W-:Y:S04]  /*9f10*/  STL [R1+0x328], R19 ;  /* 0x0003281301007387 */ /* 0x000fe80000100800 */
[----:B------:R1:W-:Y:S01]  /*9f20*/  STL [R1+0x324], R31 ;  /* 0x0003241f01007387 */ /* 0x0003e20000100800 */
[----:B0-----:R-:W-:Y:S02]  /*9f30*/  @P0 IMAD.MOV.U32 R30, RZ, RZ, R17 ;  /* 0x000000ffff1e0224 */ /* 0x001fe400078e0011 */
[----:B-1----:R-:W-:Y:S01]  /*9f40*/  @P0 IMAD.MOV.U32 R31, RZ, RZ, R20 ;  /* 0x000000ffff1f0224 */ /* 0x002fe200078e0014 */
[----:B--2---:R0:W-:Y:S02]  /*9f50*/  STS.U8 [R34+UR6+0x8000], R27 ;  /* 0x0080001b22007988 */ /* 0x0041e40008000006 */
[----:B0-----:R-:W-:-:S06]  /*9f60*/  PRMT R27, RZ, 0x7610, R27 ;  /* 0x00007610ff1b7816 */ /* 0x001fcc000000001b */
[----:B------:R0:W2:Y:S02]  /*9f70*/  @P0 LDG.E.U8 R27, desc[UR14][R30.64] ;  /* 0x0000000e1e1b0981 */ /* 0x0000a4000c1e1100 */
[----:B0-----:R-:W-:Y:S02]  /*9f80*/  @P0 IMAD.MOV.U32 R30, RZ, RZ, R33 ;  /* 0x000000ffff1e0224 */ /* 0x001fe400078e0021 */
[----:B------:R-:W-:Y:S01]  /*9f90*/  @P0 IMAD.MOV.U32 R31, RZ, RZ, R18 ;  /* 0x000000ffff1f0224 */ /* 0x000fe200078e0012 */
        /* <DEDUP_REMOVED lines=8> */
[----:B--2---:R0:W-:Y:S02]  /*a020*/  STS.U8 [R34+UR6+0x8400], R27 ;  /* 0x0084001b22007988 */ /* 0x0041e40008000006 */
[----:B0-----:R-:W-:-:S06]  /*a030*/  PRMT R27, RZ, 0x7610, R27 ;  /* 0x00007610ff1b7816 */ /* 0x001fcc000000001b */
[----:B------:R0:W2:Y:S04]  /*a040*/  @P0 LDG.E.U8 R27, desc[UR14][R30.64] ;  /* 0x0000000e1e1b0981 */ /* 0x0000a8000c1e1100 */
        /* <DEDUP_REMOVED lines=20> */
[----:B------:R1:W-:Y:S02]  /*a190*/  STL [R1+0x3a8], R33 ;  /* 0x0003a82101007387 */ /* 0x0003e40000100800 */
[----:B-1----:R-:W1:Y:S02]  /*a1a0*/  S2R R33, SR_TID.X ;  /* 0x0000000000217919 */ /* 0x002e640000002100 */
        /* <DEDUP_REMOVED lines=10> */
[----:B0-----:R-:W-:-:S03]  /*a250*/  @P0 IMAD.MOV.U32 R30, RZ, RZ, R50 ;  /* 0x000000ffff1e0224 */ /* 0x001fc600078e0032 */
[----:B------:R-:W-:Y:S01]  /*a260*/  STL [R1+0x3c4], R39 ;  /* 0x0003c42701007387 */ /* 0x000fe20000100800 */
[----:B------:R-:W-:-:S03]  /*a270*/  @P0 IMAD.MOV.U32 R31, RZ, RZ, R53 ;  /* 0x000000ffff1f0224 */ /* 0x000fc600078e0035 */
[----:B------:R-:W-:Y:S01]  /*a280*/  STL [R1+0x3d0], R88 ;  /* 0x0003d05801007387 */ /* 0x000fe20000100800 */
[----:B-1----:R-:W-:-:S03]  /*a290*/  LOP3.LUT R33, R33, 0x7f, RZ, 0xc0, !PT ;  /* 0x0000007f21217812 */ /* 0x002fc600078ec0ff */
[----:B------:R-:W-:Y:S04]  /*a2a0*/  STL [R1+0x3d8], R79 ;  /* 0x0003d84f01007387 */ /* 0x000fe80000100800 */
[----:B------:R-:W-:Y:S04]  /*a2b0*/  STL [R1+0x3cc], R89 ;  /* 0x0003cc5901007387 */ /* 0x000fe80000100800 */
[----:B------:R-:W-:Y:S04]  /*a2c0*/  STL [R1+0x3e0], R69 ;  /* 0x0003e04501007387 */ /* 0x000fe80000100800 */
[----:B------:R-:W-:Y:S04]  /*a2d0*/  STL [R1+0x3d4], R80 ;  /* 0x0003d45001007387 */ /* 0x000fe80000100800 */
[----:B------:R-:W-:Y:S04]  /*a2e0*/  STL [R1+0x3dc], R70 ;  /* 0x0003dc4601007387 */ /* 0x000fe80000100800 */
[----:B------:R0:W-:Y:S02]  /*a2f0*/  STL [R1+0x3e8], R50 ;  /* 0x0003e83201007387 */ /* 0x0001e40000100800 */
[----:B0-----:R-:W-:Y:S01]  /*a300*/  LOP3.LUT R50, R33, 0x10, RZ, 0x3c, !PT ;  /* 0x0000001021327812 */ /* 0x001fe200078e3cff */
[----:B------:R-:W-:-:S02]  /*a310*/  @P0 IMAD.MOV.U32 R33, RZ, RZ, R32 ;  /* 0x000000ffff210224 */ /* 0x000fc400078e0020 */
[----:B------:R-:W-:Y:S01]  /*a320*/  @P0 IMAD.MOV.U32 R32, RZ, RZ, R15 ;  /* 0x000000ffff200224 */ /* 0x000fe200078e000f */
[----:B--2---:R0:W-:Y:S02]  /*a330*/  STS.U8 [R34+UR6+0x8800], R27 ;  /* 0x0088001b22007988 */ /* 0x0041e40008000006 */
[----:B0-----:R-:W-:-:S06]  /*a340*/  PRMT R27, RZ, 0x7610, R27 ;  /* 0x00007610ff1b7816 */ /* 0x001fcc000000001b */
[----:B------:R0:W2:Y:S02]  /*a350*/  @P0 LDG.E.U8 R27, desc[UR14][R30.64] ;  /* 0x0000000e1e1b0981 */ /* 0x0000a4000c1e1100 */
[----:B0-----:R-:W-:-:S06]  /*a360*/  PRMT R30, RZ, 0x7610, R30 ;  /* 0x00007610ff1e7816 */ /* 0x001fcc000000001e */
[----:B------:R-:W3:Y:S01]  /*a370*/  @P0 LDG.E.U8 R30, desc[UR14][R32.64] ;  /* 0x0000000e201e0981 */ /* 0x000ee2000c1e1100 */
[----:B------:R-:W-:-:S03]  /*a380*/  @P0 IMAD.MOV.U32 R31, RZ, RZ, R16 ;  /* 0x000000ffff1f0224 */ /* 0x000fc600078e0010 */
[----:B--2---:R0:W-:Y:S02]  /*a390*/  STS.U8 [R34+UR6+0x8c00], R27 ;  /* 0x008c001b22007988 */ /* 0x0041e40008000006 */
[----:B0-----:R-:W-:Y:S02]  /*a3a0*/  PRMT R27, RZ, 0x7610, R27 ;  /* 0x00007610ff1b7816 */ /* 0x001fe4000000001b */
[----:B---3--:R0:W-:Y:S02]  /*a3b0*/  STS.U8 [R50+UR6+0x8080], R30 ;  /* 0x0080801e32007988 */ /* 0x0081e40008000006 */
[----:B0-----:R-:W-:-:S05]  /*a3c0*/  @P0 IMAD.MOV.U32 R30, RZ, RZ, R13 ;  /* 0x000000ffff1e0224 */ /* 0x001fca00078e000d */
[----:B------:R0:W2:Y:S02]  /*a3d0*/  @P0 LDG.E.U8 R27, desc[UR14][R30.64] ;  /* 0x0000000e1e1b0981 */ /* 0x0000a4000c1e1100 */
[----:B0-----:R-:W-:Y:S02]  /*a3e0*/  @P0 IMAD.MOV.U32 R30, RZ, RZ, R14 ;  /* 0x000000ffff1e0224 */ /* 0x001fe400078e000e */
[----:B------:R-:W-:Y:S01]  /*a3f0*/  @P0 IMAD.MOV.U32 R31, RZ, RZ, R47 ;  /* 0x000000ffff1f0224 */ /* 0x000fe200078e002f */
[----:B--2---:R0:W-:Y:S02]  /*a400*/  STS.U8 [R50+UR6+0x8480], R27 ;  /* 0x0084801b32007988 */ /* 0x0041e40008000006 */
[----:B0-----:R-:W-:-:S06]  /*a410*/  PRMT R27, RZ, 0x7610, R27 ;  /* 0x00007610ff1b7816 */ /* 0x001fcc000000001b */
[----:B------:R0:W2:Y:S01]  /*a420*/  @P0 LDG.E.U8 R27, desc[UR14][R30.64] ;  /* 0x0000000e1e1b0981 */ /* 0x0000a2000c1e1100 */
[----:B------:R-:W-:Y:S02]  /*a430*/  @P0 IMAD.MOV.U32 R32, RZ, RZ, R12 ;  /* 0x000000ffff200224 */ /* 0x000fe400078e000c */
[----:B------:R-:W-:Y:S02]  /*a440*/  @P0 IMAD.MOV.U32 R33, RZ, RZ, R11 ;  /* 0x000000ffff210224 */ /* 0x000fe400078e000b */
[----:B0-----:R-:W-:Y:S02]  /*a450*/  @P0 IMAD.MOV.U32 R30, RZ, RZ, R51 ;  /* 0x000000ffff1e0224 */ /* 0x001fe400078e0033 */
[----:B------:R-:W-:Y:S01]  /*a460*/  @P0 IMAD.MOV.U32 R31, RZ, RZ, R52 ;  /* 0x000000ffff1f0224 */ /* 0x000fe200078e0034 */
[----:B------:R-:W0:Y:S01]  /*a470*/  S2R R47, SR_TID.X ;  /* 0x00000000002f7919 */ /* 0x000e220000002100 */
[----:B--2---:R1:W-:Y:S02]  /*a480*/  STS.U8 [R50+UR6+0x8880], R27 ;  /* 0x0088801b32007988 */ /* 0x0043e40008000006 */
[----:B-1----:R-:W-:-:S06]  /*a490*/  PRMT R27, RZ, 0x7610, R27 ;  /* 0x00007610ff1b7816 */ /* 0x002fcc000000001b */
[----:B------:R1:W2:Y:S02]  /*a4a0*/  @P0 LDG.E.U8 R27, desc[UR14][R30.64] ;  /* 0x0000000e1e1b0981 */ /* 0x0002a4000c1e1100 */
[----:B-1----:R-:W-:-:S06]  /*a4b0*/  PRMT R30, RZ, 0x7610, R30 ;  /* 0x00007610ff1e7816 */ /* 0x002fcc000000001e */
[----:B------:R-:W3:Y:S01]  /*a4c0*/  @P0 LDG.E.U8 R30, desc[UR14][R32.64] ;  /* 0x0000000e201e0981 */ /* 0x000ee2000c1e1100 */
[----:B0-----:R-:W-:-:S04]  /*a4d0*/  LOP3.LUT R47, R47, 0x7f, RZ, 0xc0, !PT ;  /* 0x0000007f2f2f7812 */ /* 0x001fc800078ec0ff */
[----:B------:R-:W-:Y:S01]  /*a4e0*/  LOP3.LUT R47, R47, 0x20, RZ, 0x3c, !PT ;  /* 0x000000202f2f7812 */ /* 0x000fe200078e3cff */
[----:B------:R-:W-:Y:S01]  /*a4f0*/  @P0 IMAD.MOV.U32 R31, RZ, RZ, R9 ;  /* 0x000000ffff1f0224 */ /* 0x000fe200078e0009 */
        /* <DEDUP_REMOVED lines=37> */
[----:B--2---:R0:W-:Y:S02]  /*a750*/  STS.U8 [R42+UR6+0x8980], R27 ;  /* 0x0089801b2a007988 */ /* 0x0041e40008000006 */
[----:B0-----:R-:W-:-:S06]  /*a760*/  PRMT R27, RZ, 0x7610, R27 ;  /* 0x00007610ff1b7816 */ /* 0x001fcc000000001b */
[----:B------:R0:W2:Y:S02]  /*a770*/  @P0 LDG.E.U8 R27, desc[UR14][R30.64] ;  /* 0x0000000e1e1b0981 */ /* 0x0000a4000c1e1100 */
[----:B0-----:R-:W-:-:S06]  /*a780*/  PRMT R30, RZ, 0x7610, R30 ;  /* 0x00007610ff1e7816 */ /* 0x001fcc000000001e */
[----:B------:R-:W3:Y:S01]  /*a790*/  @P0 LDG.E.U8 R30, desc[UR14][R32.64] ;  /* 0x0000000e201e0981 */ /* 0x000ee2000c1e1100 */
[----:B------:R-:W-:Y:S01]  /*a7a0*/  LOP3.LUT R34, R34, 0x40, RZ, 0x3c, !PT ;  /* 0x0000004022227812 */ /* 0x000fe200078e3cff */
[----:B------:R-:W-:Y:S02]  /*a7b0*/  @P0 IMAD.MOV.U32 R31, RZ, RZ, R41 ;  /* 0x000000ffff1f0224 */ /* 0x000fe400078e0029 */
        /* <DEDUP_REMOVED lines=87> */
[----:B------:R0:W5:Y:S04]  /*ad30*/  LDL.LU R19, [R1+0x624] ;  /* 0x0006240001137983 */ /* 0x0001680000300800 */
        /* <DEDUP_REMOVED lines=18> */
[----:B--2---:R1:W-:Y:S02]  /*ae60*/  STS.U8 [R64+UR6+0x8b80], R27 ;  /* 0x008b801b40007988 */ /* 0x0043e40008000006 */
[----:B-1----:R-:W-:-:S06]  /*ae70*/  PRMT R27, RZ, 0x7610, R27 ;  /* 0x00007610ff1b7816 */ /* 0x002fcc000000001b */
[----:B------:R-:W2:Y:S01]  /*ae80*/  @P0 LDG.E.U8 R27, desc[UR14][R30.64] ;  /* 0x0000000e1e1b0981 */ /* 0x000ea2000c1e1100 */
[C---:B------:R-:W-:Y:S02]  /*ae90*/  ISETP.LT.OR P0, PT, R63.reuse, 0x80, P4 ;  /* 0x000000803f00780c */ /* 0x040fe40002701670 */
[----:B------:R-:W-:Y:S01]  /*aea0*/  ISETP.GE.AND P2, PT, R63, 0x100, PT ;  /* 0x000001003f00780c */ /* 0x000fe20003f46270 */
[----:B--2---:R0:W-:Y:S01]  /*aeb0*/  STS.U8 [R64+UR6+0x8f80], R27 ;  /* 0x008f801b40007988 */ /* 0x0041e20008000006 */
[----:B------:R1:W-:Y:S06]  /*aec0*/  MEMBAR.ALL.CTA ;  /* 0x0000000000007992 */ /* 0x0003ec0000008000 */
[----:B-1----:R-:W1:Y:S02]  /*aed0*/  FENCE.VIEW.ASYNC.S ;  /* 0x00000000000073c6 */ /* 0x002e640000000000 */
[----:B-1----:R-:W-:Y:S06]  /*aee0*/  BAR.SYNC.DEFER_BLOCKING 0x0 ;  /* 0x0000000000007b1d */ /* 0x002fec0000010000 */
[----:B------:R-:W-:-:S00]  /*aef0*/  MEMBAR.ALL.CTA ;  /* 0x0000000000007992 */ /* 0x000fc00000008000 */
[----:B------:R-:W-:Y:S06]  /*af00*/  MEMBAR.ALL.GPU ;  /* 0x0000000000007992 */ /* 0x000fec000000a000 */
[----:B------:R-:W-:-:S00]  /*af10*/  ERRBAR ;  /* 0x00000000000079ab */ /* 0x000fc00000000000 */
[----:B------:R-:W-:Y:S08]  /*af20*/  CGAERRBAR ;  /* 0x00000000000075ab */ /* 0x000ff00000000000 */
[----:B------:R-:W-:Y:S06]  /*af30*/  UCGABAR_ARV ;  /* 0x00000000000079c7 */ /* 0x000fec0008000000 */
[----:B------:R-:W-:Y:S01]  /*af40*/  UCGABAR_WAIT ;  /* 0x0000000000007dc7 */ /* 0x000fe20008000000 */
[----:B------:R-:W-:Y:S01]  /*af50*/  CCTL.IVALL ;  /* 0x00000000ff00798f */ /* 0x000fe20002000000 */
[----:B0-----:R-:W-:Y:S05]  /*af60*/  @P0 BRA `(.L_x_12) ;  /* 0x00000000007c0947 */ /* 0x001fea0003800000 */
[----:B------:R-:W-:Y:S02]  /*af70*/  UIADD3 UR4, UPT, UPT, UR6, 0x8000, URZ ;  /* 0x0000800006047890 */ /* 0x000fe4000fffe0ff */
[----:B------:R-:W-:Y:S02]  /*af80*/  USHF.R.U32.HI UR10, URZ, 0x4, UR6 ;  /* 0x00000004ff0a7899 */ /* 0x000fe40008011606 */
[----:B------:R-:W-:Y:S02]  /*af90*/  USHF.R.U32.HI UR4, URZ, 0x4, UR4 ;  /* 0x00000004ff047899 */ /* 0x000fe40008011604 */
[----:B------:R-:W-:Y:S02]  /*afa0*/  USGXT.U32 UR10, UR10, 0xe ;  /* 0x0000000e0a0a789a */ /* 0x000fe40008000000 */
[----:B------:R-:W-:Y:S02]  /*afb0*/  USGXT.U32 UR12, UR4, 0xe ;  /* 0x0000000e040c789a */ /* 0x000fe40008000000 */
[----:B------:R-:W-:-:S02]  /*afc0*/  UIADD3 UR26, UP1, UPT, UR10, 0x100, URZ ;  /* 0x000001000a1a7890 */ /* 0x000fc4000ff3e0ff */
[----:B------:R-:W-:Y:S01]  /*afd0*/  UIADD3 UR24, UP2, UPT, UR12, 0x2, URZ ;  /* 0x000000020c187890 */ /* 0x000fe2000ff5e0ff */
[----:B------:R-:W-:Y:S01]  /*afe0*/  UMOV UR4, URZ ;  /* 0x000000ff00047c82 */ /* 0x000fe20008000000 */
[----:B------:R-:W-:Y:S01]  /*aff0*/  UMOV UR28, 0x0 ;  /* 0x00000000001c7882 */ /* 0x000fe20000000000 */
[----:B------:R-:W-:Y:S02]  /*b000*/  UIADD3.X UR27, UPT, UPT, UR4, 0x40004040, URZ, UP1, !UPT ;  /* 0x40004040041b7890 */ /* 0x000fe40008ffe4ff */
[----:B------:R-:W-:Y:S02]  /*b010*/  UIADD3.X UR25, UPT, UPT, UR4, 0x40004040, URZ, UP2, !UPT ;  /* 0x4000404004197890 */ /* 0x000fe400097fe4ff */
[----:B------:R-:W-:Y:S02]  /*b020*/  UIADD3.64 UR4, UPT, UPT, UR26, 0x100, URZ ;  /* 0x000001001a047897 */ /* 0x000fe4000fffe0ff */
[----:B------:R-:W-:Y:S02]  /*b030*/  UIADD3.64 UR18, UPT, UPT, UR24, 0x2, URZ ;  /* 0x0000000218127897 */ /* 0x000fe4000fffe0ff */
[----:B------:R-:W-:-:S02]  /*b040*/  UIADD3.64 UR20, UPT, UPT, UR26, 0x200, URZ ;  /* 0x000002001a147897 */ /* 0x000fc4000fffe0ff */
[----:B------:R-:W-:Y:S01]  /*b050*/  UIADD3.64 UR22, UPT, UPT, UR24, 0x4, URZ ;  /* 0x0000000418167897 */ /* 0x000fe2000fffe0ff */
[----:B------:R-:W-:Y:S01]  /*b060*/  UMOV UR29, 0x10108490 ;  /* 0x10108490001d7882 */ /* 0x000fe20000000000 */
[----:B------:R-:W-:Y:S01]  /*b070*/  UMOV UR11, 0x40004040 ;  /* 0x40004040000b7882 */ /* 0x000fe20000000000 */
[----:B------:R-:W-:Y:S01]  /*b080*/  UMOV UR13, 0x40004040 ;  /* 0x40004040000d7882 */ /* 0x000fe20000000000 */
[----:B------:R-:W-:Y:S01]  /*b090*/  UMOV UR30, 0x0 ;  /* 0x00000000001e7882 */ /* 0x000fe20000000000 */
[----:B------:R-:W-:Y:S01]  /*b0a0*/  UMOV UR31, 0x10108490 ;  /* 0x10108490001f7882 */ /* 0x000fe20000000000 */
[----:B------:R-:W-:Y:S01]  /*b0b0*/  UMOV UR32, 0x0 ;  /* 0x0000000000207882 */ /* 0x000fe20000000000 */
[----:B------:R-:W-:Y:S01]  /*b0c0*/  UMOV UR33, 0x10108490 ;  /* 0x1010849000217882 */ /* 0x000fe20000000000 */
[----:B------:R0:W-:Y:S01]  /*b0d0*/  UTCQMMA.2CTA gdesc[UR10], gdesc[UR12], tmem[UR16], tmem[UR28], idesc[UR29], !UPT ;  /* 0x00ff1c0c0a0075ea */ /* 0x0001e2000fa00310 */
[----:B------:R-:W-:Y:S01]  /*b0e0*/  UMOV UR34, 0x0 ;  /* 0x0000000000227882 */ /* 0x000fe20000000000 */
[----:B------:R-:W-:Y:S01]  /*b0f0*/  UMOV UR35, 0x10108490 ;  /* 0x1010849000237882 */ /* 0x000fe20000000000 */
[----:B------:R0:W-:Y:S01]  /*b100*/  UTCQMMA.2CTA gdesc[UR26], gdesc[UR24], tmem[UR16], tmem[UR30], idesc[UR31], UPT ;  /* 0x00ff1e181a0075ea */ /* 0x0001e2000ba00310 */
[----:B------:R-:W-:Y:S01]  /*b110*/  UMOV UR9, 0x3 ;  /* 0x0000000300097882 */ /* 0x000fe20000000000 */
[----:B------:R0:W-:Y:S01]  /*b120*/  UTCQMMA.2CTA gdesc[UR4], gdesc[UR18], tmem[UR16], tmem[UR32], idesc[UR33], UPT ;  /* 0x00ff2012040075ea */ /* 0x0001e2000ba00310 */
[----:B------:R0:W-:Y:S01]  /*b130*/  UTCQMMA.2CTA gdesc[UR20], gdesc[UR22], tmem[UR16], tmem[UR34], idesc[UR35], UPT ;  /* 0x00ff2216140075ea */ /* 0x0001e2000ba00310 */
[----:B------:R0:W-:Y:S01]  /*b140*/  UTCBAR.2CTA.MULTICAST [UR8], URZ, UR9 ;  /* 0x000000ff080073e9 */ /* 0x0001e20008200809 */
[----:B------:R-:W-:Y:S01]  /*b150*/  NOP ;  /* 0x0000000000007918 */ /* 0x000fe20000000000 */
.L_x_12:
[----:B0-----:R-:W-:Y:S01]  /*b160*/  UMOV UR4, URZ ;  /* 0x000000ff00047c82 */ /* 0x001fe20008000000 */
[----:B------:R-:W-:Y:S05]  /*b170*/  @!P2 BRA `(.L_x_13) ;  /* 0x000000840058a947 */ /* 0x000fea0003800000 */
[----:B------:R-:W-:Y:S01]  /*b180*/  SHF.R.S32.HI R30, RZ, 0x1f, R63 ;  /* 0x0000001fff1e7819 */ /* 0x000fe2000001143f */
[----:B------:R-:W-:Y:S01]  /*b190*/  IMAD.SHL.U32 R27, R28, 0x80, RZ ;  /* 0x000000801c1b7824 */ /* 0x000fe200078e00ff */
[----:B------:R-:W-:Y:S02]  /*b1a0*/  UIADD3 UR4, UPT, UPT, UR6, 0x4000, URZ ;  /* 0x0000400006047890 */ /* 0x000fe4000fffe0ff */
[----:B------:R-:W-:Y:S01]  /*b1b0*/  LEA.HI R28, R30, R63, RZ, 0x7 ;  /* 0x0000003f1e1c7211 */ /* 0x000fe200078f38ff */
[----:B------:R-:W-:Y:S02]  /*b1c0*/  UIADD3 UR5, UPT, UPT, UR6, 0x9000, URZ ;  /* 0x0000900006057890 */ /* 0x000fe4000fffe0ff */
[----:B------:R-:W-:Y:S01]  /*b1d0*/  USHF.R.U32.HI UR4, URZ, 0x4, UR4 ;  /* 0x00000004ff047899 */ /* 0x000fe20008011604 */
[----:B------:R-:W-:Y:S01]  /*b1e0*/  SHF.R.S32.HI R28, RZ, 0x7, R28 ;  /* 0x00000007ff1c7819 */ /* 0x000fe2000001141c */
[----:B------:R-:W-:Y:S02]  /*b1f0*/  USHF.R.U32.HI UR5, URZ, 0x4, UR5 ;  /* 0x00000004ff057899 */ /* 0x000fe40008011605 */
[----:B------:R-:W-:Y:S01]  /*b200*/  USGXT.U32 UR10, UR4, 0xe ;  /* 0x0000000e040a789a */ /* 0x000fe20008000000 */
[----:B------:R-:W-:Y:S01]  /*b210*/  VIMNMX R30, PT, PT, R28, 0x2, !PT ;  /* 0x000000021c1e7848 */ /* 0x000fe20007fe0100 */
[----:B------:R-:W-:Y:S01]  /*b220*/  IMAD.SHL.U32 R28, R29, 0x80, RZ ;  /* 0x000000801d1c7824 */ /* 0x000fe200078e00ff */
[----:B------:R-:W-:-:S02]  /*b230*/  USGXT.U32 UR12, UR5, 0xe ;  /* 0x0000000e050c789a */ /* 0x000fc40008000000 */
[----:B------:R-:W-:Y:S01]  /*b240*/  UIADD3 UR28, UP1, UPT, UR10, 0x100, URZ ;  /* 0x000001000a1c7890 */ /* 0x000fe2000ff3e0ff */
[----:B------:R-:W-:Y:S01]  /*b250*/  VIADD R29, R30, 0xfffffffe ;  /* 0xfffffffe1e1d7836 */ /* 0x000fe20000000000 */
[----:B------:R-:W-:Y:S01]  /*b260*/  UIADD3 UR26, UP2, UPT, UR12, 0x2, URZ ;  /* 0x000000020c1a7890 */ /* 0x000fe2000ff5e0ff */
[----:B------:R-:W-:Y:S01]  /*b270*/  IMAD.MOV.U32 R30, RZ, RZ, RZ ;  /* 0x000000ffff1e7224 */ /* 0x000fe200078e00ff */
[----:B------:R-:W-:Y:S01]  /*b280*/  UMOV UR4, URZ ;  /* 0x000000ff00047c82 */ /* 0x000fe20008000000 */
[----:B------:R-:W-:Y:S01]  /*b290*/  UMOV UR5, URZ ;  /* 0x000000ff00057c82 */ /* 0x000fe20008000000 */
[----:B------:R0:W-:Y:S01]  /*b2a0*/  STL [R1+0x5d4], R29 ;  /* 0x0005d41d01007387 */ /* 0x0001e20000100800 */
[----:B------:R-:W-:Y:S01]  /*b2b0*/  UIADD3.X UR29, UPT, UPT, UR4, 0x40004040, URZ, UP1, !UPT ;  /* 0x40004040041d7890 */ /* 0x000fe20008ffe4ff */
[----:B------:R-:W-:Y:S01]  /*b2c0*/  SHF.R.S32.HI R31, RZ, 0x1f, R28 ;  /* 0x0000001fff1f7819 */ /* 0x000fe2000001141c */
[----:B------:R-:W-:Y:S01]  /*b2d0*/  UIADD3.X UR27, UPT, UPT, UR5, 0x40004040, URZ, UP2, !UPT ;  /* 0x40004040051b7890 */ /* 0x000fe200097fe4ff */
[----:B------:R1:W-:Y:S01]  /*b2e0*/  STL [R1+0x590], RZ ;  /* 0x000590ff01007387 */ /* 0x0003e20000100800 */
[----:B------:R-:W-:Y:S01]  /*b2f0*/  UMOV UR9, 0x1 ;  /* 0x0000000100097882 */ /* 0x000fe20000000000 */
[----:B------:R-:W-:-:S02]  /*b300*/  UIADD3.64 UR18, UPT, UPT, UR28, 0x100, URZ ;  /* 0x000001001c127897 */ /* 0x000fc4000fffe0ff */
[----:B------:R-:W-:Y:S01]  /*b310*/  UIADD3.64 UR20, UPT, UPT, UR26, 0x2, URZ ;  /* 0x000000021a147897 */ /* 0x000fe2000fffe0ff */
[----:B0-----:R-:W-:Y:S01]  /*b320*/  SHF.R.S32.HI R29, RZ, 0x1f, R27 ;  /* 0x0000001fff1d7819 */ /* 0x001fe2000001141b */
[----:B------:R-:W-:Y:S02]  /*b330*/  UIADD3.64 UR22, UPT, UPT, UR28, 0x200, URZ ;  /* 0x000002001c167897 */ /* 0x000fe4000fffe0ff */
[----:B-1----:R-:W-:-:S12]  /*b340*/  UIADD3.64 UR24, UPT, UPT, UR26, 0x4, URZ ;  /* 0x000000041a187897 */ /* 0x002fd8000fffe0ff */
.L_x_16:
[----:B------:R-:W2:Y:S01]  /*b350*/  LDL R32, [R1+0x590] ;  /* 0x0005900001207983 */ /* 0x000ea20000100800 */
[----:B------:R-:W-:Y:S01]  /*b360*/  IMAD.U32 R30, R30, -0x80000000, RZ ;  /* 0x800000001e1e7824 */ /* 0x000fe200078e00ff */
[----:B0-----:R-:W0:Y:S01]  /*b370*/  LDC R38, c[0x0][0x3a0] ;  /* 0x0000e800ff267b82 */ /* 0x001e220000000800 */
[----:B------:R-:W-:Y:S02]  /*b380*/  PRMT R31, RZ, 0x7610, R31 ;  /* 0x00007610ff1f7816 */ /* 0x000fe4000000001f */
[----:B-----5:R-:W-:Y:S01]  /*b390*/  IADD3 R7, P5, PT, R27, R7, RZ ;  /* 0x000000071b077210 */ /* 0x020fe20007fbe0ff */
[----:B------:R-:W1:Y:S04]  /*b3a0*/  SYNCS.PHASECHK.TRANS64.TRYWAIT P3, [UR8], R30 ;  /* 0x0000001eff0075a7 */ /* 0x000e680008061108 */
[----:B------:R-:W-:-:S02]  /*b3b0*/  IMAD.X R8, R29, 0x1, R8, P5 ;  /* 0x000000011d087824 */ /* 0x000fc400028e0608 */
[----:B--2---:R-:W-:-:S04]  /*b3c0*/  VIADD R32, R32, 0x1 ;  /* 0x0000000120207836 */ /* 0x004fc80000000000 */
[----:B0-----:R-:W-:Y:S01]  /*b3d0*/  IMAD R38, R32, -0x80, R38 ;  /* 0xffffff8020267824 */ /* 0x001fe200078e0226 */
[----:B------:R0:W-:Y:S04]  /*b3e0*/  STL [R1+0x5ac], R32 ;  /* 0x0005ac2001007387 */ /* 0x0001e80000100800 */
[----:B------:R0:W-:Y:S01]  /*b3f0*/  STL.S16 [R1+0x57c], R31 ;  /* 0x00057c1f01007387 */ /* 0x0001e20000100600 */
[C---:B------:R-:W-:Y:S02]  /*b400*/  ISETP.GT.AND P2, PT, R38.reuse, 0x1, PT ;  /* 0x000000012600780c */ /* 0x040fe40003f44270 */
[----:B------:R-:W-:Y:S01]  /*b410*/  ISETP.GT.AND P0, PT, R38, 0x2, PT ;  /* 0x000000022600780c */ /* 0x000fe20003f04270 */
[----:B-1----:R-:W-:-:S12]  /*b420*/  @!P3 BRA `(.L_x_14) ;  /* 0x000000a400d4b947 */ /* 0x002fd80003800000 */
.L_x_24:
[----:B------:R1:W-:Y:S04]  /*b430*/  STL [R1+0x6fc], R72 ;  /* 0x0006fc4801007387 */ /* 0x0003e80000100800 */
[----:B------:R2:W-:Y:S04]  /*b440*/  STL [R1+0x6f8], R0 ;  /* 0x0006f80001007387 */ /* 0x0005e80000100800 */
[----:B------:R3:W-:Y:S04]  /*b450*/  STL [R1+0x6f4], R2 ;  /* 0x0006f40201007387 */ /* 0x0007e80000100800 */
[----:B------:R-:W-:Y:S04]  /*b460*/  STL [R1+0x6f0], R63 ;  /* 0x0006f03f01007387 */ /* 0x000fe80000100800 */
[----:B------:R4:W-:Y:S04]  /*b470*/  STL [R1+0x6ec], R71 ;  /* 0x0006ec4701007387 */ /* 0x0009e80000100800 */
[----:B------:R-:W-:Y:S04]  /*b480*/  STL [R1+0x6e8], R70 ;  /* 0x0006e84601007387 */ /* 0x000fe80000100800 */
[----:B------:R-:W-:Y:S04]  /*b490*/  STL [R1+0x6e4], R69 ;  /* 0x0006e44501007387 */ /* 0x000fe80000100800 */
[----:B------:R-:W-:Y:S04]  /*b4a0*/  STL [R1+0x6e0], R67 ;  /* 0x0006e04301007387 */ /* 0x000fe80000100800 */
[----:B------:R-:W-:Y:S04]  /*b4b0*/  STL [R1+0x6dc], R66 ;  /* 0x0006dc4201007387 */ /* 0x000fe80000100800 */
[----:B------:R-:W-:Y:S04]  /*b4c0*/  STL [R1+0x6d8], R64 ;  /* 0x0006d84001007387 */ /* 0x000fe80000100800 */
[----:B------:R-:W-:Y:S04]  /*b4d0*/  STL [R1+0x6d4], R55 ;  /* 0x0006d43701007387 */ /* 0x000fe80000100800 */
[----:B------:R-:W-:Y:S04]  /*b4e0*/  STL [R1+0x6d0], R28 ;  /* 0x0006d01c01007387 */ /* 0x000fe80000100800 */
[----:B------:R-:W2:Y:S01]  /*b4f0*/  LDL.LU R45, [R1+0x57c] ;  /* 0x00057c00012d7983 */ /* 0x000ea20000300800 */
[----:B------:R-:W-:Y:S01]  /*b500*/  @P2 IMAD.MOV.U32 R30, RZ, RZ, R7 ;  /* 0x000000ffff1e2224 */ /* 0x000fe200078e0007 */
[C---:B------:R-:W-:Y:S01]  /*b510*/  IADD3 R9, P3, PT, R27.reuse, R9, RZ ;  /* 0x000000091b097210 */ /* 0x040fe20007f7e0ff */
[----:B0-----:R-:W-:Y:S01]  /*b520*/  @P2 IMAD.MOV.U32 R31, RZ, RZ, R8 ;  /* 0x000000ffff1f2224 */ /* 0x001fe200078e0008 */
[----:B------:R-:W-:Y:S01]  /*b530*/  ISETP.GT.AND P5, PT, R38, 0x3, PT ;  /* 0x000000032600780c */ /* 0x000fe20003fa4270 */
[----:B------:R-:W-:Y:S01]  /*b540*/  STL [R1+0x5dc], R68 ;  /* 0x0005dc4401007387 */ /* 0x000fe20000100800 */
[----:B------:R-:W-:Y:S01]  /*b550*/  IADD3 R13, P6, PT, R27, R13, RZ ;  /* 0x0000000d1b0d7210 */ /* 0x000fe20007fde0ff */
[----:B------:R-:W-:-:S02]  /*b560*/  IMAD.X R10, R29, 0x1, R10, P3 ;  /* 0x000000011d0a7824 */ /* 0x000fc400018e060a */
[----:B--2---:R0:W2:Y:S01]  /*b570*/  @P2 LDG.E.U8 R45, desc[UR14][R30.64] ;  /* 0x0000000e1e2d2981 */ /* 0x0040a2000c1e1100 */
[----:B-1----:R-:W-:Y:S02]  /*b580*/  PRMT R72, RZ, 0x7610, R72 ;  /* 0x00007610ff487816 */ /* 0x002fe40000000048 */
[----:B------:R-:W-:Y:S01]  /*b590*/  ISETP.GT.AND P3, PT, R38, 0x4, PT ;  /* 0x000000042600780c */ /* 0x000fe20003f64270 */
[----:B------:R-:W-:Y:S01]  /*b5a0*/  STL [R1+0x5e4], R7 ;  /* 0x0005e40701007387 */ /* 0x000fe20000100800 */
[----:B------:R-:W-:-:S03]  /*b5b0*/  IMAD.X R14, R29, 0x1, R14, P6 ;  /* 0x000000011d0e7824 */ /* 0x000fc600030e060e */
[----:B------:R-:W-:Y:S01]  /*b5c0*/  STL [R1+0x5e0], R8 ;  /* 0x0005e00801007387 */ /* 0x000fe20000100800 */
[----:B0-----:R-:W-:Y:S02]  /*b5d0*/  @P0 IMAD.MOV.U32 R30, RZ, RZ, R9 ;  /* 0x000000ffff1e0224 */ /* 0x001fe400078e0009 */
[----:B------:R-:W-:Y:S01]  /*b5e0*/  @P0 IMAD.MOV.U32 R31, RZ, RZ, R10 ;  /* 0x000000ffff1f0224 */ /* 0x000fe200078e000a */
[----:B------:R-:W-:-:S04]  /*b5f0*/  PRMT R0, RZ, 0x7610, R0 ;  /* 0x00007610ff007816 */ /* 0x000fc80000000000 */
[----:B------:R0:W4:Y:S01]  /*b600*/  @P0 LDG.E.U8 R72, desc[UR14][R30.64] ;  /* 0x0000000e1e480981 */ /* 0x000122000c1e1100 */
[----:B---3--:R-:W-:Y:S01]  /*b610*/  PRMT R2, RZ, 0x7610, R2 ;  /* 0x00007610ff027816 */ /* 0x008fe20000000002 */
[----:B0-----:R-:W-:Y:S02]  /*b620*/  @P5 IMAD.MOV.U32 R30, RZ, RZ, R13 ;  /* 0x000000ffff1e5224 */ /* 0x001fe400078e000d */
[----:B------:R-:W-:-:S05]  /*b630*/  @P5 IMAD.MOV.U32 R31, RZ, RZ, R14 ;  /* 0x000000ffff1f5224 */ /* 0x000fca00078e000e */
[----:B------:R0:W3:Y:S04]  /*b640*/  @P5 LDG.E.U8 R0, desc[UR14][R30.64] ;  /* 0x0000000e1e005981 */ /* 0x0000e8000c1e1100 */
[----:B--2---:R-:W-:Y:S01]  /*b650*/  @P2 STL [R1+0x57c], R45 ;  /* 0x00057c2d01002387 */ /* 0x004fe20000100800 */
[----:B------:R-:W-:-:S05]  /*b660*/  IADD3 R17, P2, PT, R27, R17, RZ ;  /* 0x000000111b117210 */ /* 0x000fca0007f5e0ff */
[----:B------:R-:W-:Y:S02]  /*b670*/  IMAD.X R18, R29, 0x1, R18, P2 ;  /* 0x000000011d127824 */ /* 0x000fe400010e0612 */
[----:B0-----:R-:W-:Y:S02]  /*b680*/  @P3 IMAD.MOV.U32 R30, RZ, RZ, R17 ;  /* 0x000000ffff1e3224 */ /* 0x001fe400078e0011 */
[----:B------:R-:W-:-:S05]  /*b690*/  @P3 IMAD.MOV.U32 R31, RZ, RZ, R18 ;  /* 0x000000ffff1f3224 */ /* 0x000fca00078e0012 */
[----:B------:R0:W2:Y:S01]  /*b6a0*/  @P3 LDG.E.U8 R2, desc[UR14][R30.64] ;  /* 0x0000000e1e023981 */ /* 0x0000a2000c1e1100 */
[C---:B------:R-:W-:Y:S02]  /*b6b0*/  ISETP.GT.AND P2, PT, R38.reuse, 0x5, PT ;  /* 0x000000052600780c */ /* 0x040fe40003f44270 */
[----:B------:R-:W-:Y:S01]  /*b6c0*/  IADD3 R21, P0, PT, R27, R21, RZ ;  /* 0x000000151b157210 */ /* 0x000fe20007f1e0ff */
[----:B------:R-:W-:Y:S01]  /*b6d0*/  STL [R1+0x5ec], R9 ;  /* 0x0005ec0901007387 */ /* 0x000fe20000100800 */
[----:B------:R-:W-:-:S03]  /*b6e0*/  ISETP.GT.AND P3, PT, R38, 0x6, PT ;  /* 0x000000062600780c */ /* 0x000fc60003f64270 */
[----:B------:R-:W-:Y:S04]  /*b6f0*/  STL [R1+0x5e8], R10 ;  /* 0x0005e80a01007387 */ /* 0x000fe80000100800 */
[----:B----4-:R1:W-:Y:S01]  /*b700*/  STL [R1+0x5a8], R72 ;  /* 0x0005a84801007387 */ /* 0x0103e20000100800 */
[----:B------:R-:W-:Y:S01]  /*b710*/  IMAD.X R22, R29, 0x1, R22, P0 ;  /* 0x000000011d167824 */ /* 0x000fe200000e0616 */
[----:B------:R-:W-:Y:S01]  /*b720*/  IADD3 R23, P6, PT, R27, R23, RZ ;  /* 0x000000171b177210 */ /* 0x000fe20007fde0ff */
[----:B0-----:R-:W-:Y:S01]  /*b730*/  @P2 IMAD.MOV.U32 R30, RZ, RZ, R21 ;  /* 0x000000ffff1e2224 */ /* 0x001fe200078e0015 */
[----:B------:R-:W-:Y:S01]  /*b740*/  PRMT R71, RZ, 0x7610, R71 ;  /* 0x00007610ff477816 */ /* 0x000fe20000000047 */
[----:B-1----:R-:W4:Y:S04]  /*b750*/  LDL.LU R72, [R1+0x6fc] ;  /* 0x0006fc0001487983 */ /* 0x002f280000300800 */
[----:B------:R-:W-:Y:S04]  /*b760*/  STL [R1+0x5f4], R13 ;  /* 0x0005f40d01007387 */ /* 0x000fe80000100800 */
[----:B------:R-:W-:Y:S04]  /*b770*/  STL [R1+0x5f0], R14 ;  /* 0x0005f00e01007387 */ /* 0x000fe80000100800 */
[----:B---3--:R0:W-:Y:S01]  /*b780*/  STL [R1+0x5a4], R0 ;  /* 0x0005a40001007387 */ /* 0x0081e20000100800 */
[----:B------:R-:W-:Y:S01]  /*b790*/  @P2 IMAD.MOV.U32 R31, RZ, RZ, R22 ;  /* 0x000000ffff1f2224 */ /* 0x000fe200078e0016 */
[----:B------:R-:W-:Y:S01]  /*b7a0*/  PRMT R69, RZ, 0x7610, R69 ;  /* 0x00007610ff457816 */ /* 0x000fe20000000045 */
[----:B------:R-:W-:-:S03]  /*b7b0*/  IMAD.X R24, R29, 0x1, R24, P6 ;  /* 0x000000011d187824 */ /* 0x000fc600030e0618 */
[----:B------:R1:W3:Y:S04]  /*b7c0*/  @P2 LDG.E.U8 R71, desc[UR14][R30.64] ;  /* 0x0000000e1e472981 */ /* 0x0002e8000c1e1100 */
[----:B0-----:R-:W3:Y:S04]  /*b7d0*/  LDL.LU R0, [R1+0x6f8] ;  /* 0x0006f80001007983 */ /* 0x001ee80000300800 */
[----:B------:R-:W-:Y:S04]  /*b7e0*/  STL [R1+0x5fc], R17 ;  /* 0x0005fc1101007387 */ /* 0x000fe80000100800 */
[----:B------:R-:W-:Y:S01]  /*b7f0*/  STL [R1+0x5f8], R18 ;  /* 0x0005f81201007387 */ /* 0x000fe20000100800 */
[----:B-1----:R-:W-:-:S03]  /*b800*/  @P3 IMAD.MOV.U32 R31, RZ, RZ, R24 ;  /* 0x000000ffff1f3224 */ /* 0x002fc600078e0018 */
[----:B--2---:R0:W-:Y:S04]  /*b810*/  STL [R1+0x5a0], R2 ;  /* 0x0005a00201007387 */ /* 0x0041e80000100800 */
[----:B0-----:R-:W2:Y:S04]  /*b820*/  LDL.LU R2, [R1+0x6f4] ;  /* 0x0006f40001027983 */ /* 0x001ea80000300800 */
[----:B------:R-:W-:Y:S04]  /*b830*/  STL [R1+0x604], R21 ;  /* 0x0006041501007387 */ /* 0x000fe80000100800 */
[----:B------:R-:W-:Y:S04]  /*b840*/  STL [R1+0x600], R22 ;  /* 0x0006001601007387 */ /* 0x000fe80000100800 */
[----:B------:R-:W-:Y:S04]  /*b850*/  STL [R1+0x60c], R23 ;  /* 0x00060c1701007387 */ /* 0x000fe80000100800 */
[----:B------:R-:W-:Y:S04]  /*b860*/  STL.S16 [R1+0x594], R69 ;  /* 0x0005944501007387 */ /* 0x000fe80000100600 */
[----:B------:R0:W-:Y:S04]  /*b870*/  STL [R1+0x608], R24 ;  /* 0x0006081801007387 */ /* 0x0001e80000100800 */
[----:B0-----:R-:W2:Y:S01]  /*b880*/  LDL.LU R24, [R1+0x594] ;  /* 0x0005940001187983 */ /* 0x001ea20000300800 */
[----:B------:R-:W-:-:S02]  /*b890*/  ISETP.GT.AND P0, PT, R38, 0x7, PT ;  /* 0x000000072600780c */ /* 0x000fc40003f04270 */
[----:B------:R-:W-:Y:S01]  /*b8a0*/  IADD3 R25, P5, PT, R27, R25, RZ ;  /* 0x000000191b197210 */ /* 0x000fe20007fbe0ff */
[----:B------:R-:W-:Y:S01]  /*b8b0*/  @P3 IMAD.MOV.U32 R30, RZ, RZ, R23 ;  /* 0x000000ffff1e3224 */ /* 0x000fe200078e0017 */
[----:B------:R-:W-:Y:S02]  /*b8c0*/  PRMT R66, RZ, 0x7610, R66 ;  /* 0x00007610ff427816 */ /* 0x000fe40000000042 */
[C---:B------:R-:W-:Y:S01]  /*b8d0*/  ISETP.GT.AND P2, PT, R38.reuse, 0x8, PT ;  /* 0x000000082600780c */ /* 0x040fe20003f44270 */
[----:B------:R-:W-:Y:S01]  /*b8e0*/  IMAD.X R26, R29, 0x1, R26, P5 ;  /* 0x000000011d1a7824 */ /* 0x000fe200028e061a */
[----:B------:R-:W-:Y:S02]  /*b8f0*/  IADD3 R3, P5, PT, R27, R3, RZ ;  /* 0x000000031b037210 */ /* 0x000fe40007fbe0ff */
[----:B------:R0:W3:Y:S01]  /*b900*/  @P3 LDG.E.U8 R66, desc[UR14][R30.64] ;  /* 0x0000000e1e423981 */ /* 0x0000e2000c1e1100 */
[----:B------:R-:W-:Y:S02]  /*b910*/  ISETP.GT.AND P3, PT, R38, 0x9, PT ;  /* 0x000000092600780c */ /* 0x000fe40003f64270 */
[----:B------:R-:W-:Y:S01]  /*b920*/  IMAD.X R4, R29, 0x1, R4, P5 ;  /* 0x000000011d047824 */ /* 0x000fe200028e0604 */
[----:B------:R-:W-:Y:S01]  /*b930*/  IADD3 R5, P6, PT, R27, R5, RZ ;  /* 0x000000051b057210 */ /* 0x000fe20007fde0ff */
[----:B0-----:R-:W-:-:S02]  /*b940*/  @P0 IMAD.MOV.U32 R30, RZ, RZ, R25 ;  /* 0x000000ffff1e0224 */ /* 0x001fc400078e0019 */
[----:B------:R-:W-:Y:S01]  /*b950*/  @P0 IMAD.MOV.U32 R31, RZ, RZ, R26 ;  /* 0x000000ffff1f0224 */ /* 0x000fe200078e001a */
[----:B------:R-:W-:Y:S01]  /*b960*/  PRMT R48, RZ, 0x7610, R48 ;  /* 0x00007610ff307816 */ /* 0x000fe20000000030 */
[----:B------:R-:W-:Y:S01]  /*b970*/  IMAD.X R6, R29, 0x1, R6, P6 ;  /* 0x000000011d067824 */ /* 0x000fe200030e0606 */
[----:B------:R-:W-:Y:S02]  /*b980*/  IADD3 R11, P5, PT, R27, R11, RZ ;  /* 0x0000000b1b0b7210 */ /* 0x000fe40007fbe0ff */
[----:B------:R-:W-:-:S03]  /*b990*/  PRMT R81, RZ, 0x7610, R81 ;  /* 0x00007610ff517816 */ /* 0x000fc60000000051 */
[----:B------:R-:W-:Y:S01]  /*b9a0*/  IMAD.X R12, R29, 0x1, R12, P5 ;  /* 0x000000011d0c7824 */ /* 0x000fe200028e060c */
[----:B------:R-:W-:Y:S02]  /*b9b0*/  IADD3 R15, P5, PT, R27, R15, RZ ;  /* 0x0000000f1b0f7210 */ /* 0x000fe40007fbe0ff */
[----:B------:R-:W-:-:S03]  /*b9c0*/  PRMT R47, RZ, 0x7610, R47 ;  /* 0x00007610ff2f7816 */ /* 0x000fc6000000002f */
[----:B------:R-:W-:Y:S01]  /*b9d0*/  IMAD.X R16, R29, 0x1, R16, P5 ;  /* 0x000000011d107824 */ /* 0x000fe200028e0610 */
[----:B------:R-:W-:Y:S01]  /*b9e0*/  PRMT R63, RZ, 0x7610, R63 ;  /* 0x00007610ff3f7816 */ /* 0x000fe2000000003f */
[----:B--2---:R0:W2:Y:S01]  /*b9f0*/  @P0 LDG.E.U8 R24, desc[UR14][R30.64] ;  /* 0x0000000e1e180981 */ /* 0x0040a2000c1e1100 */
[----:B------:R-:W-:Y:S01]  /*ba00*/  ISETP.GT.AND P0, PT, R38, 0xa, PT ;  /* 0x0000000a2600780c */ /* 0x000fe20003f04270 */
[----:B0-----:R-:W-:Y:S02]  /*ba10*/  @P2 IMAD.MOV.U32 R30, RZ, RZ, R3 ;  /* 0x000000ffff1e2224 */ /* 0x001fe400078e0003 */
[----:B------:R-:W-:-:S05]  /*ba20*/  @P2 IMAD.MOV.U32 R31, RZ, RZ, R4 ;  /* 0x000000ffff1f2224 */ /* 0x000fca00078e0004 */
[----:B------:R0:W4:Y:S01]  /*ba30*/  @P2 LDG.E.U8 R48, desc[UR14][R30.64] ;  /* 0x0000000e1e302981 */ /* 0x000122000c1e1100 */
[----:B------:R-:W-:Y:S01]  /*ba40*/  ISETP.GT.AND P2, PT, R38, 0xb, PT ;  /* 0x0000000b2600780c */ /* 0x000fe20003f44270 */
[----:B0-----:R-:W-:Y:S02]  /*ba50*/  @P3 IMAD.MOV.U32 R30, RZ, RZ, R5 ;  /* 0x000000ffff1e3224 */ /* 0x001fe400078e0005 */
[----:B------:R-:W-:-:S05]  /*ba60*/  @P3 IMAD.MOV.U32 R31, RZ, RZ, R6 ;  /* 0x000000ffff1f3224 */ /* 0x000fca00078e0006 */
[----:B------:R0:W4:Y:S02]  /*ba70*/  @P3 LDG.E.U8 R81, desc[UR14][R30.64] ;  /* 0x0000000e1e513981 */ /* 0x000124000c1e1100 */
[----:B0-----:R-:W-:Y:S02]  /*ba80*/  @P0 IMAD.MOV.U32 R30, RZ, RZ, R11 ;  /* 0x000000ffff1e0224 */ /* 0x001fe400078e000b */
[----:B------:R-:W-:-:S05]  /*ba90*/  @P0 IMAD.MOV.U32 R31, RZ, RZ, R12 ;  /* 0x000000ffff1f0224 */ /* 0x000fca00078e000c */
[----:B------:R0:W4:Y:S02]  /*baa0*/  @P0 LDG.E.U8 R47, desc[UR14][R30.64] ;  /* 0x0000000e1e2f0981 */ /* 0x000124000c1e1100 */
[----:B0-----:R-:W-:Y:S02]  /*bab0*/  @P2 IMAD.MOV.U32 R30, RZ, RZ, R15 ;  /* 0x000000ffff1e2224 */ /* 0x001fe400078e000f */
[----:B------:R-:W-:-:S05]  /*bac0*/  @P2 IMAD.MOV.U32 R31, RZ, RZ, R16 ;  /* 0x000000ffff1f2224 */ /* 0x000fca00078e0010 */
[----:B------:R0:W4:Y:S01]  /*bad0*/  @P2 LDG.E.U8 R63, desc[UR14][R30.64] ;  /* 0x0000000e1e3f2981 */ /* 0x000122000c1e1100 */
[C---:B------:R-:W-:Y:S02]  /*bae0*/  ISETP.GT.AND P3, PT, R38.reuse, 0xc, PT ;  /* 0x0000000c2600780c */ /* 0x040fe40003f64270 */
[----:B------:R-:W-:Y:S01]  /*baf0*/  IADD3 R19, P6, PT, R27, R19, RZ ;  /* 0x000000131b137210 */ /* 0x000fe20007fde0ff */
[----:B------:R-:W-:Y:S01]  /*bb00*/  STL [R1+0x614], R25 ;  /* 0x0006141901007387 */ /* 0x000fe20000100800 */
[----:B------:R-:W-:-:S03]  /*bb10*/  ISETP.GT.AND P0, PT, R38, 0xd, PT ;  /* 0x0000000d2600780c */ /* 0x000fc60003f04270 */
[----:B------:R-:W-:Y:S01]  /*bb20*/  STL [R1+0x610], R26 ;  /* 0x0006101a01007387 */ /* 0x000fe20000100800 */
[----:B------:R-:W-:Y:S01]  /*bb30*/  IMAD.X R20, R29, 0x1, R20, P6 ;  /* 0x000000011d147824 */ /* 0x000fe200030e0614 */
[----:B------:R-:W-:Y:S02]  /*bb40*/  IADD3 R74, P5, PT, R27, R74, RZ ;  /* 0x0000004a1b4a7210 */ /* 0x000fe40007fbe0ff */
[----:B------:R-:W-:Y:S02]  /*bb50*/  PRMT R55, RZ, 0x7610, R55 ;  /* 0x00007610ff377816 */ /* 0x000fe40000000037 */
[----:B0-----:R-:W-:Y:S02]  /*bb60*/  @P3 IMAD.MOV.U32 R30, RZ, RZ, R19 ;  /* 0x000000ffff1e3224 */ /* 0x001fe400078e0013 */
[----:B------:R-:W-:Y:S02]  /*bb70*/  @P3 IMAD.MOV.U32 R31, RZ, RZ, R20 ;  /* 0x000000ffff1f3224 */ /* 0x000fe400078e0014 */
[----:B------:R-:W-:Y:S01]  /*bb80*/  IMAD.X R65, R29, 0x1, R65, P5 ;  /* 0x000000011d417824 */ /* 0x000fe200028e0641 */
[----:B------:R-:W-:-:S02]  /*bb90*/  PRMT R40, RZ, 0x7610, R40 ;  /* 0x00007610ff287816 */ /* 0x000fc40000000028 */
[----:B------:R0:W4:Y:S02]  /*bba0*/  @P3 LDG.E.U8 R55, desc[UR14][R30.64] ;  /* 0x0000000e1e373981 */ /* 0x000124000c1e1100 */
[----:B0-----:R-:W-:Y:S02]  /*bbb0*/  @P0 IMAD.MOV.U32 R30, RZ, RZ, R74 ;  /* 0x000000ffff1e0224 */ /* 0x001fe400078e004a */
[----:B------:R-:W-:-:S05]  /*bbc0*/  @P0 IMAD.MOV.U32 R31, RZ, RZ, R65 ;  /* 0x000000ffff1f0224 */ /* 0x000fca00078e0041 */
[----:B------:R0:W4:Y:S04]  /*bbd0*/  @P0 LDG.E.U8 R40, desc[UR14][R30.64] ;  /* 0x0000000e1e280981 */ /* 0x000128000c1e1100 */
[----:B--2---:R-:W-:Y:S04]  /*bbe0*/  STL [R1+0x618], R24 ;  /* 0x0006181801007387 */ /* 0x004fe80000100800 */
[----:B------:R-:W-:Y:S04]  /*bbf0*/  STL [R1+0x620], R3 ;  /* 0x0006200301007387 */ /* 0x000fe80000100800 */
[----:B------:R-:W-:Y:S04]  /*bc00*/  STL [R1+0x61c], R4 ;  /* 0x00061c0401007387 */ /* 0x000fe80000100800 */
[----:B---3--:R-:W-:Y:S04]  /*bc10*/  STL [R1+0x59c], R71 ;  /* 0x00059c4701007387 */ /* 0x008fe80000100800 */
[----:B------:R-:W-:Y:S04]  /*bc20*/  STL [R1+0x628], R5 ;  /* 0x0006280501007387 */ /* 0x000fe80000100800 */
[----:B------:R-:W-:Y:S04]  /*bc30*/  STL [R1+0x624], R6 ;  /* 0x0006240601007387 */ /* 0x000fe80000100800 */
[----:B------:R-:W-:Y:S04]  /*bc40*/  STL [R1+0x630], R11 ;  /* 0x0006300b01007387 */ /* 0x000fe80000100800 */
[----:B------:R-:W-:Y:S04]  /*bc50*/  STL [R1+0x62c], R12 ;  /* 0x00062c0c01007387 */ /* 0x000fe80000100800 */
[----:B----4-:R1:W-:Y:S04]  /*bc60*/  STL [R1+0x58c], R47 ;  /* 0x00058c2f01007387 */ /* 0x0103e80000100800 */
[----:B------:R-:W-:Y:S04]  /*bc70*/  STL [R1+0x598], R66 ;  /* 0x0005984201007387 */ /* 0x000fe80000100800 */
[----:B-1----:R-:W2:Y:S04]  /*bc80*/  LDL.LU R47, [R1+0x8] ;  /* 0x00000800012f7983 */ /* 0x002ea80000300800 */
[----:B------:R-:W-:Y:S04]  /*bc90*/  STL [R1+0x638], R15 ;  /* 0x0006380f01007387 */ /* 0x000fe80000100800 */
[----:B------:R-:W-:Y:S04]  /*bca0*/  STL [R1+0x634], R16 ;  /* 0x0006341001007387 */ /* 0x000fe80000100800 */
[----:B------:R1:W-:Y:S04]  /*bcb0*/  STL [R1+0x588], R63 ;  /* 0x0005883f01007387 */ /* 0x0003e80000100800 */
[----:B-1----:R-:W3:Y:S04]  /*bcc0*/  LDL.LU R63, [R1+0x34] ;  /* 0x00003400013f7983 */ /* 0x002ee80000300800 */
[----:B------:R-:W4:Y:S01]  /*bcd0*/  LDL.LU R66, [R1+0x6c] ;  /* 0x00006c0001427983 */ /* 0x000f220000300800 */
[----:B------:R-:W-:-:S03]  /*bce0*/  ISETP.GT.AND P2, PT, R38, 0xe, PT ;  /* 0x0000000e2600780c */ /* 0x000fc60003f44270 */
[----:B------:R-:W-:Y:S04]  /*bcf0*/  STL [R1+0x640], R19 ;  /* 0x0006401301007387 */ /* 0x000fe80000100800 */
[----:B------:R-:W-:Y:S04]  /*bd00*/  STL [R1+0x63c], R20 ;  /* 0x00063c1401007387 */ /* 0x000fe80000100800 */
[----:B------:R-:W-:Y:S04]  /*bd10*/  STL [R1+0x648], R74 ;  /* 0x0006484a01007387 */ /* 0x000fe80000100800 */
[----:B------:R-:W-:Y:S01]  /*bd20*/  STL [R1+0x644], R65 ;  /* 0x0006444101007387 */ /* 0x000fe20000100800 */
[----:B------:R-:W-:-:S02]  /*bd30*/  PRMT R16, RZ, 0x7610, R16 ;  /* 0x00007610ff107816 */ /* 0x000fc40000000010 */
[----:B--2---:R-:W-:-:S05]  /*bd40*/  IADD3 R47, P5, PT, R27, R47, RZ ;  /* 0x0000002f1b2f7210 */ /* 0x004fca0007fbe0ff */
[----:B------:R-:W-:Y:S01]  /*bd50*/  STL [R1+0x8], R47 ;  /* 0x0000082f01007387 */ /* 0x000fe20000100800 */
[----:B------:R-:W-:-:S03]  /*bd60*/  IMAD.X R82, R29, 0x1, R82, P5 ;  /* 0x000000011d527824 */ /* 0x000fc600028e0652 */
[----:B------:R-:W2:Y:S01]  /*bd70*/  LDL.LU R69, [R1+0x58] ;  /* 0x0000580001457983 */ /* 0x000ea20000300800 */
[----:B0-----:R-:W-:-:S03]  /*bd80*/  @P2 IMAD.MOV.U32 R30, RZ, RZ, R47 ;  /* 0x000000ffff1e2224 */ /* 0x001fc600078e002f */
[----:B------:R0:W-:Y:S01]  /*bd90*/  STL [R1+0x580], R40 ;  /* 0x0005802801007387 */ /* 0x0001e20000100800 */
[----:B------:R-:W-:-:S05]  /*bda0*/  @P2 IMAD.MOV.U32 R31, RZ, RZ, R82 ;  /* 0x000000ffff1f2224 */ /* 0x000fca00078e0052 */
[----:B------:R1:W2:Y:S01]  /*bdb0*/  @P2 LDG.E.U8 R16, desc[UR14][R30.64] ;  /* 0x0000000e1e102981 */ /* 0x0002a2000c1e1100 */
[----:B---3--:R-:W-:-:S03]  /*bdc0*/  IADD3 R63, P6, PT, R27, R63, RZ ;  /* 0x0000003f1b3f7210 */ /* 0x008fc60007fde0ff */
[----:B0-----:R-:W3:Y:S01]  /*bdd0*/  LDL.LU R40, [R1+0x98] ;  /* 0x0000980001287983 */ /* 0x001ee20000300800 */
[----:B----4-:R-:W-:-:S03]  /*bde0*/  IADD3 R66, P5, PT, R27, R66, RZ ;  /* 0x000000421b427210 */ /* 0x010fc60007fbe0ff */
[----:B------:R-:W4:Y:S04]  /*bdf0*/  LDL.LU R47, [R1+0x84] ;  /* 0x00008400012f7983 */ /* 0x000f280000300800 */
[----:B------:R-:W-:Y:S04]  /*be00*/  STL [R1+0x34], R63 ;  /* 0x0000343f01007387 */ /* 0x000fe80000100800 */
[----:B------:R-:W2:Y:S04]  /*be10*/  LDL.LU R71, [R1+0xcc] ;  /* 0x0000cc0001477983 */ /* 0x000ea80000300800 */
[----:B------:R-:W-:Y:S04]  /*be20*/  STL [R1+0x6c], R66 ;  /* 0x00006c4201007387 */ /* 0x000fe80000100800 */
[----:B------:R0:W-:Y:S04]  /*be30*/  STL [R1+0x584], R55 ;  /* 0x0005843701007387 */ /* 0x0001e80000100800 */
[----:B0-----:R-:W2:Y:S04]  /*be40*/  LDL.LU R55, [R1+0xfc] ;  /* 0x0000fc0001377983 */ /* 0x001ea80000300800 */
[----:B------:R-:W-:Y:S04]  /*be50*/  STL [R1+0x64c], R82 ;  /* 0x00064c5201007387 */ /* 0x000fe80000100800 */
[----:B------:R-:W2:Y:S01]  /*be60*/  LDL.LU R31, [R1+0x1c] ;  /* 0x00001c00011f7983 */ /* 0x000ea20000300800 */
[----:B------:R-:W-:-:S02]  /*be70*/  ISETP.GT.AND P3, PT, R38, 0xf, PT ;  /* 0x0000000f2600780c */ /* 0x000fc40003f64270 */
[----:B------:R-:W-:-:S11]  /*be80*/  PRMT R21, RZ, 0x7610, R21 ;  /* 0x00007610ff157816 */ /* 0x000fd60000000015 */
[----:B-1----:R-:W-:Y:S02]  /*be90*/  @P3 IMAD.MOV.U32 R30, RZ, RZ, R63 ;  /* 0x000000ffff1e3224 */ /* 0x002fe400078e003f */
[----:B--2---:R-:W-:-:S05]  /*bea0*/  IMAD.X R31, R29, 0x1, R31, P6 ;  /* 0x000000011d1f7824 */ /* 0x004fca00030e061f */
[----:B------:R0:W2:Y:S01]  /*beb0*/  @P3 LDG.E.U8 R21, desc[UR14][R30.64] ;  /* 0x0000000e1e153981 */ /* 0x0000a2000c1e1100 */
[C---:B------:R-:W-:Y:S02]  /*bec0*/  ISETP.GT.AND P0, PT, R38.reuse, 0x10, PT ;  /* 0x000000102600780c */ /* 0x040fe40003f04270 */
[----:B------:R-:W-:Y:S01]  /*bed0*/  ISETP.GT.AND P2, PT, R38, 0x11, PT ;  /* 0x000000112600780c */ /* 0x000fe20003f44270 */
[----:B------:R-:W-:Y:S01]  /*bee0*/  IMAD.X R69, R29, 0x1, R69, P5 ;  /* 0x000000011d457824 */ /* 0x000fe200028e0645 */
[----:B---3--:R-:W-:Y:S01]  /*bef0*/  IADD3 R40, P5, PT, R27, R40, RZ ;  /* 0x000000281b287210 */ /* 0x008fe20007fbe0ff */
[----:B------:R-:W-:Y:S01]  /*bf00*/  STL [R1+0x650], R16 ;  /* 0x0006501001007387 */ /* 0x000fe20000100800 */
[----:B------:R-:W-:-:S03]  /*bf10*/  PRMT R49, RZ, 0x7610, R49 ;  /* 0x00007610ff317816 */ /* 0x000fc60000000031 */
[----:B------:R1:W-:Y:S01]  /*bf20*/  STL [R1+0x1c], R31 ;  /* 0x00001c1f01007387 */ /* 0x0003e20000100800 */
[----:B----4-:R-:W-:-:S03]  /*bf30*/  IMAD.X R47, R29, 0x1, R47, P5 ;  /* 0x000000011d2f7824 */ /* 0x010fc600028e062f */
[----:B0-----:R-:W-:Y:S01]  /*bf40*/  @P0 IMAD.MOV.U32 R30, RZ, RZ, R66 ;  /* 0x000000ffff1e0224 */ /* 0x001fe200078e0042 */
[----:B------:R-:W3:Y:S01]  /*bf50*/  LDL.LU R63, [R1+0x6f0] ;  /* 0x0006f000013f7983 */ /* 0x000ee20000300800 */
[----:B-1----:R-:W-:-:S03]  /*bf60*/  @P0 IMAD.MOV.U32 R31, RZ, RZ, R69 ;  /* 0x000000ffff1f0224 */ /* 0x002fc600078e0045 */
[----:B------:R0:W-:Y:S01]  /*bf70*/  STL [R1+0x58], R69 ;  /* 0x0000584501007387 */ /* 0x0001e20000100800 */
[----:B------:R-:W-:Y:S02]  /*bf80*/  PRMT R83, RZ, 0x7610, R83 ;  /* 0x00007610ff537816 */ /* 0x000fe40000000053 */
[C---:B------:R-:W-:Y:S01]  /*bf90*/  IADD3 R71, P6, PT, R27.reuse, R71, RZ ;  /* 0x000000471b477210 */ /* 0x040fe20007fde0ff */
[----:B------:R1:W4:Y:S01]  /*bfa0*/  @P0 LDG.E.U8 R49, desc[UR14][R30.64] ;  /* 0x0000000e1e310981 */ /* 0x000322000c1e1100 */
[----:B------:R-:W-:Y:S01]  /*bfb0*/  IADD3 R55, P5, PT, R27, R55, RZ ;  /* 0x000000371b377210 */ /* 0x000fe20007fbe0ff */
[----:B-1----:R-:W-:Y:S02]  /*bfc0*/  @P2 IMAD.MOV.U32 R30, RZ, RZ, R40 ;  /* 0x000000ffff1e2224 */ /* 0x002fe400078e0028 */
[----:B------:R-:W-:-:S05]  /*bfd0*/  @P2 IMAD.MOV.U32 R31, RZ, RZ, R47 ;  /* 0x000000ffff1f2224 */ /* 0x000fca00078e002f */
[----:B------:R1:W3:Y:S02]  /*bfe0*/  @P2 LDG.E.U8 R83, desc[UR14][R30.64] ;  /* 0x0000000e1e532981 */ /* 0x0002e4000c1e1100 */
[----:B-1----:R-:W-:Y:S02]  /*bff0*/  IMAD.MOV.U32 R31, RZ, RZ, R71 ;  /* 0x000000ffff1f7224 */ /* 0x002fe400078e0047 */
[----:B--2---:R-:W-:Y:S04]  /*c000*/  STL [R1+0x654], R21 ;  /* 0x0006541501007387 */ /* 0x004fe80000100800 */
[----:B0-----:R-:W2:Y:S04]  /*c010*/  LDL.LU R69, [R1+0xe8] ;  /* 0x0000e80001457983 */ /* 0x001ea80000300800 */
[----:B------:R-:W2:Y:S04]  /*c020*/  LDL.LU R66, [R1+0x104] ;  /* 0x0001040001427983 */ /* 0x000ea80000300800 */
[----:B------:R0:W-:Y:S04]  /*c030*/  STL [R1+0x98], R40 ;  /* 0x0000982801007387 */ /* 0x0001e80000100800 */
[----:B------:R1:W-:Y:S04]  /*c040*/  STL [R1+0x84], R47 ;  /* 0x0000842f01007387 */ /* 0x0003e80000100800 */
[----:B0-----:R-:W2:Y:S04]  /*c050*/  LDL.LU R40, [R1+0x10c] ;  /* 0x00010c0001287983 */ /* 0x001ea80000300800 */
[----:B------:R0:W-:Y:S04]  /*c060*/  STL [R1+0xcc], R71 ;  /* 0x0000cc4701007387 */ /* 0x0001e80000100800 */
[----:B-1----:R-:W2:Y:S04]  /*c070*/  LDL.LU R47, [R1+0x114] ;  /* 0x00011400012f7983 */ /* 0x002ea80000300800 */
[----:B------:R-:W-:Y:S04]  /*c080*/  STL [R1+0xfc], R55 ;  /* 0x0000fc3701007387 */ /* 0x000fe80000100800 */
[----:B0-----:R-:W2:Y:S04]  /*c090*/  LDL.LU R71, [R1+0x6ec] ;  /* 0x0006ec0001477983 */ /* 0x001ea80000300800 */
[----:B------:R-:W2:Y:S01]  /*c0a0*/  LDL.LU R30, [R1+0xb4] ;  /* 0x0000b400011e7983 */ /* 0x000ea20000300800 */
[----:B------:R-:W-:-:S02]  /*c0b0*/  ISETP.GT.AND P3, PT, R38, 0x12, PT ;  /* 0x000000122600780c */ /* 0x000fc40003f64270 */
[----:B------:R-:W-:Y:S01]  /*c0c0*/  PRMT R70, RZ, 0x7610, R70 ;  /* 0x00007610ff467816 */ /* 0x000fe20000000046 */
[----:B--2---:R-:W-:-:S10]  /*c0d0*/  IMAD.X R30, R29, 0x1, R30, P6 ;  /* 0x000000011d1e7824 */ /* 0x004fd400030e061e */
[-C--:B------:R-:W-:Y:S01]  /*c0e0*/  @P3 LOP3.LUT R31, R31, R30.reuse, RZ, 0x3c, !PT ;  /* 0x0000001e1f1f3212 */ /* 0x080fe200078e3cff */
[----:B------:R0:W-:Y:S03]  /*c0f0*/  STL [R1+0xb4], R30 ;  /* 0x0000b41e01007387 */ /* 0x0001e60000100800 */
[----:B0-----:R-:W-:-:S04]  /*c100*/  @P3 LOP3.LUT R30, R31, R30, RZ, 0x3c, !PT ;  /* 0x0000001e1f1e3212 */ /* 0x001fc800078e3cff */
[----:B------:R-:W-:-:S05]  /*c110*/  @P3 LOP3.LUT R31, R31, R30, RZ, 0x3c, !PT ;  /* 0x0000001e1f1f3212 */ /* 0x000fca00078e3cff */
[----:B------:R0:W2:Y:S01]  /*c120*/  @P3 LDG.E.U8 R70, desc[UR14][R30.64] ;  /* 0x0000000e1e463981 */ /* 0x0000a2000c1e1100 */
[----:B------:R-:W-:Y:S01]  /*c130*/  ISETP.GT.AND P0, PT, R38, 0x13, PT ;  /* 0x000000132600780c */ /* 0x000fe20003f04270 */
[----:B------:R-:W-:Y:S01]  /*c140*/  IMAD.X R69, R29, 0x1, R69, P5 ;  /* 0x000000011d457824 */ /* 0x000fe200028e0645 */
[----:B------:R-:W-:-:S04]  /*c150*/  PRMT R28, RZ, 0x7610, R28 ;  /* 0x00007610ff1c7816 */ /* 0x000fc8000000001c */
[----:B------:R-:W-:Y:S01]  /*c160*/  STL [R1+0xe8], R69 ;  /* 0x0000e84501007387 */ /* 0x000fe20000100800 */
[----:B0-----:R-:W-:-:S06]  /*c170*/  IMAD.MOV.U32 R31, RZ, RZ, R69 ;  /* 0x000000ffff1f7224 */ /* 0x001fcc00078e0045 */
[----:B------:R-:W-:-:S05]  /*c180*/  @P0 IMAD.MOV.U32 R30, RZ, RZ, R55 ;  /* 0x000000ffff1e0224 */ /* 0x000fca00078e0037 */
[----:B------:R-:W3:Y:S04]  /*c190*/  @P0 LDG.E.U8 R28, desc[UR14][R30.64] ;  /* 0x0000000e1e1c0981 */ /* 0x000ee8000c1e1100 */
[----:B--2---:R0:W-:Y:S04]  /*c1a0*/  STL [R1+0x570], R70 ;  /* 0x0005704601007387 */ /* 0x0041e80000100800 */
[----:B0-----:R-:W2:Y:S04]  /*c1b0*/  LDL.LU R70, [R1+0x6e8] ;  /* 0x0006e80001467983 */ /* 0x001ea80000300800 */
[----:B------:R-:W2:Y:S04]  /*c1c0*/  LDL.LU R69, [R1+0x6e4] ;  /* 0x0006e40001457983 */ /* 0x000ea80000300800 */
[----:B------:R-:W2:Y:S01]  /*c1d0*/  LDL.LU R31, [R1+0x100] ;  /* 0x00010000011f7983 */ /* 0x000ea20000300800 */
[----:B------:R-:W-:-:S02]  /*c1e0*/  ISETP.GT.AND P2, PT, R38, 0x14, PT ;  /* 0x000000142600780c */ /* 0x000fc40003f44270 */
[C---:B------:R-:W-:Y:S01]  /*c1f0*/  IADD3 R66, P5, PT, R27.reuse, R66, RZ ;  /* 0x000000421b427210 */ /* 0x040fe20007fbe0ff */
[----:B------:R-:W4:Y:S01]  /*c200*/  LDL.LU R55, [R1+0x110] ;  /* 0x0001100001377983 */ /* 0x000f220000300800 */
[----:B------:R-:W-:Y:S02]  /*c210*/  PRMT R42, RZ, 0x7610, R42 ;  /* 0x00007610ff2a7816 */ /* 0x000fe4000000002a */
[----:B------:R-:W-:Y:S01]  /*c220*/  IADD3 R40, P6, PT, R27, R40, RZ ;  /* 0x000000281b287210 */ /* 0x000fe20007fde0ff */
[----:B------:R-:W-:Y:S04]  /*c230*/  STL [R1+0x104], R66 ;  /* 0x0001044201007387 */ /* 0x000fe80000100800 */
[----:B---3--:R0:W-:Y:S02]  /*c240*/  STL [R1+0x56c], R28 ;  /* 0x00056c1c01007387 */ /* 0x0081e40000100800 */
[----:B------:R-:W-:-:S02]  /*c250*/  @P2 IMAD.MOV.U32 R30, RZ, RZ, R66 ;  /* 0x000000ffff1e2224 */ /* 0x000fc400078e0042 */
[----:B0-----:R-:W3:Y:S01]  /*c260*/  LDL.LU R28, [R1+0x11c] ;  /* 0x00011c00011c7983 */ /* 0x001ee20000300800 */
[----:B--2---:R-:W-:-:S05]  /*c270*/  IMAD.X R31, R29, 0x1, R31, P5 ;  /* 0x000000011d1f7824 */ /* 0x004fca00028e061f */
[----:B------:R0:W-:Y:S04]  /*c280*/  STL [R1+0x100], R31 ;  /* 0x0001001f01007387 */ /* 0x0001e80000100800 */
[----:B------:R0:W2:Y:S04]  /*c290*/  @P2 LDG.E.U8 R42, desc[UR14][R30.64] ;  /* 0x0000000e1e2a2981 */ /* 0x0000a8000c1e1100 */
[----:B------:R1:W-:Y:S04]  /*c2a0*/  STL [R1+0x10c], R40 ;  /* 0x00010c2801007387 */ /* 0x0003e80000100800 */
[----:B------:R-:W3:Y:S01]  /*c2b0*/  LDL.LU R30, [R1+0x108] ;  /* 0x00010800011e7983 */ /* 0x000ee20000300800 */
[C---:B------:R-:W-:Y:S01]  /*c2c0*/  ISETP.GT.AND P3, PT, R38.reuse, 0x15, PT ;  /* 0x000000152600780c */ /* 0x040fe20003f64270 */
[----:B0-----:R-:W-:Y:S01]  /*c2d0*/  IMAD.MOV.U32 R31, RZ, RZ, R40 ;  /* 0x000000ffff1f7224 */ /* 0x001fe200078e0028 */
[----:B------:R-:W-:Y:S01]  /*c2e0*/  IADD3 R47, P5, PT, R27, R47, RZ ;  /* 0x0000002f1b2f7210 */ /* 0x000fe20007fbe0ff */
[----:B-1----:R-:W3:Y:S01]  /*c2f0*/  LDL.LU R40, [R1+0x118] ;  /* 0x0001180001287983 */ /* 0x002ee20000300800 */
[----:B------:R-:W-:-:S03]  /*c300*/  ISETP.GT.AND P0, PT, R38, 0x16, PT ;  /* 0x000000162600780c */ /* 0x000fc60003f04270 */
[----:B------:R-:W-:Y:S04]  /*c310*/  STL [R1+0x114], R47 ;  /* 0x0001142f01007387 */ /* 0x000fe80000100800 */
[----:B------:R-:W3:Y:S01]  /*c320*/  LDL.LU R66, [R1+0x124] ;  /* 0x0001240001427983 */ /* 0x000ee20000300800 */
[----:B------:R-:W-:Y:S01]  /*c330*/  PRMT R67, RZ, 0x7610, R67 ;  /* 0x00007610ff437816 */ /* 0x000fe20000000043 */
[C---:B----4-:R-:W-:Y:S01]  /*c340*/  IMAD.X R55, R29.reuse, 0x1, R55, P5 ;  /* 0x000000011d377824 */ /* 0x050fe200028e0637 */
[----:B------:R-:W-:Y:S01]  /*c350*/  PRMT R11, RZ, 0x7610, R11 ;  /* 0x00007610ff0b7816 */ /* 0x000fe2000000000b */
[----:B--2---:R0:W-:Y:S01]  /*c360*/  STL [R1+0x568], R42 ;  /* 0x0005682a01007387 */ /* 0x0041e20000100800 */
[----:B---3--:R-:W-:-:S03]  /*c370*/  IMAD.X R30, R29, 0x1, R30, P6 ;  /* 0x000000011d1e7824 */ /* 0x008fc600030e061e */
[----:B0-----:R-:W2:Y:S02]  /*c380*/  LDL.LU R42, [R1+0x12c] ;  /* 0x00012c00012a7983 */ /* 0x001ea40000300800 */
[-C--:B------:R-:W-:Y:S02]  /*c390*/  @P3 LOP3.LUT R31, R31, R30.reuse, RZ, 0x3c, !PT ;  /* 0x0000001e1f1f3212 */ /* 0x080fe400078e3cff */
[----:B------:R0:W-:Y:S02]  /*c3a0*/  STL [R1+0x108], R30 ;  /* 0x0001081e01007387 */ /* 0x0001e40000100800 */
[----:B0-----:R-:W-:-:S04]  /*c3b0*/  @P3 LOP3.LUT R30, R31, R30, RZ, 0x3c, !PT ;  /* 0x0000001e1f1e3212 */ /* 0x001fc800078e3cff */
[----:B------:R-:W-:-:S05]  /*c3c0*/  @P3 LOP3.LUT R31, R31, R30, RZ, 0x3c, !PT ;  /* 0x0000001e1f1f3212 */ /* 0x000fca00078e3cff */
[----:B------:R0:W3:Y:S02]  /*c3d0*/  @P3 LDG.E.U8 R67, desc[UR14][R30.64] ;  /* 0x0000000e1e433981 */ /* 0x0000e4000c1e1100 */
[----:B0-----:R-:W-:Y:S02]  /*c3e0*/  @P0 IMAD.MOV.U32 R30, RZ, RZ, R47 ;  /* 0x000000ffff1e0224 */ /* 0x001fe400078e002f */
[----:B------:R-:W-:-:S05]  /*c3f0*/  @P0 IMAD.MOV.U32 R31, RZ, RZ, R55 ;  /* 0x000000ffff1f0224 */ /* 0x000fca00078e0037 */
[----:B------:R0:W4:Y:S01]  /*c400*/  @P0 LDG.E.U8 R11, desc[UR14][R30.64] ;  /* 0x0000000e1e0b0981 */ /* 0x000122000c1e1100 */
[----:B------:R-:W-:Y:S02]  /*c410*/  ISETP.GT.AND P2, PT, R38, 0x17, PT ;  /* 0x000000172600780c */ /* 0x000fe40003f44270 */
[C---:B------:R-:W-:Y:S01]  /*c420*/  IADD3 R28, P5, PT, R27.reuse, R28, RZ ;  /* 0x0000001c1b1c7210 */ /* 0x040fe20007fbe0ff */
[----:B------:R-:W-:Y:S01]  /*c430*/  STL [R1+0x110], R55 ;  /* 0x0001103701007387 */ /* 0x000fe20000100800 */
[----:B------:R-:W-:-:S03]  /*c440*/  IADD3 R66, P6, PT, R27, R66, RZ ;  /* 0x000000421b427210 */ /* 0x000fc60007fde0ff */
[----:B------:R-:W-:Y:S01]  /*c450*/  IMAD.X R40, R29, 0x1, R40, P5 ;  /* 0x000000011d287824 */ /* 0x000fe200028e0628 */
[----:B------:R-:W-:-:S05]  /*c460*/  PRMT R22, RZ, 0x7610, R22 ;  /* 0x00007610ff167816 */ /* 0x000fca0000000016 */
[----:B0-----:R-:W-:Y:S02]  /*c470*/  @P2 IMAD.MOV.U32 R30, RZ, RZ, R28 ;  /* 0x000000ffff1e2224 */ /* 0x001fe400078e001c */
[----:B------:R-:W-:-:S05]  /*c480*/  @P2 IMAD.MOV.U32 R31, RZ, RZ, R40 ;  /* 0x000000ffff1f2224 */ /* 0x000fca00078e0028 */
[----:B------:R-:W4:Y:S01]  /*c490*/  @P2 LDG.E.U8 R22, desc[UR14][R30.64] ;  /* 0x0000000e1e162981 */ /* 0x000f22000c1e1100 */
[----:B--2---:R-:W-:-:S03]  /*c4a0*/  IADD3 R42, P5, PT, R27, R42, RZ ;  /* 0x0000002a1b2a7210 */ /* 0x004fc60007fbe0ff */
[----:B---3--:R0:W-:Y:S04]  /*c4b0*/  STL [R1+0x564], R67 ;  /* 0x0005644301007387 */ /* 0x0081e80000100800 */
[----:B0-----:R-:W2:Y:S04]  /*c4c0*/  LDL.LU R67, [R1+0x6e0] ;  /* 0x0006e00001437983 */ /* 0x001ea80000300800 */
[----:B------:R-:W3:Y:S04]  /*c4d0*/  LDL.LU R55, [R1+0x128] ;  /* 0x0001280001377983 */ /* 0x000ee80000300800 */
[----:B------:R-:W2:Y:S04]  /*c4e0*/  LDL.LU R47, [R1+0x134] ;  /* 0x00013400012f7983 */ /* 0x000ea80000300800 */
[----:B------:R0:W-:Y:S04]  /*c4f0*/  STL [R1+0x11c], R28 ;  /* 0x00011c1c01007387 */ /* 0x0001e80000100800 */
[----:B----4-:R-:W-:Y:S04]  /*c500*/  STL [R1+0x658], R11 ;  /* 0x0006580b01007387 */ /* 0x010fe80000100800 */
[----:B------:R1:W-:Y:S04]  /*c510*/  STL [R1+0x118], R40 ;  /* 0x0001182801007387 */ /* 0x0003e80000100800 */
[----:B0-----:R-:W4:Y:S04]  /*c520*/  LDL.LU R28, [R1+0x13c] ;  /* 0x00013c00011c7983 */ /* 0x001f280000300800 */
[----:B------:R0:W-:Y:S04]  /*c530*/  STL [R1+0x124], R66 ;  /* 0x0001244201007387 */ /* 0x0001e80000100800 */
[----:B-1----:R-:W4:Y:S04]  /*c540*/  LDL.LU R40, [R1+0x144] ;  /* 0x0001440001287983 */ /* 0x002f280000300800 */
[----:B------:R-:W-:Y:S04]  /*c550*/  STL [R1+0x12c], R42 ;  /* 0x00012c2a01007387 */ /* 0x000fe80000100800 */
[----:B------:R-:W4:Y:S01]  /*c560*/  LDL.LU R31, [R1+0x120] ;  /* 0x00012000011f7983 */ /* 0x000f220000300800 */
[----:B------:R-:W-:-:S02]  /*c570*/  ISETP.GT.AND P3, PT, R38, 0x18, PT ;  /* 0x000000182600780c */ /* 0x000fc40003f64270 */
[----:B------:R-:W-:Y:S02]  /*c580*/  ISETP.GT.AND P0, PT, R38, 0x19, PT ;  /* 0x000000192600780c */ /* 0x000fe40003f04270 */
[----:B------:R-:W-:Y:S01]  /*c590*/  PRMT R50, RZ, 0x7610, R50 ;  /* 0x00007610ff327816 */ /* 0x000fe20000000032 */
[----:B------:R-:W-:Y:S01]  /*c5a0*/  STL [R1+0x65c], R22 ;  /* 0x00065c1601007387 */ /* 0x000fe20000100800 */
[----:B------:R-:W-:-:S07]  /*c5b0*/  PRMT R85, RZ, 0x7610, R85 ;  /* 0x00007610ff557816 */ /* 0x000fce0000000055 */
[----:B------:R-:W-:Y:S02]  /*c5c0*/  @P3 IMAD.MOV.U32 R30, RZ, RZ, R66 ;  /* 0x000000ffff1e3224 */ /* 0x000fe400078e0042 */
[----:B---3--:R-:W-:Y:S01]  /*c5d0*/  IMAD.X R55, R29, 0x1, R55, P5 ;  /* 0x000000011d377824 */ /* 0x008fe200028e0637 */
[----:B--2---:R-:W-:Y:S01]  /*c5e0*/  IADD3 R47, P5, PT, R27, R47, RZ ;  /* 0x0000002f1b2f7210 */ /* 0x004fe20007fbe0ff */
[----:B----4-:R-:W-:-:S05]  /*c5f0*/  IMAD.X R31, R29, 0x1, R31, P6 ;  /* 0x000000011d1f7824 */ /* 0x010fca00030e061f */
[----:B------:R1:W-:Y:S04]  /*c600*/  STL [R1+0x120], R31 ;  /* 0x0001201f01007387 */ /* 0x0003e80000100800 */
[----:B------:R2:W3:Y:S04]  /*c610*/  @P3 LDG.E.U8 R50, desc[UR14][R30.64] ;  /* 0x0000000e1e323981 */ /* 0x0004e8000c1e1100 */
[----:B0-----:R-:W4:Y:S04]  /*c620*/  LDL.LU R66, [R1+0x6dc] ;  /* 0x0006dc0001427983 */ /* 0x001f280000300800 */
[----:B------:R0:W-:Y:S01]  /*c630*/  STL [R1+0x128], R55 ;  /* 0x0001283701007387 */ /* 0x0001e20000100800 */
[----:B--2---:R-:W-:-:S02]  /*c640*/  @P0 IMAD.MOV.U32 R30, RZ, RZ, R42 ;  /* 0x000000ffff1e0224 */ /* 0x004fc400078e002a */
[----:B-1----:R-:W-:-:S05]  /*c650*/  @P0 IMAD.MOV.U32 R31, RZ, RZ, R55 ;  /* 0x000000ffff1f0224 */ /* 0x002fca00078e0037 */
[----:B------:R1:W2:Y:S04]  /*c660*/  @P0 LDG.E.U8 R85, desc[UR14][R30.64] ;  /* 0x0000000e1e550981 */ /* 0x0002a8000c1e1100 */
[----:B0-----:R-:W2:Y:S04]  /*c670*/  LDL.LU R55, [R1+0x140] ;  /* 0x0001400001377983 */ /* 0x001ea80000300800 */
[----:B------:R-:W2:Y:S04]  /*c680*/  LDL.LU R42, [R1+0x14c] ;  /* 0x00014c00012a7983 */ /* 0x000ea80000300800 */
[----:B------:R-:W-:Y:S04]  /*c690*/  STL [R1+0x134], R47 ;  /* 0x0001342f01007387 */ /* 0x000fe80000100800 */
[----:B------:R-:W2:Y:S01]  /*c6a0*/  LDL.LU R31, [R1+0x130] ;  /* 0x00013000011f7983 */ /* 0x000ea20000300800 */
[----:B------:R-:W-:-:S02]  /*c6b0*/  ISETP.GT.AND P2, PT, R38, 0x1a, PT ;  /* 0x0000001a2600780c */ /* 0x000fc40003f44270 */
[----:B------:R-:W-:Y:S02]  /*c6c0*/  PRMT R43, RZ, 0x7610, R43 ;  /* 0x00007610ff2b7816 */ /* 0x000fe4000000002b */
[----:B------:R-:W-:-:S09]  /*c6d0*/  IADD3 R28, P6, PT, R27, R28, RZ ;  /* 0x0000001c1b1c7210 */ /* 0x000fd20007fde0ff */
[----:B-1----:R-:W-:Y:S02]  /*c6e0*/  @P2 IMAD.MOV.U32 R30, RZ, RZ, R47 ;  /* 0x000000ffff1e2224 */ /* 0x002fe400078e002f */
[----:B--2---:R-:W-:-:S05]  /*c6f0*/  IMAD.X R31, R29, 0x1, R31, P5 ;  /* 0x000000011d1f7824 */ /* 0x004fca00028e061f */
[----:B------:R0:W-:Y:S04]  /*c700*/  STL [R1+0x130], R31 ;  /* 0x0001301f01007387 */ /* 0x0001e80000100800 */
[----:B------:R0:W2:Y:S04]  /*c710*/  @P2 LDG.E.U8 R43, desc[UR14][R30.64] ;  /* 0x0000000e1e2b2981 */ /* 0x0000a8000c1e1100 */
[----:B------:R-:W-:Y:S04]  /*c720*/  STL [R1+0x13c], R28 ;  /* 0x00013c1c01007387 */ /* 0x000fe80000100800 */
[----:B------:R-:W3:Y:S01]  /*c730*/  LDL.LU R30, [R1+0x138] ;  /* 0x00013800011e7983 */ /* 0x000ee20000300800 */
[----:B------:R-:W-:Y:S01]  /*c740*/  ISETP.GT.AND P3, PT, R38, 0x1b, PT ;  /* 0x0000001b2600780c */ /* 0x000fe20003f64270 */
[----:B0-----:R-:W-:Y:S01]  /*c750*/  IMAD.MOV.U32 R31, RZ, RZ, R28 ;  /* 0x000000ffff1f7224 */ /* 0x001fe200078e001c */
[----:B------:R-:W-:-:S02]  /*c760*/  IADD3 R40, P5, PT, R27, R40, RZ ;  /* 0x000000281b287210 */ /* 0x000fc40007fbe0ff */
[----:B------:R-:W-:Y:S02]  /*c770*/  ISETP.GT.AND P0, PT, R38, 0x1c, PT ;  /* 0x0000001c2600780c */ /* 0x000fe40003f04270 */
[----:B------:R-:W-:Y:S01]  /*c780*/  PRMT R64, RZ, 0x7610, R64 ;  /* 0x00007610ff407816 */ /* 0x000fe20000000040 */
[C---:B------:R-:W-:Y:S01]  /*c790*/  IMAD.X R55, R29.reuse, 0x1, R55, P5 ;  /* 0x000000011d377824 */ /* 0x040fe200028e0637 */
[----:B------:R-:W-:Y:S01]  /*c7a0*/  PRMT R37, RZ, 0x7610, R37 ;  /* 0x00007610ff257816 */ /* 0x000fe20000000025 */
[----:B--2---:R0:W-:Y:S01]  /*c7b0*/  STL [R1+0xf8], R43 ;  /* 0x0000f82b01007387 */ /* 0x0041e20000100800 */
[----:B---3--:R-:W-:-:S03]  /*c7c0*/  IMAD.X R30, R29, 0x1, R30, P6 ;  /* 0x000000011d1e7824 */ /* 0x008fc600030e061e */
[----:B0-----:R-:W2:Y:S04]  /*c7d0*/  LDL.LU R43, [R1+0x148] ;  /* 0x00014800012b7983 */ /* 0x001ea80000300800 */
[----:B------:R-:W-:Y:S01]  /*c7e0*/  STL [R1+0x144], R40 ;  /* 0x0001442801007387 */ /* 0x000fe20000100800 */
[----:B------:R-:W-:-:S03]  /*c7f0*/  @P3 LOP3.LUT R31, R31, R30, RZ, 0x3c, !PT ;  /* 0x0000001e1f1f3212 */ /* 0x000fc600078e3cff */
[----:B------:R-:W3:Y:S04]  /*c800*/  LDL.LU R47, [R1+0x154] ;  /* 0x00015400012f7983 */ /* 0x000ee80000300800 */
[----:B------:R-:W4:Y:S04]  /*c810*/  LDL.LU R28, [R1+0x15c] ;  /* 0x00015c00011c7983 */ /* 0x000f280000300800 */
[----:B------:R0:W-:Y:S02]  /*c820*/  STL [R1+0x138], R30 ;  /* 0x0001381e01007387 */ /* 0x0001e40000100800 */
[----:B0-----:R-:W-:-:S04]  /*c830*/  @P3 LOP3.LUT R30, R31, R30, RZ, 0x3c, !PT ;  /* 0x0000001e1f1e3212 */ /* 0x001fc800078e3cff */
[----:B------:R-:W-:-:S05]  /*c840*/  @P3 LOP3.LUT R31, R31, R30, RZ, 0x3c, !PT ;  /* 0x0000001e1f1f3212 */ /* 0x000fca00078e3cff */
[----:B------:R0:W4:Y:S02]  /*c850*/  @P3 LDG.E.U8 R64, desc[UR14][R30.64] ;  /* 0x0000000e1e403981 */ /* 0x000124000c1e1100 */
[----:B0-----:R-:W-:Y:S02]  /*c860*/  @P0 IMAD.MOV.U32 R30, RZ, RZ, R40 ;  /* 0x000000ffff1e0224 */ /* 0x001fe400078e0028 */
[----:B------:R-:W-:-:S05]  /*c870*/  @P0 IMAD.MOV.U32 R31, RZ, RZ, R55 ;  /* 0x000000ffff1f0224 */ /* 0x000fca00078e0037 */
[----:B------:R0:W4:Y:S01]  /*c880*/  @P0 LDG.E.U8 R37, desc[UR14][R30.64] ;  /* 0x0000000e1e250981 */ /* 0x000122000c1e1100 */
[----:B------:R-:W-:Y:S02]  /*c890*/  ISETP.GT.AND P2, PT, R38, 0x1d, PT ;  /* 0x0000001d2600780c */ /* 0x000fe40003f44270 */
[----:B------:R-:W-:Y:S01]  /*c8a0*/  IADD3 R42, P5, PT, R27, R42, RZ ;  /* 0x0000002a1b2a7210 */ /* 0x000fe20007fbe0ff */
[----:B------:R-:W-:Y:S01]  /*c8b0*/  STL [R1+0x140], R55 ;  /* 0x0001403701007387 */ /* 0x000fe20000100800 */
[----:B------:R-:W-:-:S09]  /*c8c0*/  PRMT R11, RZ, 0x7610, R11 ;  /* 0x00007610ff0b7816 */ /* 0x000fd2000000000b */
[----:B0-----:R-:W-:Y:S02]  /*c8d0*/  @P2 IMAD.MOV.U32 R30, RZ, RZ, R42 ;  /* 0x000000ffff1e2224 */ /* 0x001fe400078e002a */
[----:B--2---:R-:W-:-:S04]  /*c8e0*/  IMAD.X R43, R29, 0x1, R43, P5 ;  /* 0x000000011d2b7824 */ /* 0x004fc800028e062b */
[----:B------:R-:W-:Y:S01]  /*c8f0*/  @P2 IMAD.MOV.U32 R31, RZ, RZ, R43 ;  /* 0x000000ffff1f2224 */ /* 0x000fe200078e002b */
[----:B---3--:R-:W-:-:S04]  /*c900*/  IADD3 R47, P6, PT, R27, R47, RZ ;  /* 0x0000002f1b2f7210 */ /* 0x008fc80007fde0ff */
[----:B------:R0:W2:Y:S01]  /*c910*/  @P2 LDG.E.U8 R11, desc[UR14][R30.64] ;  /* 0x0000000e1e0b2981 */ /* 0x0000a2000c1e1100 */
[----:B----4-:R-:W-:-:S03]  /*c920*/  IADD3 R28, P5, PT, R27, R28, RZ ;  /* 0x0000001c1b1c7210 */ /* 0x010fc60007fbe0ff */
[----:B------:R1:W-:Y:S04]  /*c930*/  STL [R1+0xf4], R64 ;  /* 0x0000f44001007387 */ /* 0x0003e80000100800 */
[----:B-1----:R-:W3:Y:S04]  /*c940*/  LDL.LU R64, [R1+0x6d8] ;  /* 0x0006d80001407983 */ /* 0x002ee80000300800 */
[----:B------:R-:W4:Y:S04]  /*c950*/  LDL.LU R40, [R1+0x158] ;  /* 0x0001580001287983 */ /* 0x000f280000300800 */
[----:B------:R-:W-:Y:S04]  /*c960*/  STL [R1+0x14c], R42 ;  /* 0x00014c2a01007387 */ /* 0x000fe80000100800 */
[----:B------:R1:W-:Y:S04]  /*c970*/  STL [R1+0xf0], R37 ;  /* 0x0000f02501007387 */ /* 0x0003e80000100800 */
[----:B-1----:R-:W3:Y:S04]  /*c980*/  LDL.LU R37, [R1+0x164] ;  /* 0x0001640001257983 */ /* 0x002ee80000300800 */
[----:B------:R1:W-:Y:S04]  /*c990*/  STL [R1+0x148], R43 ;  /* 0x0001482b01007387 */ /* 0x0003e80000100800 */
[----:B-1----:R-:W3:Y:S04]  /*c9a0*/  LDL.LU R43, [R1+0x160] ;  /* 0x00016000012b7983 */ /* 0x002ee80000300800 */
[----:B------:R-:W-:Y:S04]  /*c9b0*/  STL [R1+0x154], R47 ;  /* 0x0001542f01007387 */ /* 0x000fe80000100800 */
[----:B------:R-:W3:Y:S04]  /*c9c0*/  LDL.LU R55, [R1+0x16c] ;  /* 0x00016c0001377983 */ /* 0x000ee80000300800 */
[----:B------:R-:W-:Y:S04]  /*c9d0*/  STL [R1+0x15c], R28 ;  /* 0x00015c1c01007387 */ /* 0x000fe80000100800 */
[----:B------:R-:W3:Y:S04]  /*c9e0*/  LDL.LU R42, [R1+0x174] ;  /* 0x00017400012a7983 */ /* 0x000ee80000300800 */
[----:B------:R-:W3:Y:S01]  /*c9f0*/  LDL.LU R31, [R1+0x150] ;  /* 0x00015000011f7983 */ /* 0x000ee20000300800 */
[----:B------:R-:W-:-:S02]  /*ca00*/  ISETP.GT.AND P3, PT, R38, 0x1e, PT ;  /* 0x0000001e2600780c */ /* 0x000fc40003f64270 */
[----:B------:R-:W-:Y:S02]  /*ca10*/  ISETP.GT.AND P0, PT, R38, 0x1f, PT ;  /* 0x0000001f2600780c */ /* 0x000fe40003f04270 */
[----:B------:R-:W-:Y:S02]  /*ca20*/  PRMT R12, RZ, 0x7610, R12 ;  /* 0x00007610ff0c7816 */ /* 0x000fe4000000000c */
[----:B------:R-:W-:-:S07]  /*ca30*/  PRMT R17, RZ, 0x7610, R17 ;  /* 0x00007610ff117816 */ /* 0x000fce0000000011 */
[----:B0-----:R-:W-:Y:S01]  /*ca40*/  @P3 IMAD.MOV.U32 R30, RZ, RZ, R47 ;  /* 0x000000ffff1e3224 */ /* 0x001fe200078e002f */
[----:B--2---:R-:W-:Y:S01]  /*ca50*/  STL [R1+0x660], R11 ;  /* 0x0006600b01007387 */ /* 0x004fe20000100800 */
[C---:B----4-:R-:W-:Y:S02]  /*ca60*/  IMAD.X R40, R29.reuse, 0x1, R40, P5 ;  /* 0x000000011d287824 */ /* 0x050fe400028e0628 */
[----:B---3--:R-:W-:-:S05]  /*ca70*/  IMAD.X R31, R29, 0x1, R31, P6 ;  /* 0x000000011d1f7824 */ /* 0x008fca00030e061f */
[----:B------:R0:W-:Y:S04]  /*ca80*/  STL [R1+0x150], R31 ;  /* 0x0001501f01007387 */ /* 0x0001e80000100800 */
[----:B------:R1:W2:Y:S02]  /*ca90*/  @P3 LDG.E.U8 R12, desc[UR14][R30.64] ;  /* 0x0000000e1e0c3981 */ /* 0x0002a4000c1e1100 */
[----:B-1----:R-:W-:Y:S02]  /*caa0*/  @P0 IMAD.MOV.U32 R30, RZ, RZ, R28 ;  /* 0x000000ffff1e0224 */ /* 0x002fe400078e001c */
[----:B0-----:R-:W-:-:S05]  /*cab0*/  @P0 IMAD.MOV.U32 R31, RZ, RZ, R40 ;  /* 0x000000ffff1f0224 */ /* 0x001fca00078e0028 */
[----:B------:R0:W3:Y:S01]  /*cac0*/  @P0 LDG.E.U8 R17, desc[UR14][R30.64] ;  /* 0x0000000e1e110981 */ /* 0x0000e2000c1e1100 */
[----:B------:R-:W-:Y:S02]  /*cad0*/  ISETP.GT.AND P2, PT, R38, 0x20, PT ;  /* 0x000000202600780c */ /* 0x000fe40003f44270 */
[C---:B------:R-:W-:Y:S01]  /*cae0*/  IADD3 R37, P5, PT, R27.reuse, R37, RZ ;  /* 0x000000251b257210 */ /* 0x040fe20007fbe0ff */
[----:B------:R1:W-:Y:S01]  /*caf0*/  STL [R1+0x158], R40 ;  /* 0x0001582801007387 */ /* 0x0003e20000100800 */
[----:B------:R-:W-:-:S03]  /*cb00*/  IADD3 R55, P6, PT, R27, R55, RZ ;  /* 0x000000371b377210 */ /* 0x000fc60007fde0ff */
[----:B------:R-:W-:Y:S01]  /*cb10*/  IMAD.X R43, R29, 0x1, R43, P5 ;  /* 0x000000011d2b7824 */ /* 0x000fe200028e062b */
[----:B------:R-:W-:Y:S02]  /*cb20*/  PRMT R51, RZ, 0x7610, R51 ;  /* 0x00007610ff337816 */ /* 0x000fe40000000033 */
[----:B------:R-:W-:-:S03]  /*cb30*/  IADD3 R42, P5, PT, R27, R42, RZ ;  /* 0x0000002a1b2a7210 */ /* 0x000fc60007fbe0ff */
[----:B0-----:R-:W-:Y:S02]  /*cb40*/  @P2 IMAD.MOV.U32 R30, RZ, RZ, R37 ;  /* 0x000000ffff1e2224 */ /* 0x001fe400078e0025 */
[----:B------:R-:W-:-:S05]  /*cb50*/  @P2 IMAD.MOV.U32 R31, RZ, RZ, R43 ;  /* 0x000000ffff1f2224 */ /* 0x000fca00078e002b */
[----:B------:R0:W4:Y:S02]  /*cb60*/  @P2 LDG.E.U8 R51, desc[UR14][R30.64] ;  /* 0x0000000e1e332981 */ /* 0x000124000c1e1100 */
[----:B0-----:R-:W-:Y:S02]  /*cb70*/  IMAD.MOV.U32 R31, RZ, RZ, R55 ;  /* 0x000000ffff1f7224 */ /* 0x001fe400078e0037 */
[----:B--2---:R-:W-:Y:S04]  /*cb80*/  STL [R1+0x664], R12 ;  /* 0x0006640c01007387 */ /* 0x004fe80000100800 */
[----:B------:R-:W2:Y:S04]  /*cb90*/  LDL.LU R28, [R1+0x170] ;  /* 0x00017000011c7983 */ /* 0x000ea80000300800 */
[----:B-1----:R-:W4:Y:S04]  /*cba0*/  LDL.LU R40, [R1+0x17c] ;  /* 0x00017c0001287983 */ /* 0x002f280000300800 */
[----:B------:R-:W-:Y:S04]  /*cbb0*/  STL [R1+0x164], R37 ;  /* 0x0001642501007387 */ /* 0x000fe80000100800 */
[----:B---3--:R-:W-:Y:S04]  /*cbc0*/  STL [R1+0x668], R17 ;  /* 0x0006681101007387 */ /* 0x008fe80000100800 */
[----:B------:R0:W-:Y:S04]  /*cbd0*/  STL [R1+0x160], R43 ;  /* 0x0001602b01007387 */ /* 0x0001e80000100800 */
[----:B0-----:R-:W3:Y:S04]  /*cbe0*/  LDL.LU R43, [R1+0x178] ;  /* 0x00017800012b7983 */ /* 0x001ee80000300800 */
[----:B------:R0:W-:Y:S04]  /*cbf0*/  STL [R1+0x16c], R55 ;  /* 0x00016c3701007387 */ /* 0x0001e80000100800 */
[----:B------:R-:W3:Y:S04]  /*cc00*/  LDL.LU R47, [R1+0x184] ;  /* 0x00018400012f7983 */ /* 0x000ee80000300800 */
[----:B------:R-:W-:Y:S04]  /*cc10*/  STL [R1+0x174], R42 ;  /* 0x0001742a01007387 */ /* 0x000fe80000100800 */
[----:B------:R-:W3:Y:S04]  /*cc20*/  LDL.LU R37, [R1+0x18c] ;  /* 0x00018c0001257983 */ /* 0x000ee80000300800 */
[----:B0-----:R-:W3:Y:S04]  /*cc30*/  LDL.LU R55, [R1+0x6d4] ;  /* 0x0006d40001377983 */ /* 0x001ee80000300800 */
[----:B------:R-:W3:Y:S01]  /*cc40*/  LDL.LU R30, [R1+0x168] ;  /* 0x00016800011e7983 */ /* 0x000ee20000300800 */
[----:B------:R-:W-:-:S02]  /*cc50*/  ISETP.GT.AND P3, PT, R38, 0x21, PT ;  /* 0x000000212600780c */ /* 0x000fc40003f64270 */
[----:B------:R-:W-:Y:S02]  /*cc60*/  ISETP.GT.AND P0, PT, R38, 0x22, PT ;  /* 0x000000222600780c */ /* 0x000fe40003f04270 */
[----:B------:R-:W-:Y:S02]  /*cc70*/  PRMT R87, RZ, 0x7610, R87 ;  /* 0x00007610ff577816 */ /* 0x000fe40000000057 */
[----:B------:R-:W-:Y:S01]  /*cc80*/  PRMT R39, RZ, 0x7610, R39 ;  /* 0x00007610ff277816 */ /* 0x000fe20000000027 */
[C---:B--2---:R-:W-:Y:S02]  /*cc90*/  IMAD.X R28, R29.reuse, 0x1, R28, P5 ;  /* 0x000000011d1c7824 */ /* 0x044fe400028e061c */
[----:B---3--:R-:W-:-:S05]  /*cca0*/  IMAD.X R30, R29, 0x1, R30, P6 ;  /* 0x000000011d1e7824 */ /* 0x008fca00030e061e */
[-C--:B------:R-:W-:Y:S01]  /*ccb0*/  @P3 LOP3.LUT R31, R31, R30.reuse, RZ, 0x3c, !PT ;  /* 0x0000001e1f1f3212 */ /* 0x080fe200078e3cff */
[----:B------:R0:W-:Y:S03]  /*ccc0*/  STL [R1+0x168], R30 ;  /* 0x0001681e01007387 */ /* 0x0001e60000100800 */
[----:B0-----:R-:W-:-:S04]  /*ccd0*/  @P3 LOP3.LUT R30, R31, R30, RZ, 0x3c, !PT ;  /* 0x0000001e1f1e3212 */ /* 0x001fc800078e3cff */
[----:B------:R-:W-:-:S05]  /*cce0*/  @P3 LOP3.LUT R31, R31, R30, RZ, 0x3c, !PT ;  /* 0x0000001e1f1f3212 */ /* 0x000fca00078e3cff */
[----:B------:R0:W2:Y:S02]  /*ccf0*/  @P3 LDG.E.U8 R87, desc[UR14][R30.64] ;  /* 0x0000000e1e573981 */ /* 0x0000a4000c1e1100 */
[----:B0-----:R-:W-:Y:S02]  /*cd00*/  IMAD.MOV.U32 R31, RZ, RZ, R28 ;  /* 0x000000ffff1f7224 */ /* 0x001fe400078e001c */
[----:B------:R-:W-:-:S05]  /*cd10*/  @P0 IMAD.MOV.U32 R30, RZ, RZ, R42 ;  /* 0x000000ffff1e0224 */ /* 0x000fca00078e002a */
[----:B------:R0:W3:Y:S01]  /*cd20*/  @P0 LDG.E.U8 R39, desc[UR14][R30.64] ;  /* 0x0000000e1e270981 */ /* 0x0000e2000c1e1100 */
[----:B------:R-:W-:Y:S02]  /*cd30*/  ISETP.GT.AND P2, PT, R38, 0x23, PT ;  /* 0x000000232600780c */ /* 0x000fe40003f44270 */
[----:B----4-:R-:W-:Y:S01]  /*cd40*/  IADD3 R40, P5, PT, R27, R40, RZ ;  /* 0x000000281b287210 */ /* 0x010fe20007fbe0ff */
[----:B------:R1:W-:Y:S01]  /*cd50*/  STL [R1+0x170], R28 ;  /* 0x0001701c01007387 */ /* 0x0003e20000100800 */
[----:B------:R-:W-:-:S03]  /*cd60*/  PRMT R36, RZ, 0x7610, R36 ;  /* 0x00007610ff247816 */ /* 0x000fc60000000024 */
[----:B------:R-:W-:Y:S01]  /*cd70*/  IMAD.X R43, R29, 0x1, R43, P5 ;  /* 0x000000011d2b7824 */ /* 0x000fe200028e062b */
[----:B-1----:R-:W4:Y:S05]  /*cd80*/  LDL.LU R28, [R1+0x6d0] ;  /* 0x0006d000011c7983 */ /* 0x002f2a0000300800 */
[----:B0-----:R-:W-:Y:S02]  /*cd90*/  @P2 IMAD.MOV.U32 R30, RZ, RZ, R40 ;  /* 0x000000ffff1e2224 */ /* 0x001fe400078e0028 */
[----:B------:R-:W-:Y:S01]  /*cda0*/  @P2 IMAD.MOV.U32 R31, RZ, RZ, R43 ;  /* 0x000000ffff1f2224 */ /* 0x000fe200078e002b */
[----:B------:R-:W2:Y:S04]  /*cdb0*/  LDL.LU R42, [R1+0x188] ;  /* 0x00018800012a7983 */ /* 0x000ea80000300800 */
[----:B------:R-:W-:Y:S04]  /*cdc0*/  STL [R1+0x17c], R40 ;  /* 0x00017c2801007387 */ /* 0x000fe80000100800 */
[----:B------:R0:W2:Y:S04]  /*cdd0*/  @P2 LDG.E.U8 R36, desc[UR14][R30.64] ;  /* 0x0000000e1e242981 */ /* 0x0000a8000c1e1100 */
[----:B---3--:R1:W-:Y:S04]  /*cde0*/  STL [R1+0xdc], R39 ;  /* 0x0000dc2701007387 */ /* 0x0083e80000100800 */
[----:B-1----:R-:W3:Y:S04]  /*cdf0*/  LDL.LU R39, [R1+0x194] ;  /* 0x0001940001277983 */ /* 0x002ee80000300800 */
[----:B------:R1:W-:Y:S04]  /*ce00*/  STL [R1+0x178], R43 ;  /* 0x0001782b01007387 */ /* 0x0003e80000100800 */
[----:B------:R-:W3:Y:S01]  /*ce10*/  LDL.LU R31, [R1+0x180] ;  /* 0x00018000011f7983 */ /* 0x000ee20000300800 */
[----:B------:R-:W-:-:S02]  /*ce20*/  ISETP.GT.AND P3, PT, R38, 0x24, PT ;  /* 0x000000242600780c */ /* 0x000fc40003f64270 */
[C---:B------:R-:W-:Y:S02]  /*ce30*/  IADD3 R47, P6, PT, R27.reuse, R47, RZ ;  /* 0x0000002f1b2f7210 */ /* 0x040fe40007fde0ff */
[----:B------:R-:W-:-:S03]  /*ce40*/  IADD3 R37, P5, PT, R27, R37, RZ ;  /* 0x000000251b257210 */ /* 0x000fc60007fbe0ff */
[----:B------:R-:W-:Y:S02]  /*ce50*/  STL [R1+0x184], R47 ;  /* 0x0001842f01007387 */ /* 0x000fe40000100800 */
[----:B--2---:R-:W-:Y:S02]  /*ce60*/  IMAD.X R42, R29, 0x1, R42, P5 ;  /* 0x000000011d2a7824 */ /* 0x004fe400028e062a */
[----:B------:R-:W2:Y:S04]  /*ce70*/  LDL.LU R40, [R1+0x190] ;  /* 0x0001900001287983 */ /* 0x000ea80000300800 */
[----:B------:R-:W-:Y:S04]  /*ce80*/  STL [R1+0x18c], R37 ;  /* 0x00018c2501007387 */ /* 0x000fe80000100800 */
[----:B-1----:R-:W2:Y:S01]  /*ce90*/  LDL.LU R43, [R1+0x19c] ;  /* 0x00019c00012b7983 */ /* 0x002ea20000300800 */
[----:B0-----:R-:W-:-:S03]  /*cea0*/  @P3 IMAD.MOV.U32 R30, RZ, RZ, R47 ;  /* 0x000000ffff1e3224 */ /* 0x001fc600078e002f */
[----:B------:R0:W-:Y:S04]  /*ceb0*/  STL [R1+0xd8], R36 ;  /* 0x0000d82401007387 */ /* 0x0001e80000100800 */
[----:B0-----:R-:W4:Y:S01]  /*cec0*/  LDL.LU R36, [R1+0x1a4] ;  /* 0x0001a40001247983 */ /* 0x001f220000300800 */
[----:B---3--:R-:W-:-:S05]  /*ced0*/  IMAD.X R31, R29, 0x1, R31, P6 ;  /* 0x000000011d1f7824 */ /* 0x008fca00030e061f */
[----:B------:R0:W-:Y:S04]  /*cee0*/  STL [R1+0x180], R31 ;  /* 0x0001801f01007387 */ /* 0x0001e80000100800 */
[----:B------:R1:W-:Y:S04]  /*cef0*/  STL [R1+0x188], R42 ;  /* 0x0001882a01007387 */ /* 0x0003e80000100800 */
[----:B------:R-:W3:Y:S01]  /*cf00*/  LDL.LU R47, [R1+0x198] ;  /* 0x00019800012f7983 */ /* 0x000ee20000300800 */
[----:B------:R-:W-:Y:S02]  /*cf10*/  ISETP.GT.AND P0, PT, R38, 0x25, PT ;  /* 0x000000252600780c */ /* 0x000fe40003f04270 */
[----:B------:R-:W-:-:S02]  /*cf20*/  PRMT R46, RZ, 0x7610, R46 ;  /* 0x00007610ff2e7816 */ /* 0x000fc4000000002e */
[C---:B------:R-:W-:Y:S02]  /*cf30*/  ISETP.GT.AND P2, PT, R38.reuse, 0x26, PT ;  /* 0x000000262600780c */ /* 0x040fe40003f44270 */
[----:B------:R-:W-:Y:S02]  /*cf40*/  IADD3 R39, P5, PT, R27, R39, RZ ;  /* 0x000000271b277210 */ /* 0x000fe40007fbe0ff */
[----:B------:R0:W4:Y:S01]  /*cf50*/  @P3 LDG.E.U8 R46, desc[UR14][R30.64] ;  /* 0x0000000e1e2e3981 */ /* 0x000122000c1e1100 */
[----:B------:R-:W-:Y:S02]  /*cf60*/  PRMT R21, RZ, 0x7610, R21 ;  /* 0x00007610ff157816 */ /* 0x000fe40000000015 */
[----:B------:R-:W-:Y:S01]  /*cf70*/  ISETP.GT.AND P3, PT, R38, 0x27, PT ;  /* 0x000000272600780c */ /* 0x000fe20003f64270 */
[----:B--2---:R-:W-:Y:S01]  /*cf80*/  IMAD.X R40, R29, 0x1, R40, P5 ;  /* 0x000000011d287824 */ /* 0x004fe200028e0628 */
[----:B------:R-:W-:Y:S01]  /*cf90*/  IADD3 R43, P6, PT, R27, R43, RZ ;  /* 0x0000002b1b2b7210 */ /* 0x000fe20007fde0ff */
[----:B0-----:R-:W-:-:S02]  /*cfa0*/  @P0 IMAD.MOV.U32 R30, RZ, RZ, R37 ;  /* 0x000000ffff1e0224 */ /* 0x001fc400078e0025 */
[----:B------:R-:W-:Y:S01]  /*cfb0*/  @P0 IMAD.MOV.U32 R31, RZ, RZ, R42 ;  /* 0x000000ffff1f0224 */ /* 0x000fe200078e002a */
[----:B------:R-:W-:Y:S01]  /*cfc0*/  PRMT R5, RZ, 0x7610, R5 ;  /* 0x00007610ff057816 */ /* 0x000fe20000000005 */
[----:B-1----:R-:W2:Y:S04]  /*cfd0*/  LDL.LU R42, [R1+0x1a0] ;  /* 0x0001a000012a7983 */ /* 0x002ea80000300800 */
[----:B------:R0:W2:Y:S01]  /*cfe0*/  @P0 LDG.E.U8 R21, desc[UR14][R30.64] ;  /* 0x0000000e1e150981 */ /* 0x0000a2000c1e1100 */
[----:B------:R-:W-:Y:S01]  /*cff0*/  PRMT R18, RZ, 0x7610, R18 ;  /* 0x00007610ff127816 */ /* 0x000fe20000000012 */
[----:B0-----:R-:W-:Y:S02]  /*d000*/  @P2 IMAD.MOV.U32 R30, RZ, RZ, R39 ;  /* 0x000000ffff1e2224 */ /* 0x001fe400078e0027 */
[----:B------:R-:W-:-:S05]  /*d010*/  @P2 IMAD.MOV.U32 R31, RZ, RZ, R40 ;  /* 0x000000ffff1f2224 */ /* 0x000fca00078e0028 */
[----:B------:R0:W2:Y:S02]  /*d020*/  @P2 LDG.E.U8 R5, desc[UR14][R30.64] ;  /* 0x0000000e1e052981 */ /* 0x0000a4000c1e1100 */
[----:B0-----:R-:W-:Y:S02]  /*d030*/  @P3 IMAD.MOV.U32 R30, RZ, RZ, R43 ;  /* 0x000000ffff1e3224 */ /* 0x001fe400078e002b */
[----:B---3--:R-:W-:-:S04]  /*d040*/  IMAD.X R47, R29, 0x1, R47, P6 ;  /* 0x000000011d2f7824 */ /* 0x008fc800030e062f */
[----:B------:R-:W-:-:S05]  /*d050*/  @P3 IMAD.MOV.U32 R31, RZ, RZ, R47 ;  /* 0x000000ffff1f3224 */ /* 0x000fca00078e002f */
[----:B------:R-:W3:Y:S01]  /*d060*/  @P3 LDG.E.U8 R18, desc[UR14][R30.64] ;  /* 0x0000000e1e123981 */ /* 0x000ee2000c1e1100 */
[----:B----4-:R-:W-:-:S03]  /*d070*/  IADD3 R36, P5, PT, R27, R36, RZ ;  /* 0x000000241b247210 */ /* 0x010fc60007fbe0ff */
[----:B------:R-:W-:Y:S04]  /*d080*/  STL [R1+0x194], R39 ;  /* 0x0001942701007387 */ /* 0x000fe80000100800 */
[----:B------:R-:W4:Y:S04]  /*d090*/  LDL.LU R37, [R1+0x1ac] ;  /* 0x0001ac0001257983 */ /* 0x000f280000300800 */
[----:B--2---:R-:W-:Y:S04]  /*d0a0*/  STL [R1+0x66c], R21 ;  /* 0x00066c1501007387 */ /* 0x004fe80000100800 */
[----:B------:R0:W-:Y:S01]  /*d0b0*/  STL [R1+0x190], R40 ;  /* 0x0001902801007387 */ /* 0x0001e20000100800 */
[----:B------:R-:W-:-:S03]  /*d0c0*/  IMAD.X R42, R29, 0x1, R42, P5 ;  /* 0x000000011d2a7824 */ /* 0x000fc600028e062a */
[----:B0-----:R-:W2:Y:S04]  /*d0d0*/  LDL.LU R40, [R1+0x1a8] ;  /* 0x0001a80001287983 */ /* 0x001ea80000300800 */
[----:B------:R-:W-:Y:S04]  /*d0e0*/  STL [R1+0x19c], R43 ;  /* 0x00019c2b01007387 */ /* 0x000fe80000100800 */
[----:B------:R0:W-:Y:S04]  /*d0f0*/  STL [R1+0xd4], R46 ;  /* 0x0000d42e01007387 */ /* 0x0001e80000100800 */
[----:B0-----:R-:W2:Y:S04]  /*d100*/  LDL.LU R46, [R1+0x1b4] ;  /* 0x0001b400012e7983 */ /* 0x001ea80000300800 */
[----:B------:R-:W-:Y:S04]  /*d110*/  STL [R1+0x1a4], R36 ;  /* 0x0001a42401007387 */ /* 0x000fe80000100800 */
[----:B------:R-:W2:Y:S04]  /*d120*/  LDL.LU R39, [R1+0x1bc] ;  /* 0x0001bc0001277983 */ /* 0x000ea80000300800 */
[----:B------:R-:W-:Y:S04]  /*d130*/  STL [R1+0x670], R5 ;  /* 0x0006700501007387 */ /* 0x000fe80000100800 */
[----:B------:R0:W-:Y:S04]  /*d140*/  STL [R1+0x198], R47 ;  /* 0x0001982f01007387 */ /* 0x0001e80000100800 */
[----:B------:R-:W-:Y:S04]  /*d150*/  STL [R1+0x1a0], R42 ;  /* 0x0001a02a01007387 */ /* 0x000fe80000100800 */
[----:B---3--:R-:W-:Y:S04]  /*d160*/  STL [R1+0x674], R18 ;  /* 0x0006741201007387 */ /* 0x008fe80000100800 */
[----:B0-----:R-:W3:Y:S01]  /*d170*/  LDL.LU R47, [R1+0x1b0] ;  /* 0x0001b000012f7983 */ /* 0x001ee20000300800 */
[----:B------:R-:W-:-:S02]  /*d180*/  ISETP.GT.AND P0, PT, R38, 0x28, PT ;  /* 0x000000282600780c */ /* 0x000fc40003f04270 */
[C---:B------:R-:W-:Y:S01]  /*d190*/  ISETP.GT.AND P2, PT, R38.reuse, 0x29, PT ;  /* 0x000000292600780c */ /* 0x040fe20003f44270 */
[----:B------:R-:W3:Y:S01]  /*d1a0*/  LDL.LU R43, [R1+0x1b8] ;  /* 0x0001b800012b7983 */ /* 0x000ee20000300800 */
[----:B----4-:R-:W-:Y:S02]  /*d1b0*/  IADD3 R37, P5, PT, R27, R37, RZ ;  /* 0x000000251b257210 */ /* 0x010fe40007fbe0ff */
[----:B------:R-:W-:Y:S02]  /*d1c0*/  PRMT R52, RZ, 0x7610, R52 ;  /* 0x00007610ff347816 */ /* 0x000fe40000000034 */
[----:B------:R-:W-:-:S05]  /*d1d0*/  ISETP.GT.AND P3, PT, R38, 0x2a, PT ;  /* 0x0000002a2600780c */ /* 0x000fca0003f64270 */
[----:B------:R-:W-:Y:S02]  /*d1e0*/  @P0 IMAD.MOV.U32 R30, RZ, RZ, R36 ;  /* 0x000000ffff1e0224 */ /* 0x000fe400078e0024 */
[----:B------:R-:W-:Y:S01]  /*d1f0*/  @P0 IMAD.MOV.U32 R31, RZ, RZ, R42 ;  /* 0x000000ffff1f0224 */ /* 0x000fe200078e002a */
[----:B------:R-:W-:-:S04]  /*d200*/  PRMT R89, RZ, 0x7610, R89 ;  /* 0x00007610ff597816 */ /* 0x000fc80000000059 */
[----:B------:R0:W4:Y:S01]  /*d210*/  @P0 LDG.E.U8 R52, desc[UR14][R30.64] ;  /* 0x0000000e1e340981 */ /* 0x000122000c1e1100 */
[----:B--2---:R-:W-:Y:S02]  /*d220*/  IMAD.X R40, R29, 0x1, R40, P5 ;  /* 0x000000011d287824 */ /* 0x004fe400028e0628 */
[----:B0-----:R-:W-:Y:S02]  /*d230*/  @P2 IMAD.MOV.U32 R30, RZ, RZ, R37 ;  /* 0x000000ffff1e2224 */ /* 0x001fe400078e0025 */
[----:B------:R-:W-:Y:S01]  /*d240*/  @P2 IMAD.MOV.U32 R31, RZ, RZ, R40 ;  /* 0x000000ffff1f2224 */ /* 0x000fe200078e0028 */
[----:B------:R-:W-:-:S04]  /*d250*/  PRMT R44, RZ, 0x7610, R44 ;  /* 0x00007610ff2c7816 */ /* 0x000fc8000000002c */
[----:B------:R0:W2:Y:S01]  /*d260*/  @P2 LDG.E.U8 R89, desc[UR14][R30.64] ;  /* 0x0000000e1e592981 */ /* 0x0000a2000c1e1100 */
[----:B------:R-:W-:-:S05]  /*d270*/  IADD3 R46, P6, PT, R27, R46, RZ ;  /* 0x0000002e1b2e7210 */ /* 0x000fca0007fde0ff */
[----:B0-----:R-:W-:Y:S01]  /*d280*/  @P3 IMAD.MOV.U32 R30, RZ, RZ, R46 ;  /* 0x000000ffff1e3224 */ /* 0x001fe200078e002e */
[----:B------:R-:W-:Y:S04]  /*d290*/  STL [R1+0x1ac], R37 ;  /* 0x0001ac2501007387 */ /* 0x000fe80000100800 */
[----:B------:R-:W2:Y:S01]  /*d2a0*/  LDL.LU R36, [R1+0x1dc] ;  /* 0x0001dc0001247983 */ /* 0x000ea20000300800 */
[----:B---3--:R-:W-:-:S04]  /*d2b0*/  IMAD.X R47, R29, 0x1, R47, P6 ;  /* 0x000000011d2f7824 */ /* 0x008fc800030e062f */
[----:B------:R-:W-:-:S05]  /*d2c0*/  @P3 IMAD.MOV.U32 R31, RZ, RZ, R47 ;  /* 0x000000ffff1f3224 */ /* 0x000fca00078e002f */
[----:B------:R0:W3:Y:S01]  /*d2d0*/  @P3 LDG.E.U8 R44, desc[UR14][R30.64] ;  /* 0x0000000e1e2c3981 */ /* 0x0000e2000c1e1100 */
[----:B------:R-:W-:Y:S02]  /*d2e0*/  IADD3 R39, P5, PT, R27, R39, RZ ;  /* 0x000000271b277210 */ /* 0x000fe40007fbe0ff */
[----:B------:R-:W-:Y:S01]  /*d2f0*/  ISETP.GT.AND P0, PT, R38, 0x2b, PT ;  /* 0x0000002b2600780c */ /* 0x000fe20003f04270 */
[----:B------:R1:W-:Y:S02]  /*d300*/  STL [R1+0x1a8], R40 ;  /* 0x0001a82801007387 */ /* 0x0003e40000100800 */
[----:B------:R-:W-:Y:S02]  /*d310*/  IMAD.X R43, R29, 0x1, R43, P5 ;  /* 0x000000011d2b7824 */ /* 0x000fe400028e062b */
[----:B-1----:R-:W4:Y:S04]  /*d320*/  LDL.LU R40, [R1+0x1d8] ;  /* 0x0001d80001287983 */ /* 0x002f280000300800 */
[----:B------:R-:W-:Y:S04]  /*d330*/  STL [R1+0x1b4], R46 ;  /* 0x0001b42e01007387 */ /* 0x000fe80000100800 */
[----:B------:R-:W4:Y:S04]  /*d340*/  LDL.LU R42, [R1+0x1e4] ;  /* 0x0001e400012a7983 */ /* 0x000f280000300800 */
[----:B------:R-:W-:Y:S04]  /*d350*/  STL [R1+0x1bc], R39 ;  /* 0x0001bc2701007387 */ /* 0x000fe80000100800 */
[----:B------:R-:W4:Y:S04]  /*d360*/  LDL.LU R37, [R1+0x1ec] ;  /* 0x0001ec0001257983 */ /* 0x000f280000300800 */
[----:B------:R-:W-:Y:S04]  /*d370*/  STL [R1+0x1b0], R47 ;  /* 0x0001b02f01007387 */ /* 0x000fe80000100800 */
[----:B------:R-:W-:Y:S01]  /*d380*/  STL [R1+0x1b8], R43 ;  /* 0x0001b82b01007387 */ /* 0x000fe20000100800 */
[----:B------:R-:W-:Y:S01]  /*d390*/  PRMT R35, RZ, 0x7610, R35 ;  /* 0x00007610ff237816 */ /* 0x000fe20000000023 */
[----:B0-----:R-:W-:-:S02]  /*d3a0*/  @P0 IMAD.MOV.U32 R30, RZ, RZ, R39 ;  /* 0x000000ffff1e0224 */ /* 0x001fc400078e0027 */
[----:B------:R-:W-:Y:S01]  /*d3b0*/  @P0 IMAD.MOV.U32 R31, RZ, RZ, R43 ;  /* 0x000000ffff1f0224 */ /* 0x000fe200078e002b */
[----:B--2---:R-:W-:-:S04]  /*d3c0*/  IADD3 R36, P5, PT, R27, R36, RZ ;  /* 0x000000241b247210 */ /* 0x004fc80007fbe0ff */
[----:B------:R0:W2:Y:S04]  /*d3d0*/  @P0 LDG.E.U8 R35, desc[UR14][R30.64] ;  /* 0x0000000e1e230981 */ /* 0x0000a8000c1e1100 */
[----:B---3--:R1:W-:Y:S04]  /*d3e0*/  STL [R1+0xc0], R44 ;  /* 0x0000c02c01007387 */ /* 0x0083e80000100800 */
[----:B-1----:R-:W3:Y:S04]  /*d3f0*/  LDL.LU R44, [R1+0x1e0] ;  /* 0x0001e000012c7983 */ /* 0x002ee80000300800 */
[----:B------:R-:W-:Y:S04]  /*d400*/  STL [R1+0x1dc], R36 ;  /* 0x0001dc2401007387 */ /* 0x000fe80000100800 */
[----:B------:R-:W3:Y:S01]  /*d410*/  LDL.LU R39, [R1+0x1e8] ;  /* 0x0001e80001277983 */ /* 0x000ee20000300800 */
[----:B------:R-:W-:-:S02]  /*d420*/  ISETP.GT.AND P2, PT, R38, 0x2c, PT ;  /* 0x0000002c2600780c */ /* 0x000fc40003f44270 */
[C---:B------:R-:W-:Y:S01]  /*d430*/  ISETP.GT.AND P3, PT, R38.reuse, 0x2d, PT ;  /* 0x0000002d2600780c */ /* 0x040fe20003f64270 */
[----:B----4-:R-:W-:Y:S01]  /*d440*/  IMAD.X R40, R29, 0x1, R40, P5 ;  /* 0x000000011d287824 */ /* 0x010fe200028e0628 */
[----:B------:R-:W-:Y:S02]  /*d450*/  IADD3 R42, P6, PT, R27, R42, RZ ;  /* 0x0000002a1b2a7210 */ /* 0x000fe40007fde0ff */
[----:B------:R-:W-:Y:S02]  /*d460*/  PRMT R18, RZ, 0x7610, R18 ;  /* 0x00007610ff127816 */ /* 0x000fe40000000012 */
[----:B------:R-:W-:-:S05]  /*d470*/  ISETP.GT.AND P0, PT, R38, 0x2e, PT ;  /* 0x0000002e2600780c */ /* 0x000fca0003f04270 */
[----:B0-----:R-:W-:Y:S02]  /*d480*/  @P2 IMAD.MOV.U32 R30, RZ, RZ, R36 ;  /* 0x000000ffff1e2224 */ /* 0x001fe400078e0024 */
[----:B------:R-:W-:Y:S01]  /*d490*/  @P2 IMAD.MOV.U32 R31, RZ, RZ, R40 ;  /* 0x000000ffff1f2224 */ /* 0x000fe200078e0028 */
[----:B------:R-:W-:-:S04]  /*d4a0*/  PRMT R16, RZ, 0x7610, R16 ;  /* 0x00007610ff107816 */ /* 0x000fc80000000010 */
[----:B------:R0:W4:Y:S01]  /*d4b0*/  @P2 LDG.E.U8 R18, desc[UR14][R30.64] ;  /* 0x0000000e1e122981 */ /* 0x000122000c1e1100 */
[----:B------:R-:W-:Y:S01]  /*d4c0*/  IADD3 R37, P5, PT, R27, R37, RZ ;  /* 0x000000251b257210 */ /* 0x000fe20007fbe0ff */
[----:B0-----:R-:W-:Y:S02]  /*d4d0*/  @P3 IMAD.MOV.U32 R30, RZ, RZ, R42 ;  /* 0x000000ffff1e3224 */ /* 0x001fe400078e002a */
[----:B--2---:R0:W-:Y:S01]  /*d4e0*/  STL [R1+0xbc], R35 ;  /* 0x0000bc2301007387 */ /* 0x0041e20000100800 */
[----:B------:R-:W-:-:S03]  /*d4f0*/  PRMT R6, RZ, 0x7610, R6 ;  /* 0x00007610ff067816 */ /* 0x000fc60000000006 */
[----:B0-----:R-:W2:Y:S04]  /*d500*/  LDL.LU R35, [R1+0x1f4] ;  /* 0x0001f40001237983 */ /* 0x001ea80000300800 */
[----:B------:R0:W-:Y:S04]  /*d510*/  STL [R1+0x1d8], R40 ;  /* 0x0001d82801007387 */ /* 0x0001e80000100800 */
[----:B0-----:R-:W2:Y:S01]  /*d520*/  LDL.LU R40, [R1+0x1f0] ;  /* 0x0001f00001287983 */ /* 0x001ea20000300800 */
[----:B---3--:R-:W-:-:S04]  /*d530*/  IMAD.X R44, R29, 0x1, R44, P6 ;  /* 0x000000011d2c7824 */ /* 0x008fc800030e062c */
[----:B------:R-:W-:-:S05]  /*d540*/  @P3 IMAD.MOV.U32 R31, RZ, RZ, R44 ;  /* 0x000000ffff1f3224 */ /* 0x000fca00078e002c */
[----:B------:R0:W3:Y:S01]  /*d550*/  @P3 LDG.E.U8 R16, desc[UR14][R30.64] ;  /* 0x0000000e1e103981 */ /* 0x0000e2000c1e1100 */
[----:B------:R-:W-:Y:S02]  /*d560*/  IMAD.X R39, R29, 0x1, R39, P5 ;  /* 0x000000011d277824 */ /* 0x000fe400028e0627 */
[----:B0-----:R-:W-:Y:S02]  /*d570*/  @P0 IMAD.MOV.U32 R30, RZ, RZ, R37 ;  /* 0x000000ffff1e0224 */ /* 0x001fe400078e0025 */
[----:B------:R-:W-:-:S05]  /*d580*/  @P0 IMAD.MOV.U32 R31, RZ, RZ, R39 ;  /* 0x000000ffff1f0224 */ /* 0x000fca00078e0027 */
[----:B------:R0:W3:Y:S04]  /*d590*/  @P0 LDG.E.U8 R6, desc[UR14][R30.64] ;  /* 0x0000000e1e060981 */ /* 0x0000e8000c1e1100 */
[----:B------:R-:W-:Y:S04]  /*d5a0*/  STL [R1+0x1e4], R42 ;  /* 0x0001e42a01007387 */ /* 0x000fe80000100800 */
[----:B------:R-:W3:Y:S01]  /*d5b0*/  LDL.LU R43, [R1+0x1fc] ;  /* 0x0001fc00012b7983 */ /* 0x000ee20000300800 */
[----:B------:R-:W-:-:S03]  /*d5c0*/  ISETP.GT.AND P2, PT, R38, 0x2f, PT ;  /* 0x0000002f2600780c */ /* 0x000fc60003f44270 */
[----:B------:R-:W-:Y:S04]  /*d5d0*/  STL [R1+0x1ec], R37 ;  /* 0x0001ec2501007387 */ /* 0x000fe80000100800 */
[----:B------:R-:W3:Y:S04]  /*d5e0*/  LDL.LU R36, [R1+0x204] ;  /* 0x0002040001247983 */ /* 0x000ee80000300800 */
[----:B----4-:R-:W-:Y:S04]  /*d5f0*/  STL [R1+0x678], R18 ;  /* 0x0006781201007387 */ /* 0x010fe80000100800 */
[----:B------:R1:W-:Y:S01]  /*d600*/  STL [R1+0x1e0], R44 ;  /* 0x0001e02c01007387 */ /* 0x0003e20000100800 */
[----:B--2---:R-:W-:-:S03]  /*d610*/  IADD3 R35, P5, PT, R27, R35, RZ ;  /* 0x000000231b237210 */ /* 0x004fc60007fbe0ff */
[----:B------:R2:W-:Y:S01]  /*d620*/  STL [R1+0x1e8], R39 ;  /* 0x0001e82701007387 */ /* 0x0005e20000100800 */
[----:B------:R-:W-:Y:S01]  /*d630*/  PRMT R13, RZ, 0x7610, R13 ;  /* 0x00007610ff0d7816 */ /* 0x000fe2000000000d */
[----:B0-----:R-:W-:Y:S02]  /*d640*/  @P2 IMAD.MOV.U32 R30, RZ, RZ, R35 ;  /* 0x000000ffff1e2224 */ /* 0x001fe400078e0023 */
[----:B------:R-:W-:-:S04]  /*d650*/  IMAD.X R40, R29, 0x1, R40, P5 ;  /* 0x000000011d287824 */ /* 0x000fc800028e0628 */
[----:B------:R-:W-:-:S05]  /*d660*/  @P2 IMAD.MOV.U32 R31, RZ, RZ, R40 ;  /* 0x000000ffff1f2224 */ /* 0x000fca00078e0028 */
[----:B------:R0:W4:Y:S04]  /*d670*/  @P2 LDG.E.U8 R13, desc[UR14][R30.64] ;  /* 0x0000000e1e0d2981 */ /* 0x000128000c1e1100 */
[----:B---3--:R-:W-:Y:S04]  /*d680*/  STL [R1+0x67c], R16 ;  /* 0x00067c1001007387 */ /* 0x008fe80000100800 */
[----:B-1----:R-:W3:Y:S04]  /*d690*/  LDL.LU R44, [R1+0x1f8] ;  /* 0x0001f800012c7983 */ /* 0x002ee80000300800 */
[----:B--2---:R-:W2:Y:S04]  /*d6a0*/  LDL.LU R39, [R1+0x200] ;  /* 0x0002000001277983 */ /* 0x004ea80000300800 */
[----:B------:R-:W-:Y:S04]  /*d6b0*/  STL [R1+0x1f4], R35 ;  /* 0x0001f42301007387 */ /* 0x000fe80000100800 */
[----:B------:R-:W2:Y:S04]  /*d6c0*/  LDL.LU R37, [R1+0x20c] ;  /* 0x00020c0001257983 */ /* 0x000ea80000300800 */
[----:B------:R-:W-:Y:S04]  /*d6d0*/  STL [R1+0x680], R6 ;  /* 0x0006800601007387 */ /* 0x000fe80000100800 */
[----:B------:R1:W-:Y:S04]  /*d6e0*/  STL [R1+0x1f0], R40 ;  /* 0x0001f02801007387 */ /* 0x0003e80000100800 */
[----:B-1----:R-:W2:Y:S01]  /*d6f0*/  LDL.LU R40, [R1+0x208] ;  /* 0x0002080001287983 */ /* 0x002ea20000300800 */
[----:B------:R-:W-:-:S02]  /*d700*/  ISETP.GT.AND P3, PT, R38, 0x30, PT ;  /* 0x000000302600780c */ /* 0x000fc40003f64270 */
[C---:B------:R-:W-:Y:S02]  /*d710*/  IADD3 R43, P6, PT, R27.reuse, R43, RZ ;  /* 0x0000002b1b2b7210 */ /* 0x040fe40007fde0ff */
[C---:B------:R-:W-:Y:S02]  /*d720*/  ISETP.GT.AND P0, PT, R38.reuse, 0x31, PT ;  /* 0x000000312600780c */ /* 0x040fe40003f04270 */
[----:B------:R-:W-:Y:S02]  /*d730*/  IADD3 R36, P5, PT, R27, R36, RZ ;  /* 0x000000241b247210 */ /* 0x000fe40007fbe0ff */
[----:B------:R-:W-:Y:S02]  /*d740*/  PRMT R53, RZ, 0x7610, R53 ;  /* 0x00007610ff357816 */ /* 0x000fe40000000035 */
[----:B------:R-:W-:-:S03]  /*d750*/  ISETP.GT.AND P2, PT, R38, 0x32, PT ;  /* 0x000000322600780c */ /* 0x000fc60003f44270 */
[----:B0-----:R-:W-:Y:S01]  /*d760*/  @P3 IMAD.MOV.U32 R30, RZ, RZ, R43 ;  /* 0x000000ffff1e3224 */ /* 0x001fe200078e002b */
[----:B------:R-:W-:Y:S01]  /*d770*/  PRMT R91, RZ, 0x7610, R91 ;  /* 0x00007610ff5b7816 */ /* 0x000fe2000000005b */
[----:B------:R0:W-:Y:S01]  /*d780*/  STL [R1+0x1fc], R43 ;  /* 0x0001fc2b01007387 */ /* 0x0001e20000100800 */
[----:B------:R-:W-:-:S03]  /*d790*/  PRMT R32, RZ, 0x7610, R32 ;  /* 0x00007610ff207816 */ /* 0x000fc60000000020 */
[----:B------:R-:W2:Y:S04]  /*d7a0*/  LDL.LU R42, [R1+0x214] ;  /* 0x00021400012a7983 */ /* 0x000ea80000300800 */
[----:B------:R-:W-:Y:S04]  /*d7b0*/  STL [R1+0x204], R36 ;  /* 0x0002042401007387 */ /* 0x000fe80000100800 */
[----:B------:R-:W2:Y:S04]  /*d7c0*/  LDL.LU R35, [R1+0x21c] ;  /* 0x00021c0001237983 */ /* 0x000ea80000300800 */
[----:B----4-:R-:W-:Y:S01]  /*d7d0*/  STL [R1+0x684], R13 ;  /* 0x0006840d01007387 */ /* 0x010fe20000100800 */
[----:B---3--:R-:W-:-:S04]  /*d7e0*/  IMAD.X R44, R29, 0x1, R44, P6 ;  /* 0x000000011d2c7824 */ /* 0x008fc800030e062c */
[----:B------:R-:W-:Y:S02]  /*d7f0*/  @P3 IMAD.MOV.U32 R31, RZ, RZ, R44 ;  /* 0x000000ffff1f3224 */ /* 0x000fe400078e002c */
[----:B--2---:R-:W-:-:S03]  /*d800*/  IMAD.X R39, R29, 0x1, R39, P5 ;  /* 0x000000011d277824 */ /* 0x004fc600028e0627 */
[----:B------:R1:W2:Y:S01]  /*d810*/  @P3 LDG.E.U8 R53, desc[UR14][R30.64] ;  /* 0x0000000e1e353981 */ /* 0x0002a2000c1e1100 */
[----:B------:R-:W-:-:S03]  /*d820*/  IADD3 R37, P5, PT, R27, R37, RZ ;  /* 0x000000251b257210 */ /* 0x000fc60007fbe0ff */
[----:B------:R-:W-:Y:S01]  /*d830*/  STL [R1+0x1f8], R44 ;  /* 0x0001f82c01007387 */ /* 0x000fe20000100800 */
[----:B-1----:R-:W-:Y:S02]  /*d840*/  @P0 IMAD.MOV.U32 R30, RZ, RZ, R36 ;  /* 0x000000ffff1e0224 */ /* 0x002fe400078e0024 */
[----:B------:R-:W-:Y:S01]  /*d850*/  @P0 IMAD.MOV.U32 R31, RZ, RZ, R39 ;  /* 0x000000ffff1f0224 */ /* 0x000fe200078e0027 */
[----:B------:R1:W-:Y:S04]  /*d860*/  STL [R1+0x200], R39 ;  /* 0x0002002701007387 */ /* 0x0003e80000100800 */
[----:B------:R3:W4:Y:S01]  /*d870*/  @P0 LDG.E.U8 R91, desc[UR14][R30.64] ;  /* 0x0000000e1e5b0981 */ /* 0x000722000c1e1100 */
[----:B------:R-:W-:-:S03]  /*d880*/  IMAD.X R40, R29, 0x1, R40, P5 ;  /* 0x000000011d287824 */ /* 0x000fc600028e0628 */
[----:B0-----:R-:W2:Y:S04]  /*d890*/  LDL.LU R43, [R1+0x210] ;  /* 0x00021000012b7983 */ /* 0x001ea80000300800 */
[----:B-1----:R-:W4:Y:S01]  /*d8a0*/  LDL.LU R39, [R1+0x218] ;  /* 0x0002180001277983 */ /* 0x002f220000300800 */
[----:B---3--:R-:W-:Y:S02]  /*d8b0*/  @P2 IMAD.MOV.U32 R30, RZ, RZ, R37 ;  /* 0x000000ffff1e2224 */ /* 0x008fe400078e0025 */
[----:B------:R-:W-:-:S05]  /*d8c0*/  @P2 IMAD.MOV.U32 R31, RZ, RZ, R40 ;  /* 0x000000ffff1f2224 */ /* 0x000fca00078e0028 */
[----:B------:R0:W3:Y:S01]  /*d8d0*/  @P2 LDG.E.U8 R32, desc[UR14][R30.64] ;  /* 0x0000000e1e202981 */ /* 0x0000e2000c1e1100 */
[----:B------:R-:W-:-:S03]  /*d8e0*/  ISETP.GT.AND P3, PT, R38, 0x33, PT ;  /* 0x000000332600780c */ /* 0x000fc60003f64270 */
[----:B------:R1:W-:Y:S01]  /*d8f0*/  STL [R1+0x20c], R37 ;  /* 0x00020c2501007387 */ /* 0x0003e20000100800 */
[----:B------:R-:W-:-:S03]  /*d900*/  IADD3 R42, P6, PT, R27, R42, RZ ;  /* 0x0000002a1b2a7210 */ /* 0x000fc60007fde0ff */
[----:B------:R-:W3:Y:S04]  /*d910*/  LDL.LU R36, [R1+0x224] ;  /* 0x0002240001247983 */ /* 0x000ee80000300800 */
[----:B------:R0:W-:Y:S01]  /*d920*/  STL [R1+0x208], R40 ;  /* 0x0002082801007387 */ /* 0x0001e20000100800 */
[----:B------:R-:W-:-:S03]  /*d930*/  IADD3 R35, P5, PT, R27, R35, RZ ;  /* 0x000000231b237210 */ /* 0x000fc60007fbe0ff */
[----:B------:R-:W-:Y:S04]  /*d940*/  STL [R1+0x214], R42 ;  /* 0x0002142a01007387 */ /* 0x000fe80000100800 */
[----:B-1----:R-:W3:Y:S04]  /*d950*/  LDL.LU R37, [R1+0x220] ;  /* 0x0002200001257983 */ /* 0x002ee80000300800 */
[----:B------:R-:W-:Y:S04]  /*d960*/  STL [R1+0x21c], R35 ;  /* 0x00021c2301007387 */ /* 0x000fe80000100800 */
[----:B0-----:R-:W3:Y:S01]  /*d970*/  LDL.LU R40, [R1+0x22c] ;  /* 0x00022c0001287983 */ /* 0x001ee20000300800 */
[----:B------:R-:W-:-:S02]  /*d980*/  @P3 IMAD.MOV.U32 R30, RZ, RZ, R42 ;  /* 0x000000ffff1e3224 */ /* 0x000fc400078e002a */
[C---:B--2---:R-:W-:Y:S02]  /*d990*/  IMAD.X R43, R29.reuse, 0x1, R43, P6 ;  /* 0x000000011d2b7824 */ /* 0x044fe400030e062b */
[----:B----4-:R-:W-:Y:S01]  /*d9a0*/  IMAD.X R39, R29, 0x1, R39, P5 ;  /* 0x000000011d277824 */ /* 0x010fe200028e0627 */
[----:B---3--:R0:W-:Y:S04]  /*d9b0*/  STL [R1+0xa4], R32 ;  /* 0x0000a42001007387 */ /* 0x0081e80000100800 */
[----:B0-----:R-:W2:Y:S04]  /*d9c0*/  LDL.LU R32, [R1+0x234] ;  /* 0x0002340001207983 */ /* 0x001ea80000300800 */
[----:B------:R-:W-:Y:S04]  /*d9d0*/  STL [R1+0x210], R43 ;  /* 0x0002102b01007387 */ /* 0x000fe80000100800 */
[----:B------:R0:W-:Y:S04]  /*d9e0*/  STL [R1+0x218], R39 ;  /* 0x0002182701007387 */ /* 0x0001e80000100800 */
[----:B------:R-:W3:Y:S01]  /*d9f0*/  LDL.LU R42, [R1+0x228] ;  /* 0x00022800012a7983 */ /* 0x000ee20000300800 */
[----:B------:R-:W-:Y:S01]  /*da00*/  ISETP.GT.AND P0, PT, R38, 0x34, PT ;  /* 0x000000342600780c */ /* 0x000fe20003f04270 */
[----:B------:R-:W-:Y:S01]  /*da10*/  @P3 IMAD.MOV.U32 R31, RZ, RZ, R43 ;  /* 0x000000ffff1f3224 */ /* 0x000fe200078e002b */
[----:B------:R-:W-:-:S02]  /*da20*/  PRMT R41, RZ, 0x7610, R41 ;  /* 0x00007610ff297816 */ /* 0x000fc40000000029 */
[C---:B------:R-:W-:Y:S02]  /*da30*/  ISETP.GT.AND P2, PT, R38.reuse, 0x35, PT ;  /* 0x000000352600780c */ /* 0x040fe40003f44270 */
[----:B------:R-:W-:Y:S02]  /*da40*/  IADD3 R36, P5, PT, R27, R36, RZ ;  /* 0x000000241b247210 */ /* 0x000fe40007fbe0ff */
[----:B------:R1:W4:Y:S01]  /*da50*/  @P3 LDG.E.U8 R41, desc[UR14][R30.64] ;  /* 0x0000000e1e293981 */ /* 0x000322000c1e1100 */
[----:B------:R-:W-:Y:S02]  /*da60*/  PRMT R5, RZ, 0x7610, R5 ;  /* 0x00007610ff057816 */ /* 0x000fe40000000005 */
[----:B------:R-:W-:Y:S01]  /*da70*/  ISETP.GT.AND P3, PT, R38, 0x36, PT ;  /* 0x000000362600780c */ /* 0x000fe20003f64270 */
[----:B------:R-:W-:Y:S01]  /*da80*/  IMAD.X R37, R29, 0x1, R37, P5 ;  /* 0x000000011d257824 */ /* 0x000fe200028e0625 */
[----:B------:R-:W-:Y:S01]  /*da90*/  IADD3 R40, P6, PT, R27, R40, RZ ;  /* 0x000000281b287210 */ /* 0x000fe20007fde0ff */
[----:B-1----:R-:W-:-:S02]  /*daa0*/  @P0 IMAD.MOV.U32 R30, RZ, RZ, R35 ;  /* 0x000000ffff1e0224 */ /* 0x002fc400078e0023 */
[----:B------:R-:W-:Y:S01]  /*dab0*/  @P0 IMAD.MOV.U32 R31, RZ, RZ, R39 ;  /* 0x000000ffff1f0224 */ /* 0x000fe200078e0027 */
[----:B------:R-:W-:Y:S01]  /*dac0*/  PRMT R82, RZ, 0x7610, R82 ;  /* 0x00007610ff527816 */ /* 0x000fe20000000052 */
[----:B0-----:R-:W4:Y:S04]  /*dad0*/  LDL.LU R39, [R1+0x230] ;  /* 0x0002300001277983 */ /* 0x001f280000300800 */
[----:B------:R0:W4:Y:S01]  /*dae0*/  @P0 LDG.E.U8 R5, desc[UR14][R30.64] ;  /* 0x0000000e1e050981 */ /* 0x000122000c1e1100 */
[----:B------:R-:W-:Y:S01]  /*daf0*/  PRMT R3, RZ, 0x7610, R3 ;  /* 0x00007610ff037816 */ /* 0x000fe20000000003 */
[----:B0-----:R-:W-:Y:S02]  /*db00*/  @P2 IMAD.MOV.U32 R30, RZ, RZ, R36 ;  /* 0x000000ffff1e2224 */ /* 0x001fe400078e0024 */
[----:B------:R-:W-:-:S05]  /*db10*/  @P2 IMAD.MOV.U32 R31, RZ, RZ, R37 ;  /* 0x000000ffff1f2224 */ /* 0x000fca00078e0025 */
[----:B------:R0:W4:Y:S02]  /*db20*/  @P2 LDG.E.U8 R82, desc[UR14][R30.64] ;  /* 0x0000000e1e522981 */ /* 0x000124000c1e1100 */
[----:B0-----:R-:W-:Y:S02]  /*db30*/  @P3 IMAD.MOV.U32 R30, RZ, RZ, R40 ;  /* 0x000000ffff1e3224 */ /* 0x001fe400078e0028 */
[----:B---3--:R-:W-:-:S04]  /*db40*/  IMAD.X R42, R29, 0x1, R42, P6 ;  /* 0x000000011d2a7824 */ /* 0x008fc800030e062a */
[----:B------:R-:W-:-:S05]  /*db50*/  @P3 IMAD.MOV.U32 R31, RZ, RZ, R42 ;  /* 0x000000ffff1f3224 */ /* 0x000fca00078e002a */
[----:B------:R0:W3:Y:S01]  /*db60*/  @P3 LDG.E.U8 R3, desc[UR14][R30.64] ;  /* 0x0000000e1e033981 */ /* 0x0000e2000c1e1100 */
[----:B------:R-:W-:Y:S02]  /*db70*/  ISETP.GT.AND P0, PT, R38, 0x37, PT ;  /* 0x000000372600780c */ /* 0x000fe40003f04270 */
[----:B--2---:R-:W-:Y:S01]  /*db80*/  IADD3 R32, P5, PT, R27, R32, RZ ;  /* 0x000000201b207210 */ /* 0x004fe20007fbe0ff */
[----:B------:R1:W-:Y:S04]  /*db90*/  STL [R1+0x224], R36 ;  /* 0x0002242401007387 */ /* 0x0003e80000100800 */
[----:B------:R-:W2:Y:S01]  /*dba0*/  LDL.LU R35, [R1+0x23c] ;  /* 0x00023c0001237983 */ /* 0x000ea20000300800 */
[----:B------:R-:W-:Y:S01]  /*dbb0*/  PRMT R14, RZ, 0x7610, R14 ;  /* 0x00007610ff0e7816 */ /* 0x000fe2000000000e */
[----:B----4-:R-:W-:-:S02]  /*dbc0*/  IMAD.X R39, R29, 0x1, R39, P5 ;  /* 0x000000011d277824 */ /* 0x010fc400028e0627 */
[----:B------:R-:W-:Y:S04]  /*dbd0*/  STL [R1+0x688], R5 ;  /* 0x0006880501007387 */ /* 0x000fe80000100800 */
[----:B------:R-:W-:Y:S01]  /*dbe0*/  STL [R1+0x220], R37 ;  /* 0x0002202501007387 */ /* 0x000fe20000100800 */
[----:B0-----:R-:W-:-:S03]  /*dbf0*/  @P0 IMAD.MOV.U32 R30, RZ, RZ, R32 ;  /* 0x000000ffff1e0224 */ /* 0x001fc600078e0020 */
[----:B-1----:R-:W4:Y:S01]  /*dc00*/  LDL.LU R36, [R1+0x238] ;  /* 0x0002380001247983 */ /* 0x002f220000300800 */
[----:B------:R-:W-:-:S03]  /*dc10*/  @P0 IMAD.MOV.U32 R31, RZ, RZ, R39 ;  /* 0x000000ffff1f0224 */ /* 0x000fc600078e0027 */
[----:B------:R-:W-:Y:S04]  /*dc20*/  STL [R1+0x22c], R40 ;  /* 0x00022c2801007387 */ /* 0x000fe80000100800 */
[----:B------:R0:W-:Y:S04]  /*dc30*/  STL [R1+0xa0], R41 ;  /* 0x0000a02901007387 */ /* 0x0001e80000100800 */
[----:B------:R1:W4:Y:S04]  /*dc40*/  @P0 LDG.E.U8 R14, desc[UR14][R30.64] ;  /* 0x0000000e1e0e0981 */ /* 0x000328000c1e1100 */
[----:B0-----:R-:W4:Y:S04]  /*dc50*/  LDL.LU R41, [R1+0x244] ;  /* 0x0002440001297983 */ /* 0x001f280000300800 */
[----:B------:R-:W-:Y:S04]  /*dc60*/  STL [R1+0x234], R32 ;  /* 0x0002342001007387 */ /* 0x000fe80000100800 */
[----:B------:R-:W4:Y:S04]  /*dc70*/  LDL.LU R37, [R1+0x40c] ;  /* 0x00040c0001257983 */ /* 0x000f280000300800 */
[----:B------:R-:W-:Y:S04]  /*dc80*/  STL [R1+0x68c], R82 ;  /* 0x00068c5201007387 */ /* 0x000fe80000100800 */
[----:B------:R0:W-:Y:S04]  /*dc90*/  STL [R1+0x228], R42 ;  /* 0x0002282a01007387 */ /* 0x0001e80000100800 */
[----:B------:R-:W-:Y:S04]  /*dca0*/  STL [R1+0x230], R39 ;  /* 0x0002302701007387 */ /* 0x000fe80000100800 */
[----:B---3--:R-:W-:Y:S04]  /*dcb0*/  STL [R1+0x690], R3 ;  /* 0x0006900301007387 */ /* 0x008fe80000100800 */
[----:B0-----:R-:W3:Y:S04]  /*dcc0*/  LDL.LU R42, [R1+0x240] ;  /* 0x00024000012a7983 */ /* 0x001ee80000300800 */
[----:B------:R-:W3:Y:S01]  /*dcd0*/  LDL.LU R40, [R1+0x248] ;  /* 0x0002480001287983 */ /* 0x000ee20000300800 */
[----:B------:R-:W-:-:S02]  /*dce0*/  ISETP.GT.AND P2, PT, R38, 0x38, PT ;  /* 0x000000382600780c */ /* 0x000fc40003f44270 */
[----:B--2---:R-:W-:Y:S02]  /*dcf0*/  IADD3 R35, P5, PT, R27, R35, RZ ;  /* 0x000000231b237210 */ /* 0x004fe40007fbe0ff */
[----:B------:R-:W-:-:S03]  /*dd00*/  ISETP.GT.AND P3, PT, R38, 0x39, PT ;  /* 0x000000392600780c */ /* 0x000fc60003f64270 */
[----:B------:R-:W-:Y:S01]  /*dd10*/  STL [R1+0x23c], R35 ;  /* 0x00023c2301007387 */ /* 0x000fe20000100800 */
[----:B------:R-:W-:-:S03]  /*dd20*/  PRMT R54, RZ, 0x7610, R54 ;  /* 0x00007610ff367816 */ /* 0x000fc60000000036 */
[----:B------:R-:W2:Y:S01]  /*dd30*/  LDL.LU R32, [R1+0x414] ;  /* 0x0004140001207983 */ /* 0x000ea20000300800 */
[----:B----4-:R-:W-:Y:S02]  /*dd40*/  IMAD.X R36, R29, 0x1, R36, P5 ;  /* 0x000000011d247824 */ /* 0x010fe400028e0624 */
[----:B-1----:R-:W-:Y:S02]  /*dd50*/  @P2 IMAD.MOV.U32 R30, RZ, RZ, R35 ;  /* 0x000000ffff1e2224 */ /* 0x002fe400078e0023 */
[----:B------:R-:W-:-:S05]  /*dd60*/  @P2 IMAD.MOV.U32 R31, RZ, RZ, R36 ;  /* 0x000000ffff1f2224 */ /* 0x000fca00078e0024 */
[----:B------:R0:W4:Y:S04]  /*dd70*/  @P2 LDG.E.U8 R54, desc[UR14][R30.64] ;  /* 0x0000000e1e362981 */ /* 0x000128000c1e1100 */
[----:B------:R-:W-:Y:S01]  /*dd80*/  STL [R1+0x694], R14 ;  /* 0x0006940e01007387 */ /* 0x000fe20000100800 */
[----:B------:R-:W-:-:S03]  /*dd90*/  IADD3 R41, P6, PT, R27, R41, RZ ;  /* 0x000000291b297210 */ /* 0x000fc60007fde0ff */
[----:B------:R1:W-:Y:S01]  /*dda0*/  STL [R1+0x238], R36 ;  /* 0x0002382401007387 */ /* 0x0003e20000100800 */
[----:B------:R-:W-:-:S03]  /*ddb0*/  IADD3 R37, P5, PT, R27, R37, RZ ;  /* 0x000000251b257210 */ /* 0x000fc60007fbe0ff */
[----:B-1----:R-:W4:Y:S04]  /*ddc0*/  LDL.LU R36, [R1+0x410] ;  /* 0x0004100001247983 */ /* 0x002f280000300800 */
[----:B------:R1:W-:Y:S04]  /*ddd0*/  STL [R1+0x244], R41 ;  /* 0x0002442901007387 */ /* 0x0003e80000100800 */
[----:B------:R-:W4:Y:S01]  /*dde0*/  LDL.LU R39, [R1+0x41c] ;  /* 0x00041c0001277983 */ /* 0x000f220000300800 */
[----:B0-----:R-:W-:-:S03]  /*ddf0*/  @P3 IMAD.MOV.U32 R30, RZ, RZ, R41 ;  /* 0x000000ffff1e3224 */ /* 0x001fc600078e0029 */
[----:B------:R0:W-:Y:S04]  /*de00*/  STL [R1+0x40c], R37 ;  /* 0x00040c2501007387 */ /* 0x0001e80000100800 */
[----:B------:R-:W4:Y:S01]  /*de10*/  LDL.LU R35, [R1+0x250] ;  /* 0x0002500001237983 */ /* 0x000f220000300800 */
[C---:B---3--:R-:W-:Y:S02]  /*de20*/  IMAD.X R42, R29.reuse, 0x1, R42, P6 ;  /* 0x000000011d2a7824 */ /* 0x048fe400030e062a */
[----:B------:R-:W-:-:S03]  /*de30*/  IMAD.X R40, R29, 0x1, R40, P5 ;  /* 0x000000011d287824 */ /* 0x000fc600028e0628 */
[----:B------:R-:W-:Y:S04]  /*de40*/  STL [R1+0x240], R42 ;  /* 0x0002402a01007387 */ /* 0x000fe80000100800 */
[----:B------:R-:W-:Y:S04]  /*de50*/  STL [R1+0x248], R40 ;  /* 0x0002482801007387 */ /* 0x000fe80000100800 */
[----:B-1----:R-:W3:Y:S01]  /*de60*/  LDL.LU R41, [R1+0x418] ;  /* 0x0004180001297983 */ /* 0x002ee20000300800 */
[----:B------:R-:W-:Y:S01]  /*de70*/  ISETP.GT.AND P0, PT, R38, 0x3a, PT ;  /* 0x0000003a2600780c */ /* 0x000fe20003f04270 */
[----:B------:R-:W-:Y:S01]  /*de80*/  @P3 IMAD.MOV.U32 R31, RZ, RZ, R42 ;  /* 0x000000ffff1f3224 */ /* 0x000fe200078e002a */
[----:B------:R-:W-:-:S02]  /*de90*/  PRMT R93, RZ, 0x7610, R93 ;  /* 0x00007610ff5d7816 */ /* 0x000fc4000000005d */
[C---:B------:R-:W-:Y:S02]  /*dea0*/  ISETP.GT.AND P2, PT, R38.reuse, 0x3b, PT ;  /* 0x0000003b2600780c */ /* 0x040fe40003f44270 */
[----:B--2---:R-:W-:Y:S02]  /*deb0*/  IADD3 R32, P5, PT, R27, R32, RZ ;  /* 0x000000201b207210 */ /* 0x004fe40007fbe0ff */
[----:B------:R1:W2:Y:S01]  /*dec0*/  @P3 LDG.E.U8 R93, desc[UR14][R30.64] ;  /* 0x0000000e1e5d3981 */ /* 0x0002a2000c1e1100 */
[----:B------:R-:W-:Y:S02]  /*ded0*/  PRMT R33, RZ, 0x7610, R33 ;  /* 0x00007610ff217816 */ /* 0x000fe40000000021 */
[----:B------:R-:W-:Y:S02]  /*dee0*/  ISETP.GT.AND P3, PT, R38, 0x3c, PT ;  /* 0x0000003c2600780c */ /* 0x000fe40003f64270 */
[----:B------:R-:W-:Y:S01]  /*def0*/  PRMT R82, RZ, 0x7610, R82 ;  /* 0x00007610ff527816 */ /* 0x000fe20000000052 */
[----:B-1----:R-:W-:-:S02]  /*df00*/  @P0 IMAD.MOV.U32 R30, RZ, RZ, R37 ;  /* 0x000000ffff1e0224 */ /* 0x002fc400078e0025 */
[----:B------:R-:W-:Y:S01]  /*df10*/  @P0 IMAD.MOV.U32 R31, RZ, RZ, R40 ;  /* 0x000000ffff1f0224 */ /* 0x000fe200078e0028 */
[----:B0-----:R-:W2:Y:S04]  /*df20*/  LDL.LU R37, [R1+0x24c] ;  /* 0x00024c0001257983 */ /* 0x001ea80000300800 */
[----:B------:R0:W2:Y:S01]  /*df30*/  @P0 LDG.E.U8 R33, desc[UR14][R30.64] ;  /* 0x0000000e1e210981 */ /* 0x0000a2000c1e1100 */
[----:B------:R-:W-:Y:S01]  /*df40*/  PRMT R21, RZ, 0x7610, R21 ;  /* 0x00007610ff157816 */ /* 0x000fe20000000015 */
[----:B----4-:R-:W-:Y:S02]  /*df50*/  IMAD.X R36, R29, 0x1, R36, P5 ;  /* 0x000000011d247824 */ /* 0x010fe400028e0624 */
[----:B0-----:R-:W-:Y:S02]  /*df60*/  @P2 IMAD.MOV.U32 R30, RZ, RZ, R32 ;  /* 0x000000ffff1e2224 */ /* 0x001fe400078e0020 */
[----:B------:R-:W-:Y:S01]  /*df70*/  @P2 IMAD.MOV.U32 R31, RZ, RZ, R36 ;  /* 0x000000ffff1f2224 */ /* 0x000fe200078e0024 */
[----:B------:R-:W-:-:S04]  /*df80*/  IADD3 R39, P6, PT, R27, R39, RZ ;  /* 0x000000271b277210 */ /* 0x000fc80007fde0ff */
[----:B------:R0:W4:Y:S02]  /*df90*/  @P2 LDG.E.U8 R82, desc[UR14][R30.64] ;  /* 0x0000000e1e522981 */ /* 0x000124000c1e1100 */
[----:B0-----:R-:W-:Y:S02]  /*dfa0*/  @P3 IMAD.MOV.U32 R30, RZ, RZ, R39 ;  /* 0x000000ffff1e3224 */ /* 0x001fe400078e0027 */
[----:B---3--:R-:W-:-:S04]  /*dfb0*/  IMAD.X R41, R29, 0x1, R41, P6 ;  /* 0x000000011d297824 */ /* 0x008fc800030e0629 */
[----:B------:R-:W-:-:S05]  /*dfc0*/  @P3 IMAD.MOV.U32 R31, RZ, RZ, R41 ;  /* 0x000000ffff1f3224 */ /* 0x000fca00078e0029 */
[----:B------:R-:W3:Y:S01]  /*dfd0*/  @P3 LDG.E.U8 R21, desc[UR14][R30.64] ;  /* 0x0000000e1e153981 */ /* 0x000ee2000c1e1100 */
[----:B------:R-:W-:-:S03]  /*dfe0*/  IADD3 R35, P5, PT, R27, R35, RZ ;  /* 0x000000231b237210 */ /* 0x000fc60007fbe0ff */
[----:B------:R-:W-:Y:S04]  /*dff0*/  STL [R1+0x414], R32 ;  /* 0x0004142001007387 */ /* 0x000fe80000100800 */
[----:B--2---:R0:W-:Y:S01]  /*e000*/  STL [R1+0x8c], R33 ;  /* 0x00008c2101007387 */ /* 0x0041e20000100800 */
[----:B------:R-:W-:-:S03]  /*e010*/  IMAD.X R37, R29, 0x1, R37, P5 ;  /* 0x000000011d257824 */ /* 0x000fc600028e0625 */
[----:B0-----:R-:W2:Y:S04]  /*e020*/  LDL.LU R33, [R1+0x258] ;  /* 0x0002580001217983 */ /* 0x001ea80000300800 */
[----:B------:R0:W-:Y:S04]  /*e030*/  STL [R1+0x410], R36 ;  /* 0x0004102401007387 */ /* 0x0001e80000100800 */
[----:B0-----:R-:W2:Y:S04]  /*e040*/  LDL.LU R36, [R1+0x254] ;  /* 0x0002540001247983 */ /* 0x001ea80000300800 */
[----:B------:R-:W-:Y:S04]  /*e050*/  STL [R1+0x41c], R39 ;  /* 0x00041c2701007387 */ /* 0x000fe80000100800 */
[----:B------:R-:W2:Y:S04]  /*e060*/  LDL.LU R40, [R1+0x260] ;  /* 0x0002600001287983 */ /* 0x000ea80000300800 */
[----:B------:R-:W-:Y:S04]  /*e070*/  STL [R1+0x250], R35 ;  /* 0x0002502301007387 */ /* 0x000fe80000100800 */
[----:B------:R-:W2:Y:S04]  /*e080*/  LDL.LU R32, [R1+0x424] ;  /* 0x0004240001207983 */ /* 0x000ea80000300800 */
[----:B----4-:R-:W-:Y:S04]  /*e090*/  STL [R1+0x698], R82 ;  /* 0x0006985201007387 */ /* 0x010fe80000100800 */
[----:B------:R0:W-:Y:S04]  /*e0a0*/  STL [R1+0x418], R41 ;  /* 0x0004182901007387 */ /* 0x0001e80000100800 */
[----:B------:R-:W-:Y:S04]  /*e0b0*/  STL [R1+0x24c], R37 ;  /* 0x00024c2501007387 */ /* 0x000fe80000100800 */
[----:B---3--:R-:W-:Y:S04]  /*e0c0*/  STL [R1+0x69c], R21 ;  /* 0x00069c1501007387 */ /* 0x008fe80000100800 */
[----:B0-----:R-:W3:Y:S01]  /*e0d0*/  LDL.LU R41, [R1+0x25c] ;  /* 0x00025c0001297983 */ /* 0x001ee20000300800 */
[----:B------:R-:W-:-:S02]  /*e0e0*/  ISETP.GT.AND P0, PT, R38, 0x3d, PT ;  /* 0x0000003d2600780c */ /* 0x000fc40003f04270 */
[----:B------:R-:W-:Y:S01]  /*e0f0*/  PRMT R74, RZ, 0x7610, R74 ;  /* 0x00007610ff4a7816 */ /* 0x000fe2000000004a */
[----:B------:R-:W4:Y:S01]  /*e100*/  LDL.LU R39, [R1+0x420] ;  /* 0x0004200001277983 */ /* 0x000f220000300800 */
[----:B------:R-:W-:-:S09]  /*e110*/  ISETP.GT.AND P2, PT, R38, 0x3e, PT ;  /* 0x0000003e2600780c */ /* 0x000fd20003f44270 */
[----:B------:R-:W-:Y:S02]  /*e120*/  @P0 IMAD.MOV.U32 R30, RZ, RZ, R35 ;  /* 0x000000ffff1e0224 */ /* 0x000fe400078e0023 */
[----:B------:R-:W-:-:S05]  /*e130*/  @P0 IMAD.MOV.U32 R31, RZ, RZ, R37 ;  /* 0x000000ffff1f0224 */ /* 0x000fca00078e0025 */
[----:B------:R0:W4:Y:S01]  /*e140*/  @P0 LDG.E.U8 R74, desc[UR14][R30.64] ;  /* 0x0000000e1e4a0981 */ /* 0x000122000c1e1100 */
[----:B--2---:R-:W-:Y:S02]  /*e150*/  IADD3 R33, P5, PT, R27, R33, RZ ;  /* 0x000000211b217210 */ /* 0x004fe40007fbe0ff */
[----:B------:R-:W-:Y:S02]  /*e160*/  ISETP.GT.AND P3, PT, R38, 0x3f, PT ;  /* 0x0000003f2600780c */ /* 0x000fe40003f64270 */
[----:B------:R-:W-:Y:S01]  /*e170*/  PRMT R4, RZ, 0x7610, R4 ;  /* 0x00007610ff047816 */ /* 0x000fe20000000004 */
[----:B0-----:R-:W-:Y:S02]  /*e180*/  @P2 IMAD.MOV.U32 R30, RZ, RZ, R33 ;  /* 0x000000ffff1e2224 */ /* 0x001fe400078e0021 */
[----:B------:R-:W-:-:S04]  /*e190*/  IMAD.X R36, R29, 0x1, R36, P5 ;  /* 0x000000011d247824 */ /* 0x000fc800028e0624 */
[----:B------:R-:W-:Y:S01]  /*e1a0*/  @P2 IMAD.MOV.U32 R31, RZ, RZ, R36 ;  /* 0x000000ffff1f2224 */ /* 0x000fe200078e0024 */
[----:B------:R-:W-:-:S04]  /*e1b0*/  IADD3 R40, P6, PT, R27, R40, RZ ;  /* 0x000000281b287210 */ /* 0x000fc80007fde0ff */
[----:B------:R0:W2:Y:S01]  /*e1c0*/  @P2 LDG.E.U8 R4, desc[UR14][R30.64] ;  /* 0x0000000e1e042981 */ /* 0x0000a2000c1e1100 */
[----:B------:R-:W-:Y:S01]  /*e1d0*/  PRMT R9, RZ, 0x7610, R9 ;  /* 0x00007610ff097816 */ /* 0x000fe20000000009 */
[----:B0-----:R-:W-:Y:S02]  /*e1e0*/  @P3 IMAD.MOV.U32 R30, RZ, RZ, R40 ;  /* 0x000000ffff1e3224 */ /* 0x001fe400078e0028 */
[----:B---3--:R-:W-:-:S04]  /*e1f0*/  IMAD.X R41, R29, 0x1, R41, P6 ;  /* 0x000000011d297824 */ /* 0x008fc800030e0629 */
[----:B------:R-:W-:-:S05]  /*e200*/  @P3 IMAD.MOV.U32 R31, RZ, RZ, R41 ;  /* 0x000000ffff1f3224 */ /* 0x000fca00078e0029 */
[----:B------:R-:W3:Y:S04]  /*e210*/  @P3 LDG.E.U8 R9, desc[UR14][R30.64] ;  /* 0x0000000e1e093981 */ /* 0x000ee8000c1e1100 */
[----:B------:R-:W-:Y:S04]  /*e220*/  STL [R1+0x258], R33 ;  /* 0x0002582101007387 */ /* 0x000fe80000100800 */
[----:B------:R-:W3:Y:S04]  /*e230*/  LDL.LU R35, [R1+0x42c] ;  /* 0x00042c0001237983 */ /* 0x000ee80000300800 */
[----:B----4-:R-:W-:Y:S04]  /*e240*/  STL [R1+0x6a0], R74 ;  /* 0x0006a04a01007387 */ /* 0x010fe80000100800 */
[----:B------:R0:W-:Y:S04]  /*e250*/  STL [R1+0x254], R36 ;  /* 0x0002542401007387 */ /* 0x0001e80000100800 */
[----:B0-----:R-:W4:Y:S01]  /*e260*/  LDL.LU R36, [R1+0x428] ;  /* 0x0004280001247983 */ /* 0x001f220000300800 */
[----:B------:R-:W-:-:S03]  /*e270*/  IADD3 R32, P5, PT, R27, R32, RZ ;  /* 0x000000201b207210 */ /* 0x000fc60007fbe0ff */
[----:B------:R0:W-:Y:S02]  /*e280*/  STL [R1+0x260], R40 ;  /* 0x0002602801007387 */ /* 0x0001e40000100800 */
[----:B------:R-:W-:Y:S02]  /*e290*/  IMAD.X R39, R29, 0x1, R39, P5 ;  /* 0x000000011d277824 */ /* 0x000fe400028e0627 */
[----:B------:R-:W4:Y:S04]  /*e2a0*/  LDL.LU R37, [R1+0x434] ;  /* 0x0004340001257983 */ /* 0x000f280000300800 */
[----:B------:R-:W-:Y:S04]  /*e2b0*/  STL [R1+0x424], R32 ;  /* 0x0004242001007387 */ /* 0x000fe80000100800 */
[----:B------:R-:W4:Y:S04]  /*e2c0*/  LDL.LU R33, [R1+0x43c] ;  /* 0x00043c0001217983 */ /* 0x000f280000300800 */
[----:B--2---:R-:W-:Y:S04]  /*e2d0*/  STL [R1+0x6a4], R4 ;  /* 0x0006a40401007387 */ /* 0x004fe80000100800 */
[----:B------:R-:W-:Y:S04]  /*e2e0*/  STL [R1+0x25c], R41 ;  /* 0x00025c2901007387 */ /* 0x000fe80000100800 */
[----:B------:R1:W-:Y:S04]  /*e2f0*/  STL [R1+0x420], R39 ;  /* 0x0004202701007387 */ /* 0x0003e80000100800 */
[----:B---3--:R2:W-:Y:S04]  /*e300*/  STL [R1+0x6a8], R9 ;  /* 0x0006a80901007387 */ /* 0x0085e80000100800 */
[----:B0-----:R-:W3:Y:S01]  /*e310*/  LDL.LU R40, [R1+0x430] ;  /* 0x0004300001287983 */ /* 0x001ee20000300800 */
[----:B------:R-:W-:-:S02]  /*e320*/  ISETP.GT.AND P0, PT, R38, 0x40, PT ;  /* 0x000000402600780c */ /* 0x000fc40003f04270 */
[----:B------:R-:W-:Y:S02]  /*e330*/  ISETP.GT.AND P2, PT, R38, 0x41, PT ;  /* 0x000000412600780c */ /* 0x000fe40003f44270 */
[----:B------:R-:W-:Y:S02]  /*e340*/  IADD3 R35, P5, PT, R27, R35, RZ ;  /* 0x000000231b237210 */ /* 0x000fe40007fbe0ff */
[----:B------:R-:W-:Y:S02]  /*e350*/  PRMT R62, RZ, 0x7610, R62 ;  /* 0x00007610ff3e7816 */ /* 0x000fe4000000003e */
[----:B------:R-:W-:-:S05]  /*e360*/  PRMT R34, RZ, 0x7610, R34 ;  /* 0x00007610ff227816 */ /* 0x000fca0000000022 */
[----:B------:R-:W-:Y:S02]  /*e370*/  @P0 IMAD.MOV.U32 R30, RZ, RZ, R32 ;  /* 0x000000ffff1e0224 */ /* 0x000fe400078e0020 */
[----:B------:R-:W-:Y:S02]  /*e380*/  @P0 IMAD.MOV.U32 R31, RZ, RZ, R39 ;  /* 0x000000ffff1f0224 */ /* 0x000fe400078e0027 */
[----:B-1----:R-:W3:Y:S01]  /*e390*/  LDL.LU R39, [R1+0x438] ;  /* 0x0004380001277983 */ /* 0x002ee20000300800 */
[----:B----4-:R-:W-:-:S03]  /*e3a0*/  IMAD.X R36, R29, 0x1, R36, P5 ;  /* 0x000000011d247824 */ /* 0x010fc600028e0624 */
[----:B------:R0:W4:Y:S02]  /*e3b0*/  @P0 LDG.E.U8 R62, desc[UR14][R30.64] ;  /* 0x0000000e1e3e0981 */ /* 0x000124000c1e1100 */
[----:B0-----:R-:W-:Y:S02]  /*e3c0*/  @P2 IMAD.MOV.U32 R30, RZ, RZ, R35 ;  /* 0x000000ffff1e2224 */ /* 0x001fe400078e0023 */
[----:B------:R-:W-:-:S05]  /*e3d0*/  @P2 IMAD.MOV.U32 R31, RZ, RZ, R36 ;  /* 0x000000ffff1f2224 */ /* 0x000fca00078e0024 */
[----:B------:R0:W4:Y:S01]  /*e3e0*/  @P2 LDG.E.U8 R34, desc[UR14][R30.64] ;  /* 0x0000000e1e222981 */ /* 0x000122000c1e1100 */
[----:B------:R-:W-:Y:S02]  /*e3f0*/  ISETP.GT.AND P3, PT, R38, 0x42, PT ;  /* 0x000000422600780c */ /* 0x000fe40003f64270 */
[----:B------:R-:W-:Y:S02]  /*e400*/  IADD3 R37, P6, PT, R27, R37, RZ ;  /* 0x000000251b257210 */ /* 0x000fe40007fde0ff */
[----:B--2---:R-:W-:-:S09]  /*e410*/  PRMT R9, RZ, 0x7610, R9 ;  /* 0x00007610ff097816 */ /* 0x004fd20000000009 */
[----:B0-----:R-:W-:Y:S02]  /*e420*/  @P3 IMAD.MOV.U32 R30, RZ, RZ, R37 ;  /* 0x000000ffff1e3224 */ /* 0x001fe400078e0025 */
[----:B---3--:R-:W-:-:S04]  /*e430*/  IMAD.X R40, R29, 0x1, R40, P6 ;  /* 0x000000011d287824 */ /* 0x008fc800030e0628 */
[----:B------:R-:W-:-:S05]  /*e440*/  @P3 IMAD.MOV.U32 R31, RZ, RZ, R40 ;  /* 0x000000ffff1f3224 */ /* 0x000fca00078e0028 */
[----:B------:R0:W2:Y:S01]  /*e450*/  @P3 LDG.E.U8 R9, desc[UR14][R30.64] ;  /* 0x0000000e1e093981 */ /* 0x0000a2000c1e1100 */
[----:B------:R-:W-:Y:S02]  /*e460*/  ISETP.GT.AND P0, PT, R38, 0x43, PT ;  /* 0x000000432600780c */ /* 0x000fe40003f04270 */
[----:B------:R-:W-:Y:S01]  /*e470*/  IADD3 R33, P5, PT, R27, R33, RZ ;  /* 0x000000211b217210 */ /* 0x000fe20007fbe0ff */
[----:B------:R1:W-:Y:S04]  /*e480*/  STL [R1+0x42c], R35 ;  /* 0x00042c2301007387 */ /* 0x0003e80000100800 */
[----:B------:R-:W3:Y:S01]  /*e490*/  LDL.LU R32, [R1+0x444] ;  /* 0x0004440001207983 */ /* 0x000ee20000300800 */
[----:B------:R-:W-:-:S03]  /*e4a0*/  IMAD.X R39, R29, 0x1, R39, P5 ;  /* 0x000000011d277824 */ /* 0x000fc600028e0627 */
[----:B------:R0:W-:Y:S04]  /*e4b0*/  STL [R1+0x428], R36 ;  /* 0x0004282401007387 */ /* 0x0001e80000100800 */
[----:B-1----:R-:W3:Y:S01]  /*e4c0*/  LDL.LU R35, [R1+0x440] ;  /* 0x0004400001237983 */ /* 0x002ee20000300800 */
[----:B------:R-:W-:-:S03]  /*e4d0*/  PRMT R5, RZ, 0x7610, R5 ;  /* 0x00007610ff057816 */ /* 0x000fc60000000005 */
[----:B------:R-:W-:Y:S01]  /*e4e0*/  STL [R1+0x434], R37 ;  /* 0x0004342501007387 */ /* 0x000fe20000100800 */
[----:B0-----:R-:W-:-:S03]  /*e4f0*/  @P0 IMAD.MOV.U32 R30, RZ, RZ, R33 ;  /* 0x000000ffff1e0224 */ /* 0x001fc600078e0021 */
[----:B------:R-:W3:Y:S01]  /*e500*/  LDL.LU R36, [R1+0x268] ;  /* 0x0002680001247983 */ /* 0x000ee20000300800 */
[----:B------:R-:W-:-:S03]  /*e510*/  @P0 IMAD.MOV.U32 R31, RZ, RZ, R39 ;  /* 0x000000ffff1f0224 */ /* 0x000fc600078e0027 */
[----:B------:R-:W-:Y:S04]  /*e520*/  STL [R1+0x43c], R33 ;  /* 0x00043c2101007387 */ /* 0x000fe80000100800 */
[----:B----4-:R0:W-:Y:S04]  /*e530*/  STL [R1+0x78], R34 ;  /* 0x0000782201007387 */ /* 0x0101e80000100800 */
[----:B------:R1:W4:Y:S04]  /*e540*/  @P0 LDG.E.U8 R5, desc[UR14][R30.64] ;  /* 0x0000000e1e050981 */ /* 0x000328000c1e1100 */
[----:B0-----:R-:W4:Y:S04]  /*e550*/  LDL.LU R34, [R1+0x270] ;  /* 0x0002700001227983 */ /* 0x001f280000300800 */
[----:B------:R-:W-:Y:S04]  /*e560*/  STL [R1+0x430], R40 ;  /* 0x0004302801007387 */ /* 0x000fe80000100800 */
[----:B------:R-:W-:Y:S04]  /*e570*/  STL [R1+0x438], R39 ;  /* 0x0004382701007387 */ /* 0x000fe80000100800 */
[----:B------:R-:W4:Y:S04]  /*e580*/  LDL.LU R37, [R1+0x264] ;  /* 0x0002640001257983 */ /* 0x000f280000300800 */
[----:B--2---:R0:W-:Y:S04]  /*e590*/  STL [R1+0x6ac], R9 ;  /* 0x0006ac0901007387 */ /* 0x0041e80000100800 */
[----:B0-----:R-:W2:Y:S01]  /*e5a0*/  LDL.LU R9, [R1+0x26c] ;  /* 0x00026c0001097983 */ /* 0x001ea20000300800 */
[----:B------:R-:W-:-:S02]  /*e5b0*/  ISETP.GT.AND P2, PT, R38, 0x44, PT ;  /* 0x000000442600780c */ /* 0x000fc40003f44270 */
[----:B---3--:R-:W-:Y:S01]  /*e5c0*/  IADD3 R32, P5, PT, R27, R32, RZ ;  /* 0x000000201b207210 */ /* 0x008fe20007fbe0ff */
[----:B------:R-:W3:Y:S01]  /*e5d0*/  LDL.LU R33, [R1+0x278] ;  /* 0x0002780001217983 */ /* 0x000ee20000300800 */
[----:B------:R-:W-:-:S03]  /*e5e0*/  ISETP.GT.AND P3, PT, R38, 0x45, PT ;  /* 0x000000452600780c */ /* 0x000fc60003f64270 */
[----:B------:R-:W-:Y:S01]  /*e5f0*/  IMAD.X R35, R29, 0x1, R35, P5 ;  /* 0x000000011d237824 */ /* 0x000fe200028e0623 */
[----:B------:R-:W-:Y:S02]  /*e600*/  PRMT R17, RZ, 0x7610, R17 ;  /* 0x00007610ff117816 */ /* 0x000fe40000000011 */
[----:B------:R-:W-:-:S03]  /*e610*/  IADD3 R36, P6, PT, R27, R36, RZ ;  /* 0x000000241b247210 */ /* 0x000fc60007fde0ff */
[----:B-1----:R-:W-:Y:S02]  /*e620*/  @P2 IMAD.MOV.U32 R30, RZ, RZ, R32 ;  /* 0x000000ffff1e2224 */ /* 0x002fe400078e0020 */
[----:B------:R-:W-:Y:S01]  /*e630*/  @P2 IMAD.MOV.U32 R31, RZ, RZ, R35 ;  /* 0x000000ffff1f2224 */ /* 0x000fe200078e0023 */
[----:B------:R-:W-:Y:S01]  /*e640*/  STL [R1+0x444], R32 ;  /* 0x0004442001007387 */ /* 0x000fe20000100800 */
[----:B------:R-:W-:-:S03]  /*e650*/  PRMT R65, RZ, 0x7610, R65 ;  /* 0x00007610ff417816 */ /* 0x000fc60000000041 */
[----:B------:R0:W3:Y:S04]  /*e660*/  @P2 LDG.E.U8 R17, desc[UR14][R30.64] ;  /* 0x0000000e1e112981 */ /* 0x0000e8000c1e1100 */
[----:B----4-:R1:W-:Y:S04]  /*e670*/  STL [R1+0x6b0], R5 ;  /* 0x0006b00501007387 */ /* 0x0103e80000100800 */
[----:B------:R4:W-:Y:S01]  /*e680*/  STL [R1+0x440], R35 ;  /* 0x0004402301007387 */ /* 0x0009e20000100800 */
[----:B0-----:R-:W-:-:S03]  /*e690*/  @P3 IMAD.MOV.U32 R30, RZ, RZ, R36 ;  /* 0x000000ffff1e3224 */ /* 0x001fc600078e0024 */
[----:B-1----:R-:W3:Y:S01]  /*e6a0*/  LDL.LU R5, [R1+0x274] ;  /* 0x0002740001057983 */ /* 0x002ee20000300800 */
[----:B------:R-:W-:-:S04]  /*e6b0*/  IMAD.X R37, R29, 0x1, R37, P6 ;  /* 0x000000011d257824 */ /* 0x000fc800030e0625 */
[----:B------:R-:W-:-:S05]  /*e6c0*/  @P3 IMAD.MOV.U32 R31, RZ, RZ, R37 ;  /* 0x000000ffff1f3224 */ /* 0x000fca00078e0025 */
[----:B------:R0:W3:Y:S01]  /*e6d0*/  @P3 LDG.E.U8 R65, desc[UR14][R30.64] ;  /* 0x0000000e1e413981 */ /* 0x0000e2000c1e1100 */
[----:B------:R-:W-:Y:S02]  /*e6e0*/  ISETP.GT.AND P0, PT, R38, 0x46, PT ;  /* 0x000000462600780c */ /* 0x000fe40003f04270 */
[----:B------:R-:W-:Y:S02]  /*e6f0*/  IADD3 R34, P5, PT, R27, R34, RZ ;  /* 0x000000221b227210 */ /* 0x000fe40007fbe0ff */
[----:B------:R-:W-:-:S09]  /*e700*/  PRMT R24, RZ, 0x7610, R24 ;  /* 0x00007610ff187816 */ /* 0x000fd20000000018 */
[----:B0-----:R-:W-:Y:S02]  /*e710*/  @P0 IMAD.MOV.U32 R30, RZ, RZ, R34 ;  /* 0x000000ffff1e0224 */ /* 0x001fe400078e0022 */
[----:B--2---:R-:W-:-:S04]  /*e720*/  IMAD.X R9, R29, 0x1, R9, P5 ;  /* 0x000000011d097824 */ /* 0x004fc800028e0609 */
[----:B------:R-:W-:-:S05]  /*e730*/  @P0 IMAD.MOV.U32 R31, RZ, RZ, R9 ;  /* 0x000000ffff1f0224 */ /* 0x000fca00078e0009 */
[----:B------:R0:W2:Y:S01]  /*e740*/  @P0 LDG.E.U8 R24, desc[UR14][R30.64] ;  /* 0x0000000e1e180981 */ /* 0x0000a2000c1e1100 */
[----:B------:R-:W-:Y:S02]  /*e750*/  ISETP.GT.AND P2, PT, R38, 0x47, PT ;  /* 0x000000472600780c */ /* 0x000fe40003f44270 */
[----:B---3--:R-:W-:Y:S01]  /*e760*/  IADD3 R33, P5, PT, R27, R33, RZ ;  /* 0x000000211b217210 */ /* 0x008fe20007fbe0ff */
[----:B------:R1:W-:Y:S04]  /*e770*/  STL [R1+0x268], R36 ;  /* 0x0002682401007387 */ /* 0x0003e80000100800 */
[----:B----4-:R-:W3:Y:S04]  /*e780*/  LDL.LU R35, [R1+0x44c] ;  /* 0x00044c0001237983 */ /* 0x010ee80000300800 */
[----:B------:R4:W-:Y:S01]  /*e790*/  STL [R1+0x270], R34 ;  /* 0x0002702201007387 */ /* 0x0009e20000100800 */
[----:B------:R-:W-:-:S03]  /*e7a0*/  PRMT R10, RZ, 0x7610, R10 ;  /* 0x00007610ff0a7816 */ /* 0x000fc6000000000a */
[----:B------:R-:W3:Y:S01]  /*e7b0*/  LDL.LU R32, [R1+0x454] ;  /* 0x0004540001207983 */ /* 0x000ee20000300800 */
[----:B0-----:R-:W-:-:S03]  /*e7c0*/  @P2 IMAD.MOV.U32 R30, RZ, RZ, R33 ;  /* 0x000000ffff1e2224 */ /* 0x001fc600078e0021 */
[----:B------:R-:W-:Y:S04]  /*e7d0*/  STL [R1+0x6b4], R17 ;  /* 0x0006b41101007387 */ /* 0x000fe80000100800 */
[----:B------:R-:W-:Y:S01]  /*e7e0*/  STL [R1+0x264], R37 ;  /* 0x0002642501007387 */ /* 0x000fe20000100800 */
[----:B------:R-:W-:-:S03]  /*e7f0*/  IMAD.X R5, R29, 0x1, R5, P5 ;  /* 0x000000011d057824 */ /* 0x000fc600028e0605 */
[----:B------:R0:W-:Y:S01]  /*e800*/  STL [R1+0x26c], R9 ;  /* 0x00026c0901007387 */ /* 0x0001e20000100800 */
[----:B------:R-:W-:-:S03]  /*e810*/  @P2 IMAD.MOV.U32 R31, RZ, RZ, R5 ;  /* 0x000000ffff1f2224 */ /* 0x000fc600078e0005 */
[----:B-1----:R-:W3:Y:S04]  /*e820*/  LDL.LU R36, [R1+0x448] ;  /* 0x0004480001247983 */ /* 0x002ee80000300800 */
[----:B------:R1:W3:Y:S04]  /*e830*/  @P2 LDG.E.U8 R10, desc[UR14][R30.64] ;  /* 0x0000000e1e0a2981 */ /* 0x0002e8000c1e1100 */
[----:B------:R-:W-:Y:S04]  /*e840*/  STL [R1+0x6b8], R65 ;  /* 0x0006b84101007387 */ /* 0x000fe80000100800 */
[----:B----4-:R-:W4:Y:S04]  /*e850*/  LDL.LU R34, [R1+0x450] ;  /* 0x0004500001227983 */ /* 0x010f280000300800 */
[----:B0-----:R-:W4:Y:S04]  /*e860*/  LDL.LU R9, [R1+0x45c] ;  /* 0x00045c0001097983 */ /* 0x001f280000300800 */
[----:B------:R0:W-:Y:S04]  /*e870*/  STL [R1+0x278], R33 ;  /* 0x0002782101007387 */ /* 0x0001e80000100800 */
[----:B--2---:R-:W-:Y:S04]  /*e880*/  STL [R1+0x6bc], R24 ;  /* 0x0006bc1801007387 */ /* 0x004fe80000100800 */
[----:B------:R2:W-:Y:S04]  /*e890*/  STL [R1+0x274], R5 ;  /* 0x0002740501007387 */ /* 0x0005e80000100800 */
[----:B------:R-:W4:Y:S01]  /*e8a0*/  LDL.LU R17, [R1+0x458] ;  /* 0x0004580001117983 */ /* 0x000f220000300800 */
[----:B------:R-:W-:-:S02]  /*e8b0*/  ISETP.GT.AND P3, PT, R38, 0x48, PT ;  /* 0x000000482600780c */ /* 0x000fc40003f64270 */
[C---:B---3--:R-:W-:Y:S02]  /*e8c0*/  IADD3 R35, P6, PT, R27.reuse, R35, RZ ;  /* 0x000000231b237210 */ /* 0x048fe40007fde0ff */
[----:B------:R-:W-:Y:S02]  /*e8d0*/  ISETP.GT.AND P0, PT, R38, 0x49, PT ;  /* 0x000000492600780c */ /* 0x000fe40003f04270 */
[----:B------:R-:W-:Y:S01]  /*e8e0*/  IADD3 R32, P5, PT, R27, R32, RZ ;  /* 0x000000201b207210 */ /* 0x000fe20007fbe0ff */
[----:B------:R3:W-:Y:S01]  /*e8f0*/  STL [R1+0x44c], R35 ;  /* 0x00044c2301007387 */ /* 0x0007e20000100800 */
[----:B------:R-:W-:-:S03]  /*e900*/  PRMT R61, RZ, 0x7610, R61 ;  /* 0x00007610ff3d7816 */ /* 0x000fc6000000003d */
[----:B0-----:R-:W4:Y:S02]  /*e910*/  LDL.LU R33, [R1+0x464] ;  /* 0x0004640001217983 */ /* 0x001f240000300800 */
[----:B-1----:R-:W-:Y:S02]  /*e920*/  @P3 IMAD.MOV.U32 R30, RZ, RZ, R35 ;  /* 0x000000ffff1e3224 */ /* 0x002fe400078e0023 */
[----:B------:R0:W-:Y:S04]  /*e930*/  STL [R1+0x454], R32 ;  /* 0x0004542001007387 */ /* 0x0001e80000100800 */
[----:B--2---:R-:W2:Y:S01]  /*e940*/  LDL.LU R5, [R1+0x46c] ;  /* 0x00046c0001057983 */ /* 0x004ea20000300800 */
[----:B------:R-:W-:-:S03]  /*e950*/  IMAD.X R36, R29, 0x1, R36, P6 ;  /* 0x000000011d247824 */ /* 0x000fc600030e0624 */
[----:B------:R1:W-:Y:S01]  /*e960*/  STL [R1+0x6c0], R10 ;  /* 0x0006c00a01007387 */ /* 0x0003e20000100800 */
[----:B------:R-:W-:-:S03]  /*e970*/  @P3 IMAD.MOV.U32 R31, RZ, RZ, R36 ;  /* 0x000000ffff1f3224 */ /* 0x000fc600078e0024 */
[----:B------:R-:W-:Y:S01]  /*e980*/  STL [R1+0x448], R36 ;  /* 0x0004482401007387 */ /* 0x000fe20000100800 */
[----:B------:R-:W-:-:S03]  /*e990*/  PRMT R24, RZ, 0x7610, R24 ;  /* 0x00007610ff187816 */ /* 0x000fc60000000018 */
[----:B------:R0:W2:Y:S01]  /*e9a0*/  @P3 LDG.E.U8 R61, desc[UR14][R30.64] ;  /* 0x0000000e1e3d3981 */ /* 0x0000a2000c1e1100 */
[----:B----4-:R-:W-:-:S05]  /*e9b0*/  IMAD.X R34, R29, 0x1, R34, P5 ;  /* 0x000000011d227824 */ /* 0x010fca00028e0622 */
[----:B------:R-:W-:Y:S01]  /*e9c0*/  STL [R1+0x450], R34 ;  /* 0x0004502201007387 */ /* 0x000fe20000100800 */
[----:B0-----:R-:W-:-:S03]  /*e9d0*/  @P0 IMAD.MOV.U32 R30, RZ, RZ, R32 ;  /* 0x000000ffff1e0224 */ /* 0x001fc600078e0020 */
[----:B---3--:R-:W3:Y:S01]  /*e9e0*/  LDL.LU R35, [R1+0x460] ;  /* 0x0004600001237983 */ /* 0x008ee20000300800 */
[----:B------:R-:W-:-:S03]  /*e9f0*/  @P0 IMAD.MOV.U32 R31, RZ, RZ, R34 ;  /* 0x000000ffff1f0224 */ /* 0x000fc600078e0022 */
[----:B------:R-:W4:Y:S01]  /*ea00*/  LDL.LU R32, [R1+0x468] ;  /* 0x0004680001207983 */ /* 0x000f220000300800 */
[----:B------:R-:W-:-:S03]  /*ea10*/  ISETP.GT.AND P2, PT, R38, 0x4a, PT ;  /* 0x0000004a2600780c */ /* 0x000fc60003f44270 */
[----:B------:R0:W4:Y:S01]  /*ea20*/  @P0 LDG.E.U8 R24, desc[UR14][R30.64] ;  /* 0x0000000e1e180981 */ /* 0x000122000c1e1100 */
[----:B------:R-:W-:Y:S02]  /*ea30*/  IADD3 R9, P5, PT, R27, R9, RZ ;  /* 0x000000091b097210 */ /* 0x000fe40007fbe0ff */
[----:B------:R-:W-:Y:S01]  /*ea40*/  PRMT R4, RZ, 0x7610, R4 ;  /* 0x00007610ff047816 */ /* 0x000fe20000000004 */
[----:B-1----:R-:W4:Y:S06]  /*ea50*/  LDL.LU R10, [R1+0x280] ;  /* 0x00028000010a7983 */ /* 0x002f2c0000300800 */
[----:B0-----:R-:W-:-:S02]  /*ea60*/  @P2 IMAD.MOV.U32 R30, RZ, RZ, R9 ;  /* 0x000000ffff1e2224 */ /* 0x001fc400078e0009 */
[----:B------:R-:W-:-:S04]  /*ea70*/  IMAD.X R17, R29, 0x1, R17, P5 ;  /* 0x000000011d117824 */ /* 0x000fc800028e0611 */
[----:B------:R-:W-:-:S05]  /*ea80*/  @P2 IMAD.MOV.U32 R31, RZ, RZ, R17 ;  /* 0x000000ffff1f2224 */ /* 0x000fca00078e0011 */
[----:B------:R0:W4:Y:S01]  /*ea90*/  @P2 LDG.E.U8 R4, desc[UR14][R30.64] ;  /* 0x0000000e1e042981 */ /* 0x000122000c1e1100 */
[C---:B------:R-:W-:Y:S02]  /*eaa0*/  ISETP.GT.AND P3, PT, R38.reuse, 0x4b, PT ;  /* 0x0000004b2600780c */ /* 0x040fe40003f64270 */
[C---:B------:R-:W-:Y:S02]  /*eab0*/  IADD3 R33, P6, PT, R27.reuse, R33, RZ ;  /* 0x000000211b217210 */ /* 0x040fe40007fde0ff */
[----:B------:R-:W-:Y:S02]  /*eac0*/  ISETP.GT.AND P0, PT, R38, 0x4c, PT ;  /* 0x0000004c2600780c */ /* 0x000fe40003f04270 */
[----:B------:R-:W-:Y:S02]  /*ead0*/  PRMT R13, RZ, 0x7610, R13 ;  /* 0x00007610ff0d7816 */ /* 0x000fe4000000000d */
[----:B--2---:R-:W-:-:S05]  /*eae0*/  IADD3 R5, P5, PT, R27, R5, RZ ;  /* 0x000000051b057210 */ /* 0x004fca0007fbe0ff */
[----:B0-----:R-:W-:Y:S01]  /*eaf0*/  @P3 IMAD.MOV.U32 R30, RZ, RZ, R33 ;  /* 0x000000ffff1e3224 */ /* 0x001fe200078e0021 */
[----:B------:R-:W-:Y:S01]  /*eb00*/  STL [R1+0x45c], R9 ;  /* 0x00045c0901007387 */ /* 0x000fe20000100800 */
[----:B------:R-:W-:Y:S01]  /*eb10*/  PRMT R12, RZ, 0x7610, R12 ;  /* 0x00007610ff0c7816 */ /* 0x000fe2000000000c */
[----:B---3--:R-:W-:-:S04]  /*eb20*/  IMAD.X R35, R29, 0x1, R35, P6 ;  /* 0x000000011d237824 */ /* 0x008fc800030e0623 */
[----:B------:R-:W-:Y:S02]  /*eb30*/  @P3 IMAD.MOV.U32 R31, RZ, RZ, R35 ;  /* 0x000000ffff1f3224 */ /* 0x000fe400078e0023 */
[----:B----4-:R-:W-:Y:S01]  /*eb40*/  IMAD.X R32, R29, 0x1, R32, P5 ;  /* 0x000000011d207824 */ /* 0x010fe200028e0620 */
[----:B------:R0:W-:Y:S04]  /*eb50*/  STL [R1+0x5c], R24 ;  /* 0x00005c1801007387 */ /* 0x0001e80000100800 */
[----:B------:R1:W2:Y:S04]  /*eb60*/  @P3 LDG.E.U8 R13, desc[UR14][R30.64] ;  /* 0x0000000e1e0d3981 */ /* 0x0002a8000c1e1100 */
[----:B0-----:R-:W3:Y:S04]  /*eb70*/  LDL.LU R24, [R1+0x27c] ;  /* 0x00027c0001187983 */ /* 0x001ee80000300800 */
[----:B------:R0:W-:Y:S01]  /*eb80*/  STL [R1+0x458], R17 ;  /* 0x0004581101007387 */ /* 0x0001e20000100800 */
[----:B-1----:R-:W-:-:S02]  /*eb90*/  @P0 IMAD.MOV.U32 R30, RZ, RZ, R5 ;  /* 0x000000ffff1e0224 */ /* 0x002fc400078e0005 */
[----:B------:R-:W-:Y:S01]  /*eba0*/  @P0 IMAD.MOV.U32 R31, RZ, RZ, R32 ;  /* 0x000000ffff1f0224 */ /* 0x000fe200078e0020 */
[----:B------:R-:W4:Y:S04]  /*ebb0*/  LDL.LU R34, [R1+0x284] ;  /* 0x0002840001227983 */ /* 0x000f280000300800 */
[----:B------:R1:W-:Y:S04]  /*ebc0*/  STL [R1+0x464], R33 ;  /* 0x0004642101007387 */ /* 0x0003e80000100800 */
[----:B0-----:R-:W4:Y:S04]  /*ebd0*/  LDL.LU R17, [R1+0x288] ;  /* 0x0002880001117983 */ /* 0x001f280000300800 */
[----:B------:R0:W4:Y:S04]  /*ebe0*/  @P0 LDG.E.U8 R12, desc[UR14][R30.64] ;  /* 0x0000000e1e0c0981 */ /* 0x000128000c1e1100 */
[----:B------:R-:W-:Y:S04]  /*ebf0*/  STL [R1+0x46c], R5 ;  /* 0x00046c0501007387 */ /* 0x000fe80000100800 */
[----:B------:R-:W4:Y:S04]  /*ec00*/  LDL.LU R9, [R1+0x290] ;  /* 0x0002900001097983 */ /* 0x000f280000300800 */
[----:B------:R-:W-:Y:S04]  /*ec10*/  STL [R1+0x6c4], R4 ;  /* 0x0006c40401007387 */ /* 0x000fe80000100800 */
[----:B------:R-:W-:Y:S04]  /*ec20*/  STL [R1+0x460], R35 ;  /* 0x0004602301007387 */ /* 0x000fe80000100800 */
[----:B------:R0:W-:Y:S04]  /*ec30*/  STL [R1+0x468], R32 ;  /* 0x0004682001007387 */ /* 0x0001e80000100800 */
[----:B-1----:R-:W4:Y:S01]  /*ec40*/  LDL.LU R33, [R1+0x28c] ;  /* 0x00028c0001217983 */ /* 0x002f220000300800 */
[----:B------:R-:W-:-:S02]  /*ec50*/  ISETP.GT.AND P2, PT, R38, 0x4d, PT ;  /* 0x0000004d2600780c */ /* 0x000fc40003f44270 */
[----:B------:R-:W-:Y:S02]  /*ec60*/  IADD3 R10, P5, PT, R27, R10, RZ ;  /* 0x0000000a1b0a7210 */ /* 0x000fe40007fbe0ff */
[----:B------:R-:W-:-:S09]  /*ec70*/  ISETP.GT.AND P3, PT, R38, 0x4e, PT ;  /* 0x0000004e2600780c */ /* 0x000fd20003f64270 */
[----:B0-----:R-:W-:Y:S01]  /*ec80*/  @P2 IMAD.MOV.U32 R30, RZ, RZ, R10 ;  /* 0x000000ffff1e2224 */ /* 0x001fe200078e000a */
[----:B------:R-:W-:Y:S01]  /*ec90*/  PRMT R19, RZ, 0x7610, R19 ;  /* 0x00007610ff137816 */ /* 0x000fe20000000013 */
[----:B--2---:R-:W-:Y:S04]  /*eca0*/  STL [R1+0x6c8], R13 ;  /* 0x0006c80d01007387 */ /* 0x004fe80000100800 */
[----:B------:R-:W2:Y:S01]  /*ecb0*/  LDL.LU R32, [R1+0x470] ;  /* 0x0004700001207983 */ /* 0x000ea20000300800 */
[----:B---3--:R-:W-:-:S03]  /*ecc0*/  IMAD.X R24, R29, 0x1, R24, P5 ;  /* 0x000000011d187824 */ /* 0x008fc600028e0618 */
[----:B------:R-:W3:Y:S01]  /*ecd0*/  LDL.LU R5, [R1+0x474] ;  /* 0x0004740001057983 */ /* 0x000ee20000300800 */
[----:B------:R-:W-:-:S03]  /*ece0*/  @P2 IMAD.MOV.U32 R31, RZ, RZ, R24 ;  /* 0x000000ffff1f2224 */ /* 0x000fc600078e0018 */
[----:B------:R-:W-:Y:S04]  /*ecf0*/  STL [R1+0x280], R10 ;  /* 0x0002800a01007387 */ /* 0x000fe80000100800 */
[----:B------:R0:W2:Y:S01]  /*ed00*/  @P2 LDG.E.U8 R19, desc[UR14][R30.64] ;  /* 0x0000000e1e132981 */ /* 0x0000a2000c1e1100 */
[----:B----4-:R-:W-:-:S03]  /*ed10*/  IADD3 R17, P6, PT, R27, R17, RZ ;  /* 0x000000111b117210 */ /* 0x010fc60007fde0ff */
[----:B------:R-:W-:Y:S04]  /*ed20*/  STL [R1+0x6cc], R12 ;  /* 0x0006cc0c01007387 */ /* 0x000fe80000100800 */
[----:B------:R1:W-:Y:S04]  /*ed30*/  STL [R1+0x27c], R24 ;  /* 0x00027c1801007387 */ /* 0x0003e80000100800 */
[----:B-1----:R-:W4:Y:S04]  /*ed40*/  LDL.LU R24, [R1+0x478] ;  /* 0x0004780001187983 */ /* 0x002f280000300800 */
[----:B------:R1:W-:Y:S04]  /*ed50*/  STL [R1+0x288], R17 ;  /* 0x0002881101007387 */ /* 0x0003e80000100800 */
[----:B------:R-:W4:Y:S01]  /*ed60*/  LDL.LU R10, [R1+0x47c] ;  /* 0x00047c00010a7983 */ /* 0x000f220000300800 */
[----:B------:R-:W-:Y:S01]  /*ed70*/  IADD3 R9, P5, PT, R27, R9, RZ ;  /* 0x000000091b097210 */ /* 0x000fe20007fbe0ff */
[----:B------:R-:W-:-:S04]  /*ed80*/  IMAD.X R34, R29, 0x1, R34, P6 ;  /* 0x000000011d227824 */ /* 0x000fc800030e0622 */
[----:B------:R1:W-:Y:S04]  /*ed90*/  STL [R1+0x290], R9 ;  /* 0x0002900901007387 */ /* 0x0003e80000100800 */
[----:B------:R-:W4:Y:S01]  /*eda0*/  LDL.LU R4, [R1+0x484] ;  /* 0x0004840001047983 */ /* 0x000f220000300800 */
[----:B0-----:R-:W-:-:S03]  /*edb0*/  @P3 IMAD.MOV.U32 R30, RZ, RZ, R17 ;  /* 0x000000ffff1e3224 */ /* 0x001fc600078e0011 */
[----:B------:R-:W-:Y:S01]  /*edc0*/  STL [R1+0x284], R34 ;  /* 0x0002842201007387 */ /* 0x000fe20000100800 */
[----:B------:R-:W-:-:S05]  /*edd0*/  IMAD.X R33, R29, 0x1, R33, P5 ;  /* 0x000000011d217824 */ /* 0x000fca00028e0621 */
[----:B------:R-:W-:Y:S04]  /*ede0*/  STL [R1+0x28c], R33 ;  /* 0x00028c2101007387 */ /* 0x000fe80000100800 */
[----:B-1----:R-:W4:Y:S01]  /*edf0*/  LDL.LU R17, [R1+0x480] ;  /* 0x0004800001117983 */ /* 0x002f220000300800 */
[C---:B------:R-:W-:Y:S01]  /*ee00*/  ISETP.GT.AND P0, PT, R38.reuse, 0x4f, PT ;  /* 0x0000004f2600780c */ /* 0x040fe20003f04270 */
[----:B------:R-:W-:Y:S01]  /*ee10*/  @P3 IMAD.MOV.U32 R31, RZ, RZ, R34 ;  /* 0x000000ffff1f3224 */ /* 0x000fe200078e0022 */
[----:B------:R-:W-:Y:S01]  /*ee20*/  PRMT R25, RZ, 0x7610, R25 ;  /* 0x00007610ff197816 */ /* 0x000fe20000000019 */
[----:B------:R-:W4:Y:S01]  /*ee30*/  LDL.LU R13, [R1+0x488] ;  /* 0x00048800010d7983 */ /* 0x000f220000300800 */
[----:B------:R-:W-:Y:S02]  /*ee40*/  ISETP.GT.AND P2, PT, R38, 0x50, PT ;  /* 0x000000502600780c */ /* 0x000fe40003f44270 */
[----:B------:R-:W-:-:S02]  /*ee50*/  PRMT R7, RZ, 0x7610, R7 ;  /* 0x00007610ff077816 */ /* 0x000fc40000000007 */
[----:B------:R0:W4:Y:S05]  /*ee60*/  @P3 LDG.E.U8 R25, desc[UR14][R30.64] ;  /* 0x0000000e1e193981 */ /* 0x00012a000c1e1100 */
[----:B0-----:R-:W-:Y:S02]  /*ee70*/  @P0 IMAD.MOV.U32 R30, RZ, RZ, R9 ;  /* 0x000000ffff1e0224 */ /* 0x001fe400078e0009 */
[----:B------:R-:W-:Y:S01]  /*ee80*/  @P0 IMAD.MOV.U32 R31, RZ, RZ, R33 ;  /* 0x000000ffff1f0224 */ /* 0x000fe200078e0021 */
[----:B------:R-:W4:Y:S04]  /*ee90*/  LDL.LU R9, [R1+0x48c] ;  /* 0x00048c0001097983 */ /* 0x000f280000300800 */
[----:B------:R0:W4:Y:S01]  /*eea0*/  @P0 LDG.E.U8 R7, desc[UR14][R30.64] ;  /* 0x0000000e1e070981 */ /* 0x000122000c1e1100 */
[----:B---3--:R-:W-:-:S05]  /*eeb0*/  IADD3 R5, P5, PT, R27, R5, RZ ;  /* 0x000000051b057210 */ /* 0x008fca0007fbe0ff */
[----:B--2---:R-:W-:Y:S01]  /*eec0*/  IMAD.X R32, R29, 0x1, R32, P5 ;  /* 0x000000011d207824 */ /* 0x004fe200028e0620 */
[----:B------:R-:W-:Y:S03]  /*eed0*/  STL [R1+0x474], R5 ;  /* 0x0004740501007387 */ /* 0x000fe60000100800 */
[----:B0-----:R-:W-:Y:S01]  /*eee0*/  @P2 IMAD.MOV.U32 R31, RZ, RZ, R32 ;  /* 0x000000ffff1f2224 */ /* 0x001fe200078e0020 */
[----:B------:R0:W-:Y:S01]  /*eef0*/  STL [R1+0x470], R32 ;  /* 0x0004702001007387 */ /* 0x0001e20000100800 */
[----:B------:R-:W-:-:S03]  /*ef00*/  ISETP.GT.AND P3, PT, R38, 0x51, PT ;  /* 0x000000512600780c */ /* 0x000fc60003f64270 */
[----:B0-----:R-:W2:Y:S01]  /*ef10*/  LDL.LU R32, [R1+0x490] ;  /* 0x0004900001207983 */ /* 0x001ea20000300800 */
[----:B------:R-:W-:Y:S01]  /*ef20*/  PRMT R60, RZ, 0x7610, R60 ;  /* 0x00007610ff3c7816 */ /* 0x000fe2000000003c */
[----:B------:R-:W-:-:S05]  /*ef30*/  @P2 IMAD.MOV.U32 R30, RZ, RZ, R5 ;  /* 0x000000ffff1e2224 */ /* 0x000fca00078e0005 */
[----:B------:R0:W3:Y:S01]  /*ef40*/  @P2 LDG.E.U8 R60, desc[UR14][R30.64] ;  /* 0x0000000e1e3c2981 */ /* 0x0000e2000c1e1100 */
[----:B----4-:R-:W-:-:S05]  /*ef50*/  IADD3 R10, P6, PT, R27, R10, RZ ;  /* 0x0000000a1b0a7210 */ /* 0x010fca0007fde0ff */
[----:B------:R1:W-:Y:S04]  /*ef60*/  STL [R1+0x47c], R10 ;  /* 0x00047c0a01007387 */ /* 0x0003e80000100800 */
[----:B------:R-:W4:Y:S01]  /*ef70*/  LDL.LU R12, [R1+0x494] ;  /* 0x00049400010c7983 */ /* 0x000f220000300800 */
[----:B------:R-:W-:Y:S01]  /*ef80*/  IADD3 R4, P5, PT, R27, R4, RZ ;  /* 0x000000041b047210 */ /* 0x000fe20007fbe0ff */
[----:B------:R-:W-:-:S04]  /*ef90*/  IMAD.X R24, R29, 0x1, R24, P6 ;  /* 0x000000011d187824 */ /* 0x000fc800030e0618 */
[----:B------:R-:W-:Y:S04]  /*efa0*/  STL [R1+0x484], R4 ;  /* 0x0004840401007387 */ /* 0x000fe80000100800 */
[----:B------:R-:W2:Y:S01]  /*efb0*/  LDL.LU R5, [R1+0x298] ;  /* 0x0002980001057983 */ /* 0x000ea20000300800 */
[----:B0-----:R-:W-:-:S03]  /*efc0*/  @P3 IMAD.MOV.U32 R30, RZ, RZ, R10 ;  /* 0x000000ffff1e3224 */ /* 0x001fc600078e000a */
[----:B------:R-:W-:Y:S01]  /*efd0*/  STL [R1+0x478], R24 ;  /* 0x0004781801007387 */ /* 0x000fe20000100800 */
[----:B------:R-:W-:-:S05]  /*efe0*/  IMAD.X R17, R29, 0x1, R17, P5 ;  /* 0x000000011d117824 */ /* 0x000fca00028e0611 */
[----:B------:R0:W-:Y:S04]  /*eff0*/  STL [R1+0x480], R17 ;  /* 0x0004801101007387 */ /* 0x0001e80000100800 */
[----:B-1----:R-:W3:Y:S01]  /*f000*/  LDL.LU R10, [R1+0x294] ;  /* 0x00029400010a7983 */ /* 0x002ee20000300800 */
[C---:B------:R-:W-:Y:S01]  /*f010*/  ISETP.GT.AND P0, PT, R38.reuse, 0x52, PT ;  /* 0x000000522600780c */ /* 0x040fe20003f04270 */
[----:B------:R-:W-:Y:S01]  /*f020*/  @P3 IMAD.MOV.U32 R31, RZ, RZ, R24 ;  /* 0x000000ffff1f3224 */ /* 0x000fe200078e0018 */
[----:B------:R-:W-:Y:S02]  /*f030*/  PRMT R82, RZ, 0x7610, R82 ;  /* 0x00007610ff527816 */ /* 0x000fe40000000052 */
[----:B------:R-:W-:Y:S02]  /*f040*/  ISETP.GT.AND P2, PT, R38, 0x53, PT ;  /* 0x000000532600780c */ /* 0x000fe40003f44270 */
[----:B------:R-:W-:-:S02]  /*f050*/  PRMT R74, RZ, 0x7610, R74 ;  /* 0x00007610ff4a7816 */ /* 0x000fc4000000004a */
[----:B------:R1:W3:Y:S01]  /*f060*/  @P3 LDG.E.U8 R82, desc[UR14][R30.64] ;  /* 0x0000000e1e523981 */ /* 0x0002e2000c1e1100 */
[----:B------:R-:W-:-:S05]  /*f070*/  IADD3 R9, P5, PT, R27, R9, RZ ;  /* 0x000000091b097210 */ /* 0x000fca0007fbe0ff */
[----:B------:R-:W-:Y:S02]  /*f080*/  IMAD.X R13, R29, 0x1, R13, P5 ;  /* 0x000000011d0d7824 */ /* 0x000fe400028e060d */
[----:B-1----:R-:W-:Y:S02]  /*f090*/  @P0 IMAD.MOV.U32 R31, RZ, RZ, R17 ;  /* 0x000000ffff1f0224 */ /* 0x002fe400078e0011 */
[----:B------:R-:W-:Y:S01]  /*f0a0*/  @P0 IMAD.MOV.U32 R30, RZ, RZ, R4 ;  /* 0x000000ffff1e0224 */ /* 0x000fe200078e0004 */
[----:B0-----:R-:W3:Y:S04]  /*f0b0*/  LDL.LU R17, [R1+0x29c] ;  /* 0x00029c0001117983 */ /* 0x001ee80000300800 */
[----:B------:R-:W3:Y:S04]  /*f0c0*/  LDL.LU R4, [R1+0x2a0] ;  /* 0x0002a00001047983 */ /* 0x000ee80000300800 */
[----:B------:R-:W-:Y:S04]  /*f0d0*/  STL [R1+0x48c], R9 ;  /* 0x00048c0901007387 */ /* 0x000fe80000100800 */
[----:B------:R0:W-:Y:S04]  /*f0e0*/  STL [R1+0x488], R13 ;  /* 0x0004880d01007387 */ /* 0x0001e80000100800 */
[----:B------:R1:W3:Y:S04]  /*f0f0*/  @P0 LDG.E.U8 R74, desc[UR14][R30.64] ;  /* 0x0000000e1e4a0981 */ /* 0x0002e8000c1e1100 */
[----:B------:R-:W3:Y:S01]  /*f100*/  LDL.LU R24, [R1+0x2a4] ;  /* 0x0002a40001187983 */ /* 0x000ee20000300800 */
[----:B------:R-:W-:Y:S01]  /*f110*/  ISETP.GT.AND P3, PT, R38, 0x54, PT ;  /* 0x000000542600780c */ /* 0x000fe20003f64270 */
[----:B-1----:R-:W-:Y:S01]  /*f120*/  @P2 IMAD.MOV.U32 R31, RZ, RZ, R13 ;  /* 0x000000ffff1f2224 */ /* 0x002fe200078e000d */
[----:B------:R-:W-:Y:S01]  /*f130*/  PRMT R6, RZ, 0x7610, R6 ;  /* 0x00007610ff067816 */ /* 0x000fe20000000006 */
[----:B------:R-:W-:-:S05]  /*f140*/  @P2 IMAD.MOV.U32 R30, RZ, RZ, R9 ;  /* 0x000000ffff1e2224 */ /* 0x000fca00078e0009 */
[----:B------:R1:W3:Y:S01]  /*f150*/  @P2 LDG.E.U8 R6, desc[UR14][R30.64] ;  /* 0x0000000e1e062981 */ /* 0x0002e2000c1e1100 */
[----:B----4-:R-:W-:-:S05]  /*f160*/  IADD3 R12, P6, PT, R27, R12, RZ ;  /* 0x0000000c1b0c7210 */ /* 0x010fca0007fde0ff */
[----:B------:R4:W-:Y:S04]  /*f170*/  STL [R1+0x494], R12 ;  /* 0x0004940c01007387 */ /* 0x0009e80000100800 */
[----:B0-----:R-:W3:Y:S01]  /*f180*/  LDL.LU R13, [R1+0x2a8] ;  /* 0x0002a800010d7983 */ /* 0x001ee20000300800 */
[----:B--2---:R-:W-:Y:S01]  /*f190*/  IADD3 R5, P5, PT, R27, R5, RZ ;  /* 0x000000051b057210 */ /* 0x004fe20007fbe0ff */
[----:B------:R-:W-:-:S04]  /*f1a0*/  IMAD.X R32, R29, 0x1, R32, P6 ;  /* 0x000000011d207824 */ /* 0x000fc800030e0620 */
[----:B------:R-:W-:Y:S04]  /*f1b0*/  STL [R1+0x298], R5 ;  /* 0x0002980501007387 */ /* 0x000fe80000100800 */
[----:B------:R-:W2:Y:S01]  /*f1c0*/  LDL.LU R9, [R1+0x49c] ;  /* 0x00049c0001097983 */ /* 0x000ea20000300800 */
[----:B-1----:R-:W-:-:S03]  /*f1d0*/  @P3 IMAD.MOV.U32 R30, RZ, RZ, R12 ;  /* 0x000000ffff1e3224 */ /* 0x002fc600078e000c */
[----:B------:R-:W-:Y:S01]  /*f1e0*/  STL [R1+0x490], R32 ;  /* 0x0004902001007387 */ /* 0x000fe20000100800 */
[----:B---3--:R-:W-:-:S05]  /*f1f0*/  IMAD.X R10, R29, 0x1, R10, P5 ;  /* 0x000000011d0a7824 */ /* 0x008fca00028e060a */
[----:B------:R0:W-:Y:S04]  /*f200*/  STL [R1+0x294], R10 ;  /* 0x0002940a01007387 */ /* 0x0001e80000100800 */
[----:B----4-:R-:W3:Y:S01]  /*f210*/  LDL.LU R12, [R1+0x498] ;  /* 0x00049800010c7983 */ /* 0x010ee20000300800 */
[C---:B------:R-:W-:Y:S01]  /*f220*/  ISETP.GT.AND P0, PT, R38.reuse, 0x55, PT ;  /* 0x000000552600780c */ /* 0x040fe20003f04270 */
[----:B------:R-:W-:Y:S01]  /*f230*/  @P3 IMAD.MOV.U32 R31, RZ, RZ, R32 ;  /* 0x000000ffff1f3224 */ /* 0x000fe200078e0020 */
[----:B------:R-:W-:Y:S02]  /*f240*/  PRMT R11, RZ, 0x7610, R11 ;  /* 0x00007610ff0b7816 */ /* 0x000fe4000000000b */
[----:B------:R-:W-:Y:S02]  /*f250*/  ISETP.GT.AND P2, PT, R38, 0x56, PT ;  /* 0x000000562600780c */ /* 0x000fe40003f44270 */
[----:B------:R-:W-:-:S02]  /*f260*/  PRMT R20, RZ, 0x7610, R20 ;  /* 0x00007610ff147816 */ /* 0x000fc40000000014 */
[----:B------:R1:W4:Y:S01]  /*f270*/  @P3 LDG.E.U8 R11, desc[UR14][R30.64] ;  /* 0x0000000e1e0b3981 */ /* 0x000322000c1e1100 */
[----:B------:R-:W-:-:S04]  /*f280*/  IADD3 R4, P5, PT, R27, R4, RZ ;  /* 0x000000041b047210 */ /* 0x000fc80007fbe0ff */
[----:B-1----:R-:W-:Y:S02]  /*f290*/  @P0 IMAD.MOV.U32 R31, RZ, RZ, R10 ;  /* 0x000000ffff1f0224 */ /* 0x002fe400078e000a */
[----:B------:R-:W-:Y:S01]  /*f2a0*/  @P0 IMAD.MOV.U32 R30, RZ, RZ, R5 ;  /* 0x000000ffff1e0224 */ /* 0x000fe200078e0005 */
[----:B0-----:R-:W4:Y:S01]  /*f2b0*/  LDL.LU R10, [R1+0x4a0] ;  /* 0x0004a000010a7983 */ /* 0x001f220000300800 */
[----:B------:R-:W-:-:S03]  /*f2c0*/  IMAD.X R17, R29, 0x1, R17, P5 ;  /* 0x000000011d117824 */ /* 0x000fc600028e0611 */
[----:B------:R-:W4:Y:S04]  /*f2d0*/  LDL.LU R5, [R1+0x4a4] ;  /* 0x0004a40001057983 */ /* 0x000f280000300800 */
[----:B------:R-:W-:Y:S04]  /*f2e0*/  STL [R1+0x2a0], R4 ;  /* 0x0002a00401007387 */ /* 0x000fe80000100800 */
[----:B------:R0:W-:Y:S04]  /*f2f0*/  STL [R1+0x29c], R17 ;  /* 0x00029c1101007387 */ /* 0x0001e80000100800 */
[----:B------:R1:W4:Y:S04]  /*f300*/  @P0 LDG.E.U8 R20, desc[UR14][R30.64] ;  /* 0x0000000e1e140981 */ /* 0x000328000c1e1100 */
[----:B------:R-:W4:Y:S01]  /*f310*/  LDL.LU R32, [R1+0x4a8] ;  /* 0x0004a80001207983 */ /* 0x000f220000300800 */
[----:B------:R-:W-:Y:S01]  /*f320*/  ISETP.GT.AND P3, PT, R38, 0x57, PT ;  /* 0x000000572600780c */ /* 0x000fe20003f64270 */
[----:B-1----:R-:W-:Y:S01]  /*f330*/  @P2 IMAD.MOV.U32 R31, RZ, RZ, R17 ;  /* 0x000000ffff1f2224 */ /* 0x002fe200078e0011 */
[----:B------:R-:W-:Y:S01]  /*f340*/  PRMT R26, RZ, 0x7610, R26 ;  /* 0x00007610ff1a7816 */ /* 0x000fe2000000001a */
[----:B------:R-:W-:-:S05]  /*f350*/  @P2 IMAD.MOV.U32 R30, RZ, RZ, R4 ;  /* 0x000000ffff1e2224 */ /* 0x000fca00078e0004 */
[----:B------:R1:W4:Y:S01]  /*f360*/  @P2 LDG.E.U8 R26, desc[UR14][R30.64] ;  /* 0x0000000e1e1a2981 */ /* 0x000322000c1e1100 */
[----:B------:R-:W-:-:S05]  /*f370*/  IADD3 R13, P6, PT, R27, R13, RZ ;  /* 0x0000000d1b0d7210 */ /* 0x000fca0007fde0ff */
[----:B------:R1:W-:Y:S04]  /*f380*/  STL [R1+0x2a8], R13 ;  /* 0x0002a80d01007387 */ /* 0x0003e80000100800 */
[----:B0-----:R-:W4:Y:S01]  /*f390*/  LDL.LU R17, [R1+0x4ac] ;  /* 0x0004ac0001117983 */ /* 0x001f220000300800 */
        /* <DEDUP_REMOVED lines=8> */
[----:B------:R-:W3:Y:S01]  /*f420*/  LDL.LU R13, [R1+0x4b0] ;  /* 0x0004b000010d7983 */ /* 0x000ee20000300800 */
[C---:B------:R-:W-:Y:S01]  /*f430*/  ISETP.GT.AND P0, PT, R38.reuse, 0x58, PT ;  /* 0x000000582600780c */ /* 0x040fe20003f04270 */
[----:B------:R-:W-:Y:S01]  /*f440*/  @P3 IMAD.MOV.U32 R31, RZ, RZ, R24 ;  /* 0x000000ffff1f3224 */ /* 0x000fe200078e0018 */
[----:B------:R-:W-:Y:S02]  /*f450*/  PRMT R8, RZ, 0x7610, R8 ;  /* 0x00007610ff087816 */ /* 0x000fe40000000008 */
[----:B------:R-:W-:Y:S02]  /*f460*/  ISETP.GT.AND P2, PT, R38, 0x59, PT ;  /* 0x000000592600780c */ /* 0x000fe40003f44270 */
[----:B------:R-:W-:-:S02]  /*f470*/  PRMT R59, RZ, 0x7610, R59 ;  /* 0x00007610ff3b7816 */ /* 0x000fc4000000003b */
[----:B------:R1:W3:Y:S01]  /*f480*/  @P3 LDG.E.U8 R8, desc[UR14][R30.64] ;  /* 0x0000000e1e083981 */ /* 0x0002e2000c1e1100 */
[----:B----4-:R-:W-:-:S04]  /*f490*/  IADD3 R5, P5, PT, R27, R5, RZ ;  /* 0x000000051b057210 */ /* 0x010fc80007fbe0ff */
        /* <DEDUP_REMOVED lines=55> */
[----:B------:R0:W-:Y:S01]  /*f810*/  STL [R1+0x2ac], R24 ;  /* 0x0002ac1801007387 */ /* 0x0001e20000100800 */
[----:B---3--:R-:W-:-:S05]  /*f820*/  IMAD.X R17, R29, 0x1, R17, P5 ;  /* 0x000000011d117824 */ /* 0x008fca00028e0611 */
[----:B------:R1:W-:Y:S04]  /*f830*/  STL [R1+0x2b4], R17 ;  /* 0x0002b41101007387 */ /* 0x0003e80000100800 */
[----:B------:R-:W3:Y:S01]  /*f840*/  LDL.LU R10, [R1+0x4c8] ;  /* 0x0004c800010a7983 */ /* 0x000ee20000300800 */
[C---:B------:R-:W-:Y:S01]  /*f850*/  ISETP.GT.AND P0, PT, R38.reuse, 0x5e, PT ;  /* 0x0000005e2600780c */ /* 0x040fe20003f04270 */
[----:B------:R-:W-:Y:S01]  /*f860*/  @P3 IMAD.MOV.U32 R31, RZ, RZ, R24 ;  /* 0x000000ffff1f3224 */ /* 0x000fe200078e0018 */
[----:B------:R-:W-:Y:S01]  /*f870*/  PRMT R15, RZ, 0x7610, R15 ;  /* 0x00007610ff0f7816 */ /* 0x000fe2000000000f */
[----:B0-----:R-:W3:Y:S01]  /*f880*/  LDL.LU R24, [R1+0x4d0] ;  /* 0x0004d00001187983 */ /* 0x001ee20000300800 */
[----:B------:R-:W-:Y:S02]  /*f890*/  ISETP.GT.AND P2, PT, R38, 0x5f, PT ;  /* 0x0000005f2600780c */ /* 0x000fe40003f44270 */
[----:B------:R-:W-:-:S02]  /*f8a0*/  PRMT R23, RZ, 0x7610, R23 ;  /* 0x00007610ff177816 */ /* 0x000fc40000000017 */
[----:B------:R0:W3:Y:S01]  /*f8b0*/  @P3 LDG.E.U8 R15, desc[UR14][R30.64] ;  /* 0x0000000e1e0f3981 */ /* 0x0000e2000c1e1100 */
[----:B----4-:R-:W-:-:S04]  /*f8c0*/  IADD3 R4, P5, PT, R27, R4, RZ ;  /* 0x000000041b047210 */ /* 0x010fc80007fbe0ff */
[----:B0-----:R-:W-:Y:S02]  /*f8d0*/  @P0 IMAD.MOV.U32 R30, RZ, RZ, R5 ;  /* 0x000000ffff1e0224 */ /* 0x001fe400078e0005 */
[----:B------:R-:W-:Y:S01]  /*f8e0*/  @P0 IMAD.MOV.U32 R31, RZ, RZ, R17 ;  /* 0x000000ffff1f0224 */ /* 0x000fe200078e0011 */
[----:B------:R-:W4:Y:S01]  /*f8f0*/  LDL.LU R5, [R1+0x4d4] ;  /* 0x0004d40001057983 */ /* 0x000f220000300800 */
[----:B------:R-:W-:-:S03]  /*f900*/  IMAD.X R13, R29, 0x1, R13, P5 ;  /* 0x000000011d0d7824 */ /* 0x000fc600028e060d */
[----:B------:R-:W-:Y:S04]  /*f910*/  STL [R1+0x2c0], R4 ;  /* 0x0002c00401007387 */ /* 0x000fe80000100800 */
[----:B------:R0:W-:Y:S04]  /*f920*/  STL [R1+0x2bc], R13 ;  /* 0x0002bc0d01007387 */ /* 0x0001e80000100800 */
[----:B------:R0:W4:Y:S04]  /*f930*/  @P0 LDG.E.U8 R23, desc[UR14][R30.64] ;  /* 0x0000000e1e170981 */ /* 0x000128000c1e1100 */
[----:B-1----:R-:W4:Y:S01]  /*f940*/  LDL.LU R17, [R1+0x4d8] ;  /* 0x0004d80001117983 */ /* 0x002f220000300800 */
[----:B------:R-:W-:Y:S01]  /*f950*/  ISETP.GT.AND P3, PT, R38, 0x60, PT ;  /* 0x000000602600780c */ /* 0x000fe20003f64270 */
[----:B0-----:R-:W-:Y:S01]  /*f960*/  @P2 IMAD.MOV.U32 R31, RZ, RZ, R13 ;  /* 0x000000ffff1f2224 */ /* 0x001fe200078e000d */
[----:B------:R-:W-:Y:S01]  /*f970*/  PRMT R68, RZ, 0x7610, R68 ;  /* 0x00007610ff447816 */ /* 0x000fe20000000044 */
[----:B------:R-:W-:-:S05]  /*f980*/  @P2 IMAD.MOV.U32 R30, RZ, RZ, R4 ;  /* 0x000000ffff1e2224 */ /* 0x000fca00078e0004 */
[----:B------:R0:W4:Y:S01]  /*f990*/  @P2 LDG.E.U8 R68, desc[UR14][R30.64] ;  /* 0x0000000e1e442981 */ /* 0x000122000c1e1100 */
[----:B------:R-:W-:-:S05]  /*f9a0*/  IADD3 R12, P6, PT, R27, R12, RZ ;  /* 0x0000000c1b0c7210 */ /* 0x000fca0007fde0ff */
[----:B------:R1:W-:Y:S04]  /*f9b0*/  STL [R1+0x4c4], R12 ;  /* 0x0004c40c01007387 */ /* 0x0003e80000100800 */
[----:B------:R-:W4:Y:S01]  /*f9c0*/  LDL.LU R13, [R1+0x4dc] ;  /* 0x0004dc00010d7983 */ /* 0x000f220000300800 */
[----:B--2---:R-:W-:Y:S01]  /*f9d0*/  IADD3 R9, P5, PT, R27, R9, RZ ;  /* 0x000000091b097210 */ /* 0x004fe20007fbe0ff */
[----:B------:R-:W-:-:S04]  /*f9e0*/  IMAD.X R32, R29, 0x1, R32, P6 ;  /* 0x000000011d207824 */ /* 0x000fc800030e0620 */
[----:B------:R-:W-:Y:S04]  /*f9f0*/  STL [R1+0x4cc], R9 ;  /* 0x0004cc0901007387 */ /* 0x000fe80000100800 */
[----:B------:R-:W2:Y:S01]  /*fa00*/  LDL.LU R4, [R1+0x4e4] ;  /* 0x0004e40001047983 */ /* 0x000ea20000300800 */
[----:B0-----:R-:W-:-:S03]  /*fa10*/  @P3 IMAD.MOV.U32 R30, RZ, RZ, R12 ;  /* 0x000000ffff1e3224 */ /* 0x001fc600078e000c */
[----:B------:R-:W-:Y:S01]  /*fa20*/  STL [R1+0x4c0], R32 ;  /* 0x0004c02001007387 */ /* 0x000fe20000100800 */
[----:B---3--:R-:W-:-:S05]  /*fa30*/  IMAD.X R10, R29, 0x1, R10, P5 ;  /* 0x000000011d0a7824 */ /* 0x008fca00028e060a */
        /* <DEDUP_REMOVED lines=8> */
[----:B----4-:R-:W-:-:S05]  /*fac0*/  IADD3 R5, P5, PT, R27, R5, RZ ;  /* 0x000000051b057210 */ /* 0x010fca0007fbe0ff */
[----:B------:R-:W-:Y:S02]  /*fad0*/  IMAD.X R24, R29, 0x1, R24, P5 ;  /* 0x000000011d187824 */ /* 0x000fe400028e0618 */
[----:B-1----:R-:W-:Y:S02]  /*fae0*/  @P0 IMAD.MOV.U32 R31, RZ, RZ, R10 ;  /* 0x000000ffff1f0224 */ /* 0x002fe400078e000a */
[----:B------:R-:W-:Y:S01]  /*faf0*/  @P0 IMAD.MOV.U32 R30, RZ, RZ, R9 ;  /* 0x000000ffff1e0224 */ /* 0x000fe200078e0009 */
[----:B0-----:R-:W4:Y:S04]  /*fb00*/  LDL.LU R10, [R1+0x2c4] ;  /* 0x0002c400010a7983 */ /* 0x001f280000300800 */
        /* <DEDUP_REMOVED lines=11> */
[----:B------:R-:W-:Y:S04]  /*fbc0*/  STL [R1+0x4dc], R13 ;  /* 0x0004dc0d01007387 */ /* 0x000fe80000100800 */
        /* <DEDUP_REMOVED lines=9> */
[----:B0-----:R-:W3:Y:S01]  /*fc60*/  LDL.LU R17, [R1+0x2d4] ;  /* 0x0002d40001117983 */ /* 0x001ee20000300800 */
[C---:B------:R-:W-:Y:S01]  /*fc70*/  ISETP.GT.AND P0, PT, R38.reuse, 0x64, PT ;  /* 0x000000642600780c */ /* 0x040fe20003f04270 */
[----:B------:R-:W-:Y:S01]  /*fc80*/  @P3 IMAD.MOV.U32 R30, RZ, RZ, R13 ;  /* 0x000000ffff1e3224 */ /* 0x000fe200078e000d */
[----:B------:R-:W-:Y:S01]  /*fc90*/  PRMT R92, RZ, 0x7610, R92 ;  /* 0x00007610ff5c7816 */ /* 0x000fe2000000005c */
[----:B------:R-:W3:Y:S01]  /*fca0*/  LDL.LU R13, [R1+0x4e8] ;  /* 0x0004e800010d7983 */ /* 0x000ee20000300800 */
        /* <DEDUP_REMOVED lines=26> */
[----:B------:R-:W-:Y:S01]  /*fe50*/  ISETP.GT.AND P0, PT, R38, 0x67, PT ;  /* 0x000000672600780c */ /* 0x000fe20003f04270 */
[----:B------:R-:W-:Y:S01]  /*fe60*/  @P3 IMAD.MOV.U32 R31, RZ, RZ, R32 ;  /* 0x000000ffff1f3224 */ /* 0x000fe200078e0020 */
[----:B------:R-:W-:-:S06]  /*fe70*/  PRMT R86, RZ, 0x7610, R86 ;  /* 0x00007610ff567816 */ /* 0x000fcc0000000056 */
[----:B------:R0:W2:Y:S05]  /*fe80*/  @P3 LDG.E.U8 R86, desc[UR14][R30.64] ;  /* 0x0000000e1e563981 */ /* 0x0000aa000c1e1100 */
[----:B0-----:R-:W-:Y:S02]  /*fe90*/  @P0 IMAD.MOV.U32 R30, RZ, RZ, R5 ;  /* 0x000000ffff1e0224 */ /* 0x001fe400078e0005 */
[----:B---3--:R-:W-:-:S05]  /*fea0*/  IMAD.X R17, R29, 0x1, R17, P5 ;  /* 0x000000011d117824 */ /* 0x008fca00028e0611 */
[----:B------:R0:W-:Y:S04]  /*feb0*/  STL [R1+0x2d4], R17 ;  /* 0x0002d41101007387 */ /* 0x0001e80000100800 */
[----:B-1----:R-:W3:Y:S01]  /*fec0*/  LDL.LU R24, [R1+0x4f8] ;  /* 0x0004f80001187983 */ /* 0x002ee20000300800 */
[----:B------:R-:W-:-:S03]  /*fed0*/  @P0 IMAD.MOV.U32 R31, RZ, RZ, R17 ;  /* 0x000000ffff1f0224 */ /* 0x000fc600078e0011 */
[----:B0-----:R-:W3:Y:S04]  /*fee0*/  LDL.LU R17, [R1+0x500] ;  /* 0x0005000001117983 */ /* 0x001ee80000300800 */
[----:B------:R-:W3:Y:S01]  /*fef0*/  LDL.LU R5, [R1+0x504] ;  /* 0x0005040001057983 */ /* 0x000ee20000300800 */
[----:B------:R-:W-:Y:S02]  /*ff00*/  ISETP.GT.AND P2, PT, R38, 0x68, PT ;  /* 0x000000682600780c */ /* 0x000fe40003f44270 */
[----:B----4-:R-:W-:Y:S02]  /*ff10*/  IADD3 R4, P5, PT, R27, R4, RZ ;  /* 0x000000041b047210 */ /* 0x010fe40007fbe0ff */
[----:B------:R-:W-:-:S03]  /*ff20*/  PRMT R84, RZ, 0x7610, R84 ;  /* 0x00007610ff547816 */ /* 0x000fc60000000054 */
[----:B------:R-:W-:Y:S01]  /*ff30*/  IMAD.X R13, R29, 0x1, R13, P5 ;  /* 0x000000011d0d7824 */ /* 0x000fe200028e060d */
[----:B------:R-:W-:Y:S04]  /*ff40*/  STL [R1+0x4ec], R4 ;  /* 0x0004ec0401007387 */ /* 0x000fe80000100800 */
[----:B------:R0:W4:Y:S04]  /*ff50*/  @P0 LDG.E.U8 R84, desc[UR14][R30.64] ;  /* 0x0000000e1e540981 */ /* 0x000128000c1e1100 */
[----:B------:R1:W-:Y:S01]  /*ff60*/  STL [R1+0x4e8], R13 ;  /* 0x0004e80d01007387 */ /* 0x0003e20000100800 */
[----:B0-----:R-:W-:-:S02]  /*ff70*/  @P2 IMAD.MOV.U32 R31, RZ, RZ, R13 ;  /* 0x000000ffff1f2224 */ /* 0x001fc400078e000d */
[----:B------:R-:W-:Y:S01]  /*ff80*/  @P2 IMAD.MOV.U32 R30, RZ, RZ, R4 ;  /* 0x000000ffff1e2224 */ /* 0x000fe200078e0004 */
[----:B-1----:R-:W4:Y:S01]  /*ff90*/  LDL.LU R13, [R1+0x508] ;  /* 0x00050800010d7983 */ /* 0x002f220000300800 */
[----:B------:R-:W-:Y:S02]  /*ffa0*/  ISETP.GT.AND P3, PT, R38, 0x69, PT ;  /* 0x000000692600780c */ /* 0x000fe40003f64270 */
[----:B------:R-:W-:-:S06]  /*ffb0*/  PRMT R57, RZ, 0x7610, R57 ;  /* 0x00007610ff397816 */ /* 0x000fcc0000000039 */
[----:B------:R0:W4:Y:S01]  /*ffc0*/  @P2 LDG.E.U8 R57, desc[UR14][R30.64] ;  /* 0x0000000e1e392981 */ /* 0x000122000c1e1100 */
[----:B------:R-:W-:-:S05]  /*ffd0*/  IADD3 R10, P6, PT, R27, R10, RZ ;  /* 0x0000000a1b0a7210 */ /* 0x000fca0007fde0ff */
[----:B------:R-:W-:Y:S04]  /*ffe0*/  STL [R1+0x4f4], R10 ;  /* 0x0004f40a01007387 */ /* 0x000fe80000100800 */
[----:B------:R-:W4:Y:S01]  /*fff0*/  LDL.LU R4, [R1+0x50c] ;  /* 0x00050c0001047983 */ /* 0x000f220000300800 */
[----:B--2---:R-:W-:Y:S01]  /*10000*/  IADD3 R9, P5, PT, R27, R9, RZ ;  /* 0x000000091b097210 */ /* 0x004fe20007fbe0ff */
[----:B------:R-:W-:-:S04]  /*10010*/  IMAD.X R12, R29, 0x1, R12, P6 ;  /* 0x000000011d0c7824 */ /* 0x000fc800030e060c */
[----:B------:R-:W-:Y:S01]  /*10020*/  STL [R1+0x4fc], R9 ;  /* 0x0004fc0901007387 */ /* 0x000fe20000100800 */
[----:B0-----:R-:W-:-:S03]  /*10030*/  @P3 IMAD.MOV.U32 R31, RZ, RZ, R12 ;  /* 0x000000ffff1f3224 */ /* 0x001fc600078e000c */
[----:B------:R0:W-:Y:S01]  /*10040*/  STL [R1+0x4f0], R12 ;  /* 0x0004f00c01007387 */ /* 0x0001e20000100800 */
[----:B------:R-:W-:Y:S01]  /*10050*/  @P3 IMAD.MOV.U32 R30, RZ, RZ, R10 ;  /* 0x000000ffff1e3224 */ /* 0x000fe200078e000a */
[----:B------:R-:W-:Y:S02]  /*10060*/  ISETP.GT.AND P0, PT, R38, 0x6a, PT ;  /* 0x0000006a2600780c */ /* 0x000fe40003f04270 */
[----:B------:R-:W-:-:S06]  /*10070*/  PRMT R80, RZ, 0x7610, R80 ;  /* 0x00007610ff507816 */ /* 0x000fcc0000000050 */
[----:B------:R1:W2:Y:S01]  /*10080*/  @P3 LDG.E.U8 R80, desc[UR14][R30.64] ;  /* 0x0000000e1e503981 */ /* 0x0002a2000c1e1100 */
[----:B------:R-:W-:-:S04]  /*10090*/  ISETP.GT.AND P2, PT, R38, 0x6b, PT ;  /* 0x0000006b2600780c */ /* 0x000fc80003f44270 */
[----:B-1----:R-:W-:Y:S01]  /*100a0*/  @P0 IMAD.MOV.U32 R30, RZ, RZ, R9 ;  /* 0x000000ffff1e0224 */ /* 0x002fe200078e0009 */
[----:B------:R-:W-:Y:S01]  /*100b0*/  PRMT R79, RZ, 0x7610, R79 ;  /* 0x00007610ff4f7816 */ /* 0x000fe2000000004f */
[----:B---3--:R-:W-:-:S05]  /*100c0*/  IMAD.X R24, R29, 0x1, R24, P5 ;  /* 0x000000011d187824 */ /* 0x008fca00028e0618 */
[----:B------:R1:W-:Y:S04]  /*100d0*/  STL [R1+0x4f8], R24 ;  /* 0x0004f81801007387 */ /* 0x0003e80000100800 */
[----:B0-----:R-:W3:Y:S04]  /*100e0*/  LDL.LU R12, [R1+0x2dc] ;  /* 0x0002dc00010c7983 */ /* 0x001ee80000300800 */
[----:B------:R-:W2:Y:S01]  /*100f0*/  LDL.LU R10, [R1+0x2e0] ;  /* 0x0002e000010a7983 */ /* 0x000ea20000300800 */
[----:B------:R-:W-:-:S03]  /*10100*/  @P0 IMAD.MOV.U32 R31, RZ, RZ, R24 ;  /* 0x000000ffff1f0224 */ /* 0x000fc600078e0018 */
[----:B-1----:R-:W3:Y:S04]  /*10110*/  LDL.LU R24, [R1+0x2e4] ;  /* 0x0002e40001187983 */ /* 0x002ee80000300800 */
[----:B------:R-:W3:Y:S01]  /*10120*/  LDL.LU R9, [R1+0x2e8] ;  /* 0x0002e80001097983 */ /* 0x000ee20000300800 */
[----:B------:R-:W-:-:S03]  /*10130*/  IADD3 R5, P3, PT, R27, R5, RZ ;  /* 0x000000051b057210 */ /* 0x000fc60007f7e0ff */
[----:B------:R0:W3:Y:S02]  /*10140*/  @P0 LDG.E.U8 R79, desc[UR14][R30.64] ;  /* 0x0000000e1e4f0981 */ /* 0x0000e4000c1e1100 */
[----:B------:R-:W-:Y:S02]  /*10150*/  IMAD.X R17, R29, 0x1, R17, P3 ;  /* 0x000000011d117824 */ /* 0x000fe400018e0611 */
[----:B------:R-:W-:Y:S04]  /*10160*/  STL [R1+0x504], R5 ;  /* 0x0005040501007387 */ /* 0x000fe80000100800 */
[----:B------:R1:W-:Y:S01]  /*10170*/  STL [R1+0x500], R17 ;  /* 0x0005001101007387 */ /* 0x0003e20000100800 */
[----:B0-----:R-:W-:Y:S02]  /*10180*/  @P2 IMAD.MOV.U32 R31, RZ, RZ, R17 ;  /* 0x000000ffff1f2224 */ /* 0x001fe400078e0011 */
[----:B------:R-:W-:Y:S01]  /*10190*/  @P2 IMAD.MOV.U32 R30, RZ, RZ, R5 ;  /* 0x000000ffff1e2224 */ /* 0x000fe200078e0005 */
[----:B-1----:R-:W3:Y:S04]  /*101a0*/  LDL.LU R17, [R1+0x2ec] ;  /* 0x0002ec0001117983 */ /* 0x002ee80000300800 */
[----:B------:R-:W3:Y:S01]  /*101b0*/  LDL.LU R5, [R1+0x2f0] ;  /* 0x0002f00001057983 */ /* 0x000ee20000300800 */
[----:B------:R-:W-:-:S02]  /*101c0*/  ISETP.GT.AND P5, PT, R38, 0x6c, PT ;  /* 0x0000006c2600780c */ /* 0x000fc40003fa4270 */
[----:B------:R-:W-:-:S06]  /*101d0*/  PRMT R78, RZ, 0x7610, R78 ;  /* 0x00007610ff4e7816 */ /* 0x000fcc000000004e */
[----:B------:R0:W3:Y:S01]  /*101e0*/  @P2 LDG.E.U8 R78, desc[UR14][R30.64] ;  /* 0x0000000e1e4e2981 */ /* 0x0000e2000c1e1100 */
[----:B------:R-:W-:Y:S02]  /*101f0*/  ISETP.GT.AND P2, PT, R38, 0x6d, PT ;  /* 0x0000006d2600780c */ /* 0x000fe40003f44270 */
[----:B------:R-:W-:Y:S02]  /*10200*/  PRMT R77, RZ, 0x7610, R77 ;  /* 0x00007610ff4d7816 */ /* 0x000fe4000000004d */
[----:B----4-:R-:W-:-:S05]  /*10210*/  IADD3 R4, P0, PT, R27, R4, RZ ;  /* 0x000000041b047210 */ /* 0x010fca0007f1e0ff */
[----:B------:R-:W-:Y:S01]  /*10220*/  IMAD.X R13, R29, 0x1, R13, P0 ;  /* 0x000000011d0d7824 */ /* 0x000fe200000e060d */
[----:B------:R-:W-:Y:S01]  /*10230*/  STL [R1+0x50c], R4 ;  /* 0x00050c0401007387 */ /* 0x000fe20000100800 */
[----:B0-----:R-:W-:Y:S02]  /*10240*/  @P5 IMAD.MOV.U32 R30, RZ, RZ, R4 ;  /* 0x000000ffff1e5224 */ /* 0x001fe400078e0004 */
[----:B------:R-:W-:Y:S01]  /*10250*/  @P5 IMAD.MOV.U32 R31, RZ, RZ, R13 ;  /* 0x000000ffff1f5224 */ /* 0x000fe200078e000d */
[----:B------:R0:W-:Y:S04]  /*10260*/  STL [R1+0x508], R13 ;  /* 0x0005080d01007387 */ /* 0x0001e80000100800 */
[----:B------:R1:W4:Y:S04]  /*10270*/  @P5 LDG.E.U8 R77, desc[UR14][R30.64] ;  /* 0x0000000e1e4d5981 */ /* 0x000328000c1e1100 */
[----:B0-----:R-:W4:Y:S04]  /*10280*/  LDL.LU R13, [R1+0x510] ;  /* 0x00051000010d7983 */ /* 0x001f280000300800 */
[----:B------:R-:W4:Y:S01]  /*10290*/  LDL.LU R4, [R1+0x514] ;  /* 0x0005140001047983 */ /* 0x000f220000300800 */
[----:B------:R-:W-:-:S02]  /*102a0*/  PRMT R76, RZ, 0x7610, R76 ;  /* 0x00007610ff4c7816 */ /* 0x000fc4000000004c */
[----:B------:R-:W-:Y:S02]  /*102b0*/  PRMT R75, RZ, 0x7610, R75 ;  /* 0x00007610ff4b7816 */ /* 0x000fe4000000004b */
[----:B--2---:R-:W-:-:S05]  /*102c0*/  IADD3 R10, P0, PT, R27, R10, RZ ;  /* 0x0000000a1b0a7210 */ /* 0x004fca0007f1e0ff */
[----:B---3--:R-:W-:Y:S01]  /*102d0*/  IMAD.X R12, R29, 0x1, R12, P0 ;  /* 0x000000011d0c7824 */ /* 0x008fe200000e060c */
[----:B------:R-:W-:Y:S01]  /*102e0*/  STL [R1+0x2e0], R10 ;  /* 0x0002e00a01007387 */ /* 0x000fe20000100800 */
[----:B-1----:R-:W-:Y:S02]  /*102f0*/  @P2 IMAD.MOV.U32 R30, RZ, RZ, R10 ;  /* 0x000000ffff1e2224 */ /* 0x002fe400078e000a */
[----:B------:R-:W-:Y:S01]  /*10300*/  @P2 IMAD.MOV.U32 R31, RZ, RZ, R12 ;  /* 0x000000ffff1f2224 */ /* 0x000fe200078e000c */
[----:B------:R0:W-:Y:S04]  /*10310*/  STL [R1+0x2dc], R12 ;  /* 0x0002dc0c01007387 */ /* 0x0001e80000100800 */
[----:B------:R1:W2:Y:S04]  /*10320*/  @P2 LDG.E.U8 R76, desc[UR14][R30.64] ;  /* 0x0000000e1e4c2981 */ /* 0x0002a8000c1e1100 */
[----:B0-----:R-:W3:Y:S04]  /*10330*/  LDL.LU R12, [R1+0x518] ;  /* 0x00051800010c7983 */ /* 0x001ee80000300800 */
[----:B------:R-:W2:Y:S01]  /*10340*/  LDL.LU R10, [R1+0x51c] ;  /* 0x00051c00010a7983 */ /* 0x000ea20000300800 */
[----:B------:R-:W-:-:S02]  /*10350*/  ISETP.GT.AND P2, PT, R38, 0x6e, PT ;  /* 0x0000006e2600780c */ /* 0x000fc40003f44270 */
[----:B------:R-:W-:-:S05]  /*10360*/  IADD3 R9, P0, PT, R27, R9, RZ ;  /* 0x000000091b097210 */ /* 0x000fca0007f1e0ff */
[----:B------:R-:W-:Y:S01]  /*10370*/  IMAD.X R24, R29, 0x1, R24, P0 ;  /* 0x000000011d187824 */ /* 0x000fe200000e0618 */
[----:B------:R-:W-:Y:S04]  /*10380*/  STL [R1+0x2e8], R9 ;  /* 0x0002e80901007387 */ /* 0x000fe80000100800 */
[----:B------:R0:W-:Y:S01]  /*10390*/  STL [R1+0x2e4], R24 ;  /* 0x0002e41801007387 */ /* 0x0001e20000100800 */
[----:B-1----:R-:W-:Y:S02]  /*103a0*/  @P2 IMAD.MOV.U32 R30, RZ, RZ, R9 ;  /* 0x000000ffff1e2224 */ /* 0x002fe400078e0009 */
[----:B------:R-:W-:Y:S01]  /*103b0*/  @P2 IMAD.MOV.U32 R31, RZ, RZ, R24 ;  /* 0x000000ffff1f2224 */ /* 0x000fe200078e0018 */
[----:B------:R-:W-:-:S04]  /*103c0*/  IADD3 R5, P0, PT, R27, R5, RZ ;  /* 0x000000051b057210 */ /* 0x000fc80007f1e0ff */
[----:B------:R1:W3:Y:S04]  /*103d0*/  @P2 LDG.E.U8 R75, desc[UR14][R30.64] ;  /* 0x0000000e1e4b2981 */ /* 0x0002e8000c1e1100 */
[----:B0-----:R-:W3:Y:S01]  /*103e0*/  LDL.LU R24, [R1+0x520] ;  /* 0x0005200001187983 */ /* 0x001ee20000300800 */
[----:B------:R-:W-:-:S03]  /*103f0*/  ISETP.GT.AND P2, PT, R38, 0x6f, PT ;  /* 0x0000006f2600780c */ /* 0x000fc60003f44270 */
[----:B------:R-:W3:Y:S01]  /*10400*/  LDL.LU R9, [R1+0x524] ;  /* 0x0005240001097983 */ /* 0x000ee20000300800 */
[----:B------:R-:W-:-:S03]  /*10410*/  IMAD.X R17, R29, 0x1, R17, P0 ;  /* 0x000000011d117824 */ /* 0x000fc600000e0611 */
[----:B------:R-:W-:Y:S04]  /*10420*/  STL [R1+0x2f0], R5 ;  /* 0x0002f00501007387 */ /* 0x000fe80000100800 */
[----:B------:R0:W-:Y:S02]  /*10430*/  STL [R1+0x2ec], R17 ;  /* 0x0002ec1101007387 */ /* 0x0001e40000100800 */
[----:B-1----:R-:W-:Y:S02]  /*10440*/  @P2 IMAD.MOV.U32 R31, RZ, RZ, R17 ;  /* 0x000000ffff1f2224 */ /* 0x002fe400078e0011 */
[----:B------:R-:W-:Y:S01]  /*10450*/  @P2 IMAD.MOV.U32 R30, RZ, RZ, R5 ;  /* 0x000000ffff1e2224 */ /* 0x000fe200078e0005 */
[----:B0-----:R-:W3:Y:S04]  /*10460*/  LDL.LU R17, [R1+0x528] ;  /* 0x0005280001117983 */ /* 0x001ee80000300800 */
[----:B------:R-:W3:Y:S01]  /*10470*/  LDL.LU R5, [R1+0x52c] ;  /* 0x00052c0001057983 */ /* 0x000ee20000300800 */
[----:B------:R-:W-:-:S06]  /*10480*/  PRMT R73, RZ, 0x7610, R73 ;  /* 0x00007610ff497816 */ /* 0x000fcc0000000049 */
[----:B------:R0:W3:Y:S01]  /*10490*/  @P2 LDG.E.U8 R73, desc[UR14][R30.64] ;  /* 0x0000000e1e492981 */ /* 0x0000e2000c1e1100 */
[----:B------:R-:W-:Y:S02]  /*104a0*/  ISETP.GT.AND P2, PT, R38, 0x70, PT ;  /* 0x000000702600780c */ /* 0x000fe40003f44270 */
[----:B------:R-:W-:Y:S02]  /*104b0*/  PRMT R56, RZ, 0x7610, R56 ;  /* 0x00007610ff387816 */ /* 0x000fe40000000038 */
[----:B----4-:R-:W-:-:S05]  /*104c0*/  IADD3 R4, P0, PT, R27, R4, RZ ;  /* 0x000000041b047210 */ /* 0x010fca0007f1e0ff */
[----:B------:R-:W-:-:S04]  /*104d0*/  IMAD.X R13, R29, 0x1, R13, P0 ;  /* 0x000000011d0d7824 */ /* 0x000fc800000e060d */
[----:B0-----:R-:W-:Y:S02]  /*104e0*/  @P2 IMAD.MOV.U32 R30, RZ, RZ, R4 ;  /* 0x000000ffff1e2224 */ /* 0x001fe400078e0004 */
[----:B------:R-:W-:-:S05]  /*104f0*/  @P2 IMAD.MOV.U32 R31, RZ, RZ, R13 ;  /* 0x000000ffff1f2224 */ /* 0x000fca00078e000d */
[----:B------:R0:W4:Y:S01]  /*10500*/  @P2 LDG.E.U8 R56, desc[UR14][R30.64] ;  /* 0x0000000e1e382981 */ /* 0x000122000c1e1100 */
[----:B------:R-:W-:Y:S02]  /*10510*/  ISETP.GT.AND P2, PT, R38, 0x71, PT ;  /* 0x000000712600780c */ /* 0x000fe40003f44270 */
[----:B------:R-:W-:Y:S01]  /*10520*/  PRMT R72, RZ, 0x7610, R72 ;  /* 0x00007610ff487816 */ /* 0x000fe20000000048 */
[----:B------:R-:W-:Y:S04]  /*10530*/  STL [R1+0x514], R4 ;  /* 0x0005140401007387 */ /* 0x000fe80000100800 */
[----:B------:R1:W-:Y:S04]  /*10540*/  STL [R1+0x510], R13 ;  /* 0x0005100d01007387 */ /* 0x0003e80000100800 */
[----:B-1----:R-:W4:Y:S04]  /*10550*/  LDL.LU R13, [R1+0x530] ;  /* 0x00053000010d7983 */ /* 0x002f280000300800 */
[----:B------:R-:W4:Y:S01]  /*10560*/  LDL.LU R4, [R1+0x534] ;  /* 0x0005340001047983 */ /* 0x000f220000300800 */
[----:B------:R-:W-:-:S02]  /*10570*/  PRMT R63, RZ, 0x7610, R63 ;  /* 0x00007610ff3f7816 */ /* 0x000fc4000000003f */
[----:B------:R-:W-:Y:S02]  /*10580*/  PRMT R71, RZ, 0x7610, R71 ;  /* 0x00007610ff477816 */ /* 0x000fe40000000047 */
[----:B--2---:R-:W-:-:S05]  /*10590*/  IADD3 R10, P0, PT, R27, R10, RZ ;  /* 0x0000000a1b0a7210 */ /* 0x004fca0007f1e0ff */
[----:B---3--:R-:W-:Y:S02]  /*105a0*/  IMAD.X R12, R29, 0x1, R12, P0 ;  /* 0x000000011d0c7824 */ /* 0x008fe400000e060c */
[----:B0-----:R-:W-:Y:S02]  /*105b0*/  @P2 IMAD.MOV.U32 R30, RZ, RZ, R10 ;  /* 0x000000ffff1e2224 */ /* 0x001fe400078e000a */
[----:B------:R-:W-:-:S05]  /*105c0*/  @P2 IMAD.MOV.U32 R31, RZ, RZ, R12 ;  /* 0x000000ffff1f2224 */ /* 0x000fca00078e000c */
[----:B------:R0:W2:Y:S01]  /*105d0*/  @P2 LDG.E.U8 R72, desc[UR14][R30.64] ;  /* 0x0000000e1e482981 */ /* 0x0000a2000c1e1100 */
[----:B------:R-:W-:Y:S02]  /*105e0*/  ISETP.GT.AND P2, PT, R38, RZ, PT ;  /* 0x000000ff2600720c */ /* 0x000fe40003f44270 */
[----:B------:R-:W-:Y:S01]  /*105f0*/  IADD3 R0, P0, PT, R27, R0, RZ ;  /* 0x000000001b007210 */ /* 0x000fe20007f1e0ff */
[----:B------:R-:W-:Y:S04]  /*10600*/  STL [R1+0x51c], R10 ;  /* 0x00051c0a01007387 */ /* 0x000fe80000100800 */
[----:B------:R-:W-:Y:S01]  /*10610*/  IMAD.X R2, R29, 0x1, R2, P0 ;  /* 0x000000011d027824 */ /* 0x000fe200000e0602 */
[----:B------:R1:W-:Y:S05]  /*10620*/  STL [R1+0x518], R12 ;  /* 0x0005180c01007387 */ /* 0x0003ea0000100800 */
[----:B0-----:R-:W-:-:S02]  /*10630*/  @P2 IMAD.MOV.U32 R30, RZ, RZ, R0 ;  /* 0x000000ffff1e2224 */ /* 0x001fc400078e0000 */
[----:B------:R-:W-:Y:S01]  /*10640*/  @P2 IMAD.MOV.U32 R31, RZ, RZ, R2 ;  /* 0x000000ffff1f2224 */ /* 0x000fe200078e0002 */
[----:B-1----:R-:W3:Y:S04]  /*10650*/  LDL.LU R12, [R1+0x2f4] ;  /* 0x0002f400010c7983 */ /* 0x002ee80000300800 */
[----:B------:R-:W2:Y:S04]  /*10660*/  LDL.LU R10, [R1+0x2f8] ;  /* 0x0002f800010a7983 */ /* 0x000ea80000300800 */
[----:B------:R0:W3:Y:S01]  /*10670*/  @P2 LDG.E.U8 R63, desc[UR14][R30.64] ;  /* 0x0000000e1e3f2981 */ /* 0x0000e2000c1e1100 */
[----:B------:R-:W-:-:S02]  /*10680*/  ISETP.GT.AND P2, PT, R38, 0x72, PT ;  /* 0x000000722600780c */ /* 0x000fc40003f44270 */
[----:B------:R-:W-:-:S05]  /*10690*/  IADD3 R9, P0, PT, R27, R9, RZ ;  /* 0x000000091b097210 */ /* 0x000fca0007f1e0ff */
[----:B------:R-:W-:Y:S01]  /*106a0*/  IMAD.X R24, R29, 0x1, R24, P0 ;  /* 0x000000011d187824 */ /* 0x000fe200000e0618 */
[----:B------:R-:W-:Y:S04]  /*106b0*/  STL [R1+0x524], R9 ;  /* 0x0005240901007387 */ /* 0x000fe80000100800 */
[----:B------:R1:W-:Y:S01]  /*106c0*/  STL [R1+0x520], R24 ;  /* 0x0005201801007387 */ /* 0x0003e20000100800 */
[----:B0-----:R-:W-:Y:S02]  /*106d0*/  @P2 IMAD.MOV.U32 R30, RZ, RZ, R9 ;  /* 0x000000ffff1e2224 */ /* 0x001fe400078e0009 */
[----:B------:R-:W-:Y:S01]  /*106e0*/  @P2 IMAD.MOV.U32 R31, RZ, RZ, R24 ;  /* 0x000000ffff1f2224 */ /* 0x000fe200078e0018 */
[----:B------:R-:W-:-:S04]  /*106f0*/  IADD3 R5, P0, PT, R27, R5, RZ ;  /* 0x000000051b057210 */ /* 0x000fc80007f1e0ff */
[----:B------:R0:W3:Y:S04]  /*10700*/  @P2 LDG.E.U8 R71, desc[UR14][R30.64] ;  /* 0x0000000e1e472981 */ /* 0x0000e8000c1e1100 */
[----:B-1----:R-:W3:Y:S01]  /*10710*/  LDL.LU R24, [R1+0x2fc] ;  /* 0x0002fc0001187983 */ /* 0x002ee20000300800 */
[----:B------:R-:W-:-:S03]  /*10720*/  ISETP.GT.AND P2, PT, R38, 0x73, PT ;  /* 0x000000732600780c */ /* 0x000fc60003f44270 */
[----:B------:R-:W3:Y:S01]  /*10730*/  LDL.LU R9, [R1+0x300] ;  /* 0x0003000001097983 */ /* 0x000ee20000300800 */
[----:B------:R-:W-:-:S03]  /*10740*/  IMAD.X R17, R29, 0x1, R17, P0 ;  /* 0x000000011d117824 */ /* 0x000fc600000e0611 */
[----:B------:R-:W-:Y:S04]  /*10750*/  STL [R1+0x52c], R5 ;  /* 0x00052c0501007387 */ /* 0x000fe80000100800 */
[----:B------:R1:W-:Y:S02]  /*10760*/  STL [R1+0x528], R17 ;  /* 0x0005281101007387 */ /* 0x0003e40000100800 */
[----:B0-----:R-:W-:Y:S02]  /*10770*/  @P2 IMAD.MOV.U32 R31, RZ, RZ, R17 ;  /* 0x000000ffff1f2224 */ /* 0x001fe400078e0011 */
[----:B------:R-:W-:Y:S01]  /*10780*/  @P2 IMAD.MOV.U32 R30, RZ, RZ, R5 ;  /* 0x000000ffff1e2224 */ /* 0x000fe200078e0005 */
[----:B-1----:R-:W3:Y:S04]  /*10790*/  LDL.LU R17, [R1+0x304] ;  /* 0x0003040001117983 */ /* 0x002ee80000300800 */
[----:B------:R-:W3:Y:S01]  /*107a0*/  LDL.LU R5, [R1+0x308] ;  /* 0x0003080001057983 */ /* 0x000ee20000300800 */
[----:B------:R-:W-:-:S06]  /*107b0*/  PRMT R70, RZ, 0x7610, R70 ;  /* 0x00007610ff467816 */ /* 0x000fcc0000000046 */
[----:B------:R0:W3:Y:S01]  /*107c0*/  @P2 LDG.E.U8 R70, desc[UR14][R30.64] ;  /* 0x0000000e1e462981 */ /* 0x0000e2000c1e1100 */
[----:B------:R-:W-:Y:S02]  /*107d0*/  ISETP.GT.AND P2, PT, R38, 0x74, PT ;  /* 0x000000742600780c */ /* 0x000fe40003f44270 */
[----:B------:R-:W-:Y:S02]  /*107e0*/  PRMT R69, RZ, 0x7610, R69 ;  /* 0x00007610ff457816 */ /* 0x000fe40000000045 */
[----:B----4-:R-:W-:-:S05]  /*107f0*/  IADD3 R4, P0, PT, R27, R4, RZ ;  /* 0x000000041b047210 */ /* 0x010fca0007f1e0ff */
[----:B------:R-:W-:Y:S01]  /*10800*/  IMAD.X R13, R29, 0x1, R13, P0 ;  /* 0x000000011d0d7824 */ /* 0x000fe200000e060d */
[----:B------:R-:W-:Y:S03]  /*10810*/  STL [R1+0x534], R4 ;  /* 0x0005340401007387 */ /* 0x000fe60000100800 */
[----:B0-----:R-:W-:Y:S02]  /*10820*/  @P2 IMAD.MOV.U32 R30, RZ, RZ, R4 ;  /* 0x000000ffff1e2224 */ /* 0x001fe400078e0004 */
[----:B------:R-:W-:Y:S01]  /*10830*/  @P2 IMAD.MOV.U32 R31, RZ, RZ, R13 ;  /* 0x000000ffff1f2224 */ /* 0x000fe200078e000d */
[----:B------:R0:W-:Y:S04]  /*10840*/  STL [R1+0x530], R13 ;  /* 0x0005300d01007387 */ /* 0x0001e80000100800 */
[----:B------:R1:W4:Y:S01]  /*10850*/  @P2 LDG.E.U8 R69, desc[UR14][R30.64] ;  /* 0x0000000e1e452981 */ /* 0x000322000c1e1100 */
[----:B------:R-:W-:-:S03]  /*10860*/  ISETP.GT.AND P2, PT, R38, 0x75, PT ;  /* 0x000000752600780c */ /* 0x000fc60003f44270 */
[----:B0-----:R-:W4:Y:S04]  /*10870*/  LDL.LU R13, [R1+0x538] ;  /* 0x00053800010d7983 */ /* 0x001f280000300800 */
[----:B------:R-:W4:Y:S01]  /*10880*/  LDL.LU R4, [R1+0x53c] ;  /* 0x00053c0001047983 */ /* 0x000f220000300800 */
[----:B------:R-:W-:Y:S02]  /*10890*/  PRMT R67, RZ, 0x7610, R67 ;  /* 0x00007610ff437816 */ /* 0x000fe40000000043 */
[----:B------:R-:W-:Y:S02]  /*108a0*/  PRMT R66, RZ, 0x7610, R66 ;  /* 0x00007610ff427816 */ /* 0x000fe40000000042 */
[----:B--2---:R-:W-:-:S05]  /*108b0*/  IADD3 R10, P0, PT, R27, R10, RZ ;  /* 0x0000000a1b0a7210 */ /* 0x004fca0007f1e0ff */
[----:B---3--:R-:W-:Y:S01]  /*108c0*/  IMAD.X R12, R29, 0x1, R12, P0 ;  /* 0x000000011d0c7824 */ /* 0x008fe200000e060c */
[----:B------:R-:W-:Y:S01]  /*108d0*/  STL [R1+0x2f8], R10 ;  /* 0x0002f80a01007387 */ /* 0x000fe20000100800 */
[----:B-1----:R-:W-:Y:S02]  /*108e0*/  @P2 IMAD.MOV.U32 R30, RZ, RZ, R10 ;  /* 0x000000ffff1e2224 */ /* 0x002fe400078e000a */
[----:B------:R-:W-:Y:S01]  /*108f0*/  @P2 IMAD.MOV.U32 R31, RZ, RZ, R12 ;  /* 0x000000ffff1f2224 */ /* 0x000fe200078e000c */
[----:B------:R0:W-:Y:S04]  /*10900*/  STL [R1+0x2f4], R12 ;  /* 0x0002f40c01007387 */ /* 0x0001e80000100800 */
[----:B------:R1:W2:Y:S01]  /*10910*/  @P2 LDG.E.U8 R67, desc[UR14][R30.64] ;  /* 0x0000000e1e432981 */ /* 0x0002a2000c1e1100 */
[----:B------:R-:W-:-:S03]  /*10920*/  ISETP.GT.AND P2, PT, R38, 0x76, PT ;  /* 0x000000762600780c */ /* 0x000fc60003f44270 */
[----:B0-----:R-:W3:Y:S04]  /*10930*/  LDL.LU R12, [R1+0x540] ;  /* 0x00054000010c7983 */ /* 0x001ee80000300800 */
[----:B------:R-:W2:Y:S01]  /*10940*/  LDL.LU R10, [R1+0x544] ;  /* 0x00054400010a7983 */ /* 0x000ea20000300800 */
[----:B------:R-:W-:-:S05]  /*10950*/  IADD3 R9, P0, PT, R27, R9, RZ ;  /* 0x000000091b097210 */ /* 0x000fca0007f1e0ff */
[----:B------:R-:W-:Y:S01]  /*10960*/  IMAD.X R24, R29, 0x1, R24, P0 ;  /* 0x000000011d187824 */ /* 0x000fe200000e0618 */
[----:B------:R-:W-:Y:S01]  /*10970*/  STL [R1+0x300], R9 ;  /* 0x0003000901007387 */ /* 0x000fe20000100800 */
[----:B-1----:R-:W-:Y:S02]  /*10980*/  @P2 IMAD.MOV.U32 R30, RZ, RZ, R9 ;  /* 0x000000ffff1e2224 */ /* 0x002fe400078e0009 */
[----:B------:R-:W-:Y:S01]  /*10990*/  @P2 IMAD.MOV.U32 R31, RZ, RZ, R24 ;  /* 0x000000ffff1f2224 */ /* 0x000fe200078e0018 */
[----:B------:R0:W-:Y:S04]  /*109a0*/  STL [R1+0x2fc], R24 ;  /* 0x0002fc1801007387 */ /* 0x0001e80000100800 */
[----:B------:R1:W3:Y:S01]  /*109b0*/  @P2 LDG.E.U8 R66, desc[UR14][R30.64] ;  /* 0x0000000e1e422981 */ /* 0x0002e2000c1e1100 */
[----:B------:R-:W-:-:S03]  /*109c0*/  ISETP.GT.AND P2, PT, R38, 0x77, PT ;  /* 0x000000772600780c */ /* 0x000fc60003f44270 */
[----:B0-----:R-:W3:Y:S04]  /*109d0*/  LDL.LU R24, [R1+0x548] ;  /* 0x0005480001187983 */ /* 0x001ee80000300800 */
[----:B------:R-:W3:Y:S01]  /*109e0*/  LDL.LU R9, [R1+0x54c] ;  /* 0x00054c0001097983 */ /* 0x000ee20000300800 */
[----:B------:R-:W-:-:S05]  /*109f0*/  IADD3 R5, P0, PT, R27, R5, RZ ;  /* 0x000000051b057210 */ /* 0x000fca0007f1e0ff */
[----:B------:R-:W-:Y:S01]  /*10a00*/  IMAD.X R17, R29, 0x1, R17, P0 ;  /* 0x000000011d117824 */ /* 0x000fe200000e0611 */
[----:B------:R-:W-:Y:S01]  /*10a10*/  STL [R1+0x308], R5 ;  /* 0x0003080501007387 */ /* 0x000fe20000100800 */
[----:B-1----:R-:W-:Y:S02]  /*10a20*/  @P2 IMAD.MOV.U32 R30, RZ, RZ, R5 ;  /* 0x000000ffff1e2224 */ /* 0x002fe400078e0005 */
[----:B------:R-:W-:Y:S01]  /*10a30*/  @P2 IMAD.MOV.U32 R31, RZ, RZ, R17 ;  /* 0x000000ffff1f2224 */ /* 0x000fe200078e0011 */
[----:B------:R0:W-:Y:S04]  /*10a40*/  STL [R1+0x304], R17 ;  /* 0x0003041101007387 */ /* 0x0001e80000100800 */
[----:B0-----:R-:W3:Y:S04]  /*10a50*/  LDL.LU R17, [R1+0x550] ;  /* 0x0005500001117983 */ /* 0x001ee80000300800 */
[----:B------:R-:W3:Y:S01]  /*10a60*/  LDL.LU R5, [R1+0x554] ;  /* 0x0005540001057983 */ /* 0x000ee20000300800 */
[----:B------:R-:W-:-:S06]  /*10a70*/  PRMT R64, RZ, 0x7610, R64 ;  /* 0x00007610ff407816 */ /* 0x000fcc0000000040 */
[----:B------:R0:W3:Y:S01]  /*10a80*/  @P2 LDG.E.U8 R64, desc[UR14][R30.64] ;  /* 0x0000000e1e402981 */ /* 0x0000e2000c1e1100 */
[----:B------:R-:W-:Y:S02]  /*10a90*/  ISETP.GT.AND P2, PT, R38, 0x78, PT ;  /* 0x000000782600780c */ /* 0x000fe40003f44270 */
[----:B----4-:R-:W-:Y:S02]  /*10aa0*/  IADD3 R4, P0, PT, R27, R4, RZ ;  /* 0x000000041b047210 */ /* 0x010fe40007f1e0ff */
[----:B------:R-:W-:-:S03]  /*10ab0*/  PRMT R55, RZ, 0x7610, R55 ;  /* 0x00007610ff377816 */ /* 0x000fc60000000037 */
[----:B------:R-:W-:-:S06]  /*10ac0*/  IMAD.X R13, R29, 0x1, R13, P0 ;  /* 0x000000011d0d7824 */ /* 0x000fcc00000e060d */
[----:B0-----:R-:W-:Y:S02]  /*10ad0*/  @P2 IMAD.MOV.U32 R30, RZ, RZ, R4 ;  /* 0x000000ffff1e2224 */ /* 0x001fe400078e0004 */
[----:B------:R-:W-:-:S05]  /*10ae0*/  @P2 IMAD.MOV.U32 R31, RZ, RZ, R13 ;  /* 0x000000ffff1f2224 */ /* 0x000fca00078e000d */
[----:B------:R0:W4:Y:S01]  /*10af0*/  @P2 LDG.E.U8 R55, desc[UR14][R30.64] ;  /* 0x0000000e1e372981 */ /* 0x000122000c1e1100 */
[----:B------:R-:W-:-:S03]  /*10b00*/  ISETP.GT.AND P2, PT, R38, 0x79, PT ;  /* 0x000000792600780c */ /* 0x000fc60003f44270 */
[----:B------:R-:W-:Y:S04]  /*10b10*/  STL [R1+0x53c], R4 ;  /* 0x00053c0401007387 */ /* 0x000fe80000100800 */
[----:B------:R1:W-:Y:S01]  /*10b20*/  STL [R1+0x538], R13 ;  /* 0x0005380d01007387 */ /* 0x0003e20000100800 */
[----:B0-----:R-:W-:-:S03]  /*10b30*/  PRMT R30, RZ, 0x7610, R30 ;  /* 0x00007610ff1e7816 */ /* 0x001fc6000000001e */
[----:B-1----:R-:W4:Y:S04]  /*10b40*/  LDL.LU R13, [R1+0x558] ;  /* 0x00055800010d7983 */ /* 0x002f280000300800 */
[----:B------:R-:W4:Y:S01]  /*10b50*/  LDL.LU R4, [R1+0x560] ;  /* 0x0005600001047983 */ /* 0x000f220000300800 */
[----:B------:R-:W-:Y:S02]  /*10b60*/  PRMT R31, RZ, 0x7610, R31 ;  /* 0x00007610ff1f7816 */ /* 0x000fe4000000001f */
[----:B--2---:R-:W-:-:S05]  /*10b70*/  IADD3 R10, P0, PT, R27, R10, RZ ;  /* 0x0000000a1b0a7210 */ /* 0x004fca0007f1e0ff */
[----:B---3--:R-:W-:Y:S02]  /*10b80*/  IMAD.X R12, R29, 0x1, R12, P0 ;  /* 0x000000011d0c7824 */ /* 0x008fe400000e060c */
[----:B------:R-:W-:Y:S02]  /*10b90*/  @P2 IMAD.MOV.U32 R32, RZ, RZ, R10 ;  /* 0x000000ffff202224 */ /* 0x000fe400078e000a */
[----:B------:R-:W-:-:S05]  /*10ba0*/  @P2 IMAD.MOV.U32 R33, RZ, RZ, R12 ;  /* 0x000000ffff212224 */ /* 0x000fca00078e000c */
[----:B------:R0:W2:Y:S01]  /*10bb0*/  @P2 LDG.E.U8 R30, desc[UR14][R32.64] ;  /* 0x0000000e201e2981 */ /* 0x0000a2000c1e1100 */
[----:B------:R-:W-:-:S03]  /*10bc0*/  ISETP.GT.AND P2, PT, R38, 0x7a, PT ;  /* 0x0000007a2600780c */ /* 0x000fc60003f44270 */
[----:B------:R-:W-:Y:S04]  /*10bd0*/  STL [R1+0x544], R10 ;  /* 0x0005440a01007387 */ /* 0x000fe80000100800 */
[----:B------:R1:W-:Y:S04]  /*10be0*/  STL [R1+0x540], R12 ;  /* 0x0005400c01007387 */ /* 0x0003e80000100800 */
[----:B-1----:R-:W3:Y:S01]  /*10bf0*/  LDL.LU R12, [R1+0x30c] ;  /* 0x00030c00010c7983 */ /* 0x002ee20000300800 */
[----:B------:R-:W-:-:S03]  /*10c00*/  IADD3 R9, P0, PT, R27, R9, RZ ;  /* 0x000000091b097210 */ /* 0x000fc60007f1e0ff */
[----:B------:R-:W2:Y:S02]  /*10c10*/  LDL.LU R10, [R1+0x310] ;  /* 0x00031000010a7983 */ /* 0x000ea40000300800 */
[----:B------:R-:W-:Y:S02]  /*10c20*/  IMAD.X R24, R29, 0x1, R24, P0 ;  /* 0x000000011d187824 */ /* 0x000fe400000e0618 */
[----:B0-----:R-:W-:Y:S02]  /*10c30*/  @P2 IMAD.MOV.U32 R32, RZ, RZ, R9 ;  /* 0x000000ffff202224 */ /* 0x001fe400078e0009 */
[----:B------:R-:W-:-:S05]  /*10c40*/  @P2 IMAD.MOV.U32 R33, RZ, RZ, R24 ;  /* 0x000000ffff212224 */ /* 0x000fca00078e0018 */
[----:B------:R0:W3:Y:S01]  /*10c50*/  @P2 LDG.E.U8 R31, desc[UR14][R32.64] ;  /* 0x0000000e201f2981 */ /* 0x0000e2000c1e1100 */
[----:B------:R-:W-:-:S03]  /*10c60*/  ISETP.GT.AND P2, PT, R38, 0x7b, PT ;  /* 0x0000007b2600780c */ /* 0x000fc60003f44270 */
[----:B------:R1:W-:Y:S01]  /*10c70*/  STL [R1+0x54c], R9 ;  /* 0x00054c0901007387 */ /* 0x0003e20000100800 */
[----:B------:R-:W-:-:S03]  /*10c80*/  IADD3 R5, P0, PT, R27, R5, RZ ;  /* 0x000000051b057210 */ /* 0x000fc60007f1e0ff */
[----:B------:R-:W-:Y:S02]  /*10c90*/  STL [R1+0x548], R24 ;  /* 0x0005481801007387 */ /* 0x000fe40000100800 */
[----:B------:R-:W-:Y:S02]  /*10ca0*/  IMAD.X R17, R29, 0x1, R17, P0 ;  /* 0x000000011d117824 */ /* 0x000fe400000e0611 */
[----:B-1----:R-:W3:Y:S02]  /*10cb0*/  LDL.LU R9, [R1+0x314] ;  /* 0x0003140001097983 */ /* 0x002ee40000300800 */
[----:B------:R-:W-:Y:S02]  /*10cc0*/  @P2 IMAD.MOV.U32 R34, RZ, RZ, R5 ;  /* 0x000000ffff222224 */ /* 0x000fe400078e0005 */
[----:B------:R1:W-:Y:S04]  /*10cd0*/  STL [R1+0x554], R5 ;  /* 0x0005540501007387 */ /* 0x0003e80000100800 */
[----:B------:R-:W-:Y:S04]  /*10ce0*/  STL [R1+0x550], R17 ;  /* 0x0005501101007387 */ /* 0x000fe80000100800 */
[----:B-1----:R-:W3:Y:S01]  /*10cf0*/  LDL.LU R5, [R1+0x318] ;  /* 0x0003180001057983 */ /* 0x002ee20000300800 */
[----:B0-----:R-:W-:Y:S01]  /*10d00*/  PRMT R32, RZ, 0x7610, R32 ;  /* 0x00007610ff207816 */ /* 0x001fe20000000020 */
[----:B------:R-:W-:-:S05]  /*10d10*/  @P2 IMAD.MOV.U32 R35, RZ, RZ, R17 ;  /* 0x000000ffff232224 */ /* 0x000fca00078e0011 */
        /* <DEDUP_REMOVED lines=9> */
[----:B0-----:R-:W-:Y:S01]  /*10db0*/  PRMT R34, RZ, 0x7610, R34 ;  /* 0x00007610ff227816 */ /* 0x001fe20000000022 */
[----:B------:R0:W-:Y:S04]  /*10dc0*/  STL [R1+0x560], R4 ;  /* 0x0005600401007387 */ /* 0x0001e80000100800 */
[----:B------:R-:W-:Y:S04]  /*10dd0*/  STL [R1+0x558], R13 ;  /* 0x0005580d01007387 */ /* 0x000fe80000100800 */
[----:B------:R-:W4:Y:S04]  /*10de0*/  LDL.LU R24, [R1+0x31c] ;  /* 0x00031c0001187983 */ /* 0x000f280000300800 */
[----:B0-----:R-:W4:Y:S01]  /*10df0*/  LDL.LU R4, [R1+0x320] ;  /* 0x0003200001047983 */ /* 0x001f220000300800 */
[----:B--2---:R-:W-:-:S05]  /*10e00*/  IADD3 R10, P0, PT, R27, R10, RZ ;  /* 0x0000000a1b0a7210 */ /* 0x004fca0007f1e0ff */
[----:B---3--:R-:W-:Y:S02]  /*10e10*/  IMAD.X R12, R29, 0x1, R12, P0 ;  /* 0x000000011d0c7824 */ /* 0x008fe400000e060c */
[----:B------:R-:W-:Y:S02]  /*10e20*/  @P2 IMAD.MOV.U32 R36, RZ, RZ, R10 ;  /* 0x000000ffff242224 */ /* 0x000fe400078e000a */
[----:B------:R-:W-:-:S05]  /*10e30*/  @P2 IMAD.MOV.U32 R37, RZ, RZ, R12 ;  /* 0x000000ffff252224 */ /* 0x000fca00078e000c */
[----:B------:R0:W2:Y:S01]  /*10e40*/  @P2 LDG.E.U8 R34, desc[UR14][R36.64] ;  /* 0x0000000e24222981 */ /* 0x0000a2000c1e1100 */
[----:B------:R-:W-:-:S03]  /*10e50*/  ISETP.GT.AND P2, PT, R38, 0x7e, PT ;  /* 0x0000007e2600780c */ /* 0x000fc60003f44270 */
[----:B------:R-:W-:Y:S04]  /*10e60*/  STL [R1+0x310], R10 ;  /* 0x0003100a01007387 */ /* 0x000fe80000100800 */
[----:B------:R-:W-:Y:S04]  /*10e70*/  STL [R1+0x30c], R12 ;  /* 0x00030c0c01007387 */ /* 0x000fe80000100800 */
[----:B------:R-:W3:Y:S01]  /*10e80*/  LDL.LU R17, [R1+0x324] ;  /* 0x0003240001117983 */ /* 0x000ee20000300800 */
[----:B------:R-:W-:-:S05]  /*10e90*/  IADD3 R5, P0, PT, R27, R5, RZ ;  /* 0x000000051b057210 */ /* 0x000fca0007f1e0ff */
[----:B------:R-:W-:Y:S01]  /*10ea0*/  IMAD.X R9, R29, 0x1, R9, P0 ;  /* 0x000000011d097824 */ /* 0x000fe200000e0609 */
[----:B------:R1:W-:Y:S01]  /*10eb0*/  STL [R1+0x318], R5 ;  /* 0x0003180501007387 */ /* 0x0003e20000100800 */
[----:B0-----:R-:W-:-:S03]  /*10ec0*/  @P2 IMAD.MOV.U32 R36, RZ, RZ, R5 ;  /* 0x000000ffff242224 */ /* 0x001fc600078e0005 */
[----:B------:R0:W-:Y:S04]  /*10ed0*/  STL [R1+0x314], R9 ;  /* 0x0003140901007387 */ /* 0x0001e80000100800 */
[----:B-1----:R-:W2:Y:S01]  /*10ee0*/  LDL.LU R5, [R1+0x328] ;  /* 0x0003280001057983 */ /* 0x002ea20000300800 */
[----:B------:R-:W1:Y:S01]  /*10ef0*/  S2R R13, SR_TID.X ;  /* 0x00000000000d7919 */ /* 0x000e620000002100 */
[----:B------:R-:W-:Y:S01]  /*10f00*/  PRMT R35, RZ, 0x7610, R35 ;  /* 0x00007610ff237816 */ /* 0x000fe20000000023 */
[----:B------:R-:W-:Y:S01]  /*10f10*/  @P2 IMAD.MOV.U32 R37, RZ, RZ, R9 ;  /* 0x000000ffff252224 */ /* 0x000fe200078e0009 */
[----:B------:R-:W-:Y:S01]  /*10f20*/  ISETP.GT.AND P3, PT, R38, 0x7f, PT ;  /* 0x0000007f2600780c */ /* 0x000fe20003f64270 */
[----:B------:R-:W3:Y:S04]  /*10f30*/  LDL.LU R10, [R1+0x364] ;  /* 0x00036400010a7983 */ /* 0x000ee80000300800 */
[----:B------:R0:W3:Y:S04]  /*10f40*/  @P2 LDG.E.U8 R35, desc[UR14][R36.64] ;  /* 0x0000000e24232981 */ /* 0x0000e8000c1e1100 */
[----:B0-----:R-:W3:Y:S01]  /*10f50*/  LDL.LU R9, [R1+0x368] ;  /* 0x0003680001097983 */ /* 0x001ee20000300800 */
[----:B------:R-:W-:-:S02]  /*10f60*/  SHF.R.S32.HI R12, RZ, 0x1f, R28 ;  /* 0x0000001fff0c7819 */ /* 0x000fc4000001141c */
[----:B------:R-:W-:Y:S02]  /*10f70*/  PRMT R36, RZ, 0x7610, R36 ;  /* 0x00007610ff247816 */ /* 0x000fe40000000024 */
[----:B-1----:R-:W-:-:S04]  /*10f80*/  LOP3.LUT R13, R13, 0x7f, RZ, 0xc0, !PT ;  /* 0x0000007f0d0d7812 */ /* 0x002fc800078ec0ff */
[----:B------:R-:W-:Y:S02]  /*10f90*/  ISETP.GE.AND P0, PT, R13, R38, PT ;  /* 0x000000260d00720c */ /* 0x000fe40003f06270 */
[----:B----4-:R-:W-:-:S05]  /*10fa0*/  IADD3 R4, P2, PT, R27, R4, RZ ;  /* 0x000000041b047210 */ /* 0x010fca0007f5e0ff */
[----:B------:R-:W-:Y:S01]  /*10fb0*/  IMAD.X R24, R29, 0x1, R24, P2 ;  /* 0x000000011d187824 */ /* 0x000fe200010e0618 */
[----:B------:R-:W-:Y:S01]  /*10fc0*/  STL [R1+0x320], R4 ;  /* 0x0003200401007387 */ /* 0x000fe20000100800 */
[----:B------:R-:W-:Y:S02]  /*10fd0*/  @P3 IMAD.MOV.U32 R38, RZ, RZ, R4 ;  /* 0x000000ffff263224 */ /* 0x000fe400078e0004 */
[----:B------:R-:W-:Y:S01]  /*10fe0*/  @P3 IMAD.MOV.U32 R39, RZ, RZ, R24 ;  /* 0x000000ffff273224 */ /* 0x000fe200078e0018 */
[----:B------:R0:W-:Y:S04]  /*10ff0*/  STL [R1+0x31c], R24 ;  /* 0x00031c1801007387 */ /* 0x0001e80000100800 */
[----:B------:R1:W4:Y:S01]  /*11000*/  @P3 LDG.E.U8 R36, desc[UR14][R38.64] ;  /* 0x0000000e26243981 */ /* 0x000322000c1e1100 */
[----:B------:R-:W-:Y:S06]  /*11010*/  BAR.SYNC.DEFER_BLOCKING 0x0 ;  /* 0x0000000000007b1d */ /* 0x000fec0000010000 */
[----:B0-----:R-:W4:Y:S04]  /*11020*/  LDL.LU R24, [R1+0x3a4] ;  /* 0x0003a40001187983 */ /* 0x001f280000300800 */
[----:B------:R-:W4:Y:S01]  /*11030*/  LDL.LU R4, [R1+0x3a8] ;  /* 0x0003a80001047983 */ /* 0x000f220000300800 */
[----:B--2---:R-:W-:-:S05]  /*11040*/  IADD3 R5, P2, PT, R28, R5, RZ ;  /* 0x000000051c057210 */ /* 0x004fca0007f5e0ff */
[----:B---3--:R-:W-:Y:S01]  /*11050*/  IMAD.X R17, R12, 0x1, R17, P2 ;  /* 0x000000010c117824 */ /* 0x008fe200010e0611 */
[----:B------:R-:W-:Y:S01]  /*11060*/  STL [R1+0x328], R5 ;  /* 0x0003280501007387 */ /* 0x000fe20000100800 */
[----:B-1----:R-:W-:Y:S02]  /*11070*/  @!P0 IMAD.MOV.U32 R38, RZ, RZ, R5 ;  /* 0x000000ffff268224 */ /* 0x002fe400078e0005 */
[----:B------:R-:W-:Y:S01]  /*11080*/  @!P0 IMAD.MOV.U32 R39, RZ, RZ, R17 ;  /* 0x000000ffff278224 */ /* 0x000fe200078e0011 */
[----:B------:R0:W-:Y:S04]  /*11090*/  STL [R1+0x324], R17 ;  /* 0x0003241101007387 */ /* 0x0001e80000100800 */
[----:B0-----:R-:W2:Y:S04]  /*110a0*/  LDL.LU R17, [R1+0x3e4] ;  /* 0x0003e40001117983 */ /* 0x001ea80000300800 */
[----:B------:R-:W3:Y:S01]  /*110b0*/  LDL.LU R5, [R1+0x3e8] ;  /* 0x0003e80001057983 */ /* 0x000ee20000300800 */
[----:B------:R-:W-:-:S02]  /*110c0*/  IADD3 R9, P2, PT, R28, R9, RZ ;  /* 0x000000091c097210 */ /* 0x000fc40007f5e0ff */
[----:B------:R-:W-:-:S03]  /*110d0*/  PRMT R37, RZ, 0x7610, R37 ;  /* 0x00007610ff257816 */ /* 0x000fc60000000025 */
[----:B------:R-:W-:Y:S01]  /*110e0*/  IMAD.X R10, R12, 0x1, R10, P2 ;  /* 0x000000010c0a7824 */ /* 0x000fe200010e060a */
[----:B------:R-:W-:Y:S01]  /*110f0*/  STL [R1+0x368], R9 ;  /* 0x0003680901007387 */ /* 0x000fe20000100800 */
[----:B------:R-:W-:Y:S02]  /*11100*/  @!P0 IMAD.MOV.U32 R40, RZ, RZ, R9 ;  /* 0x000000ffff288224 */ /* 0x000fe400078e0009 */
[----:B------:R-:W-:Y:S01]  /*11110*/  @!P0 IMAD.MOV.U32 R41, RZ, RZ, R10 ;  /* 0x000000ffff298224 */ /* 0x000fe200078e000a */
[----:B------:R0:W2:Y:S04]  /*11120*/  @!P0 LDG.E.U8 R37, desc[UR14][R38.64] ;  /* 0x0000000e26258981 */ /* 0x0000a8000c1e1100 */
[----:B------:R1:W-:Y:S01]  /*11130*/  STL [R1+0x364], R10 ;  /* 0x0003640a01007387 */ /* 0x0003e20000100800 */
[----:B0-----:R-:W-:-:S03]  /*11140*/  PRMT R38, RZ, 0x7610, R38 ;  /* 0x00007610ff267816 */ /* 0x001fc60000000026 */
[----:B-1----:R-:W2:Y:S04]  /*11150*/  LDL.LU R10, [R1+0x32c] ;  /* 0x00032c00010a7983 */ /* 0x002ea80000300800 */
[----:B------:R-:W2:Y:S04]  /*11160*/  LDL.LU R9, [R1+0x330] ;  /* 0x0003300001097983 */ /* 0x000ea80000300800 */
[----:B------:R0:W2:Y:S01]  /*11170*/  @!P0 LDG.E.U8 R38, desc[UR14][R40.64] ;  /* 0x0000000e28268981 */ /* 0x0000a2000c1e1100 */
[----:B----4-:R-:W-:-:S05]  /*11180*/  IADD3 R4, P2, PT, R28, R4, RZ ;  /* 0x000000041c047210 */ /* 0x010fca0007f5e0ff */
[----:B------:R-:W-:Y:S01]  /*11190*/  IMAD.X R24, R12, 0x1, R24, P2 ;  /* 0x000000010c187824 */ /* 0x000fe200010e0618 */
[----:B------:R1:W-:Y:S01]  /*111a0*/  STL [R1+0x3a8], R4 ;  /* 0x0003a80401007387 */ /* 0x0003e20000100800 */
[----:B0-----:R-:W-:-:S03]  /*111b0*/  @!P0 IMAD.MOV.U32 R40, RZ, RZ, R4 ;  /* 0x000000ffff288224 */ /* 0x001fc600078e0004 */
[----:B------:R0:W-:Y:S04]  /*111c0*/  STL [R1+0x3a4], R24 ;  /* 0x0003a41801007387 */ /* 0x0001e80000100800 */
[----:B------:R-:W4:Y:S04]  /*111d0*/  LDL.LU R44, [R1+0x36c] ;  /* 0x00036c00012c7983 */ /* 0x000f280000300800 */
[----:B-1----:R-:W4:Y:S01]  /*111e0*/  LDL.LU R4, [R1+0x370] ;  /* 0x0003700001047983 */ /* 0x002f220000300800 */
[----:B------:R-:W-:Y:S01]  /*111f0*/  @!P0 IMAD.MOV.U32 R41, RZ, RZ, R24 ;  /* 0x000000ffff298224 */ /* 0x000fe200078e0018 */
[----:B---3--:R-:W-:-:S05]  /*11200*/  IADD3 R5, P2, PT, R28, R5, RZ ;  /* 0x000000051c057210 */ /* 0x008fca0007f5e0ff */
[----:B--2---:R-:W-:Y:S01]  /*11210*/  IMAD.X R17, R12, 0x1, R17, P2 ;  /* 0x000000010c117824 */ /* 0x004fe200010e0611 */
[----:B------:R1:W-:Y:S01]  /*11220*/  STL [R1+0x3e8], R5 ;  /* 0x0003e80501007387 */ /* 0x0003e20000100800 */
[----:B------:R-:W-:-:S03]  /*11230*/  @!P0 IMAD.MOV.U32 R42, RZ, RZ, R5 ;  /* 0x000000ffff2a8224 */ /* 0x000fc600078e0005 */
[----:B------:R2:W-:Y:S04]  /*11240*/  STL [R1+0x3e4], R17 ;  /* 0x0003e41101007387 */ /* 0x0005e80000100800 */
[----:B0-----:R-:W3:Y:S04]  /*11250*/  LDL.LU R24, [R1+0x3ac] ;  /* 0x0003ac0001187983 */ /* 0x001ee80000300800 */
[----:B-1----:R-:W3:Y:S01]  /*11260*/  LDL.LU R5, [R1+0x3b0] ;  /* 0x0003b00001057983 */ /* 0x002ee20000300800 */
[----:B------:R-:W-:Y:S01]  /*11270*/  PRMT R39, RZ, 0x7610, R39 ;  /* 0x00007610ff277816 */ /* 0x000fe20000000027 */
[----:B------:R-:W-:-:S05]  /*11280*/  @!P0 IMAD.MOV.U32 R43, RZ, RZ, R17 ;  /* 0x000000ffff2b8224 */ /* 0x000fca00078e0011 */
[----:B------:R0:W3:Y:S01]  /*11290*/  @!P0 LDG.E.U8 R39, desc[UR14][R40.64] ;  /* 0x0000000e28278981 */ /* 0x0000e2000c1e1100 */
[----:B------:R-:W-:-:S05]  /*112a0*/  IADD3 R9, P2, PT, R28, R9, RZ ;  /* 0x000000091c097210 */ /* 0x000fca0007f5e0ff */
[----:B------:R-:W-:Y:S01]  /*112b0*/  IMAD.X R10, R12, 0x1, R10, P2 ;  /* 0x000000010c0a7824 */ /* 0x000fe200010e060a */
[----:B0-----:R-:W-:Y:S01]  /*112c0*/  PRMT R40, RZ, 0x7610, R40 ;  /* 0x00007610ff287816 */ /* 0x001fe20000000028 */
[----:B------:R-:W-:Y:S04]  /*112d0*/  STL [R1+0x330], R9 ;  /* 0x0003300901007387 */ /* 0x000fe80000100800 */
[----:B------:R0:W-:Y:S04]  /*112e0*/  STL [R1+0x32c], R10 ;  /* 0x00032c0a01007387 */ /* 0x0001e80000100800 */
[----:B------:R1:W3:Y:S01]  /*112f0*/  @!P0 LDG.E.U8 R40, desc[UR14][R42.64] ;  /* 0x0000000e2a288981 */ /* 0x0002e2000c1e1100 */
[----:B------:R-:W-:-:S03]  /*11300*/  PRMT R41, RZ, 0x7610, R41 ;  /* 0x00007610ff297816 */ /* 0x000fc60000000029 */
[----:B--2---:R-:W2:Y:S01]  /*11310*/  LDL.LU R17, [R1+0x3ec] ;  /* 0x0003ec0001117983 */ /* 0x004ea20000300800 */
[----:B-1----:R-:W-:-:S03]  /*11320*/  @!P0 IMAD.MOV.U32 R43, RZ, RZ, R10 ;  /* 0x000000ffff2b8224 */ /* 0x002fc600078e000a */
[----:B0-----:R-:W2:Y:S01]  /*11330*/  LDL.LU R10, [R1+0x3f0] ;  /* 0x0003f000010a7983 */ /* 0x001ea20000300800 */
[----:B------:R-:W-:Y:S02]  /*11340*/  @!P0 IMAD.MOV.U32 R42, RZ, RZ, R9 ;  /* 0x000000ffff2a8224 */ /* 0x000fe400078e0009 */
[----:B------:R-:W-:-:S03]  /*11350*/  IMAD.MOV.U32 R9, RZ, RZ, R45 ;  /* 0x000000ffff097224 */ /* 0x000fc600078e002d */
[----:B------:R0:W2:Y:S01]  /*11360*/  @!P0 LDG.E.U8 R41, desc[UR14][R42.64] ;  /* 0x0000000e2a298981 */ /* 0x0000a2000c1e1100 */
[----:B----4-:R-:W-:-:S05]  /*11370*/  IADD3 R4, P2, PT, R28, R4, RZ ;  /* 0x000000041c047210 */ /* 0x010fca0007f5e0ff */
[----:B------:R-:W-:Y:S01]  /*11380*/  IMAD.X R44, R12, 0x1, R44, P2 ;  /* 0x000000010c2c7824 */ /* 0x000fe200010e062c */
[----:B------:R-:W-:Y:S03]  /*11390*/  STL [R1+0x370], R4 ;  /* 0x0003700401007387 */ /* 0x000fe60000100800 */
[----:B------:R-:W-:Y:S01]  /*113a0*/  @!P0 IMAD.MOV.U32 R45, RZ, RZ, R44 ;  /* 0x000000ffff2d8224 */ /* 0x000fe200078e002c */
[----:B------:R1:W-:Y:S01]  /*113b0*/  STL [R1+0x36c], R44 ;  /* 0x00036c2c01007387 */ /* 0x0003e20000100800 */
[----:B0-----:R-:W-:-:S03]  /*113c0*/  PRMT R42, RZ, 0x7610, R42 ;  /* 0x00007610ff2a7816 */ /* 0x001fc6000000002a */
[----:B------:R-:W4:Y:S01]  /*113d0*/  LDL.LU R65, [R1+0x334] ;  /* 0x0003340001417983 */ /* 0x000f220000300800 */
[----:B-1----:R-:W-:-:S03]  /*113e0*/  @!P0 IMAD.MOV.U32 R44, RZ, RZ, R4 ;  /* 0x000000ffff2c8224 */ /* 0x002fc600078e0004 */
[----:B------:R-:W4:Y:S04]  /*113f0*/  LDL.LU R4, [R1+0x338] ;  /* 0x0003380001047983 */ /* 0x000f280000300800 */
[----:B------:R0:W4:Y:S01]  /*11400*/  @!P0 LDG.E.U8 R42, desc[UR14][R44.64] ;  /* 0x0000000e2c2a8981 */ /* 0x000122000c1e1100 */
[----:B---3--:R-:W-:-:S05]  /*11410*/  IADD3 R5, P2, PT, R28, R5, RZ ;  /* 0x000000051c057210 */ /* 0x008fca0007f5e0ff */
[----:B------:R-:W-:Y:S01]  /*11420*/  IMAD.X R24, R12, 0x1, R24, P2 ;  /* 0x000000010c187824 */ /* 0x000fe200010e0618 */
[----:B------:R-:W-:Y:S01]  /*11430*/  STL [R1+0x3b0], R5 ;  /* 0x0003b00501007387 */ /* 0x000fe20000100800 */
[----:B0-----:R-:W-:Y:S02]  /*11440*/  @!P0 IMAD.MOV.U32 R44, RZ, RZ, R5 ;  /* 0x000000ffff2c8224 */ /* 0x001fe400078e0005 */
[----:B------:R-:W-:Y:S01]  /*11450*/  @!P0 IMAD.MOV.U32 R45, RZ, RZ, R24 ;  /* 0x000000ffff2d8224 */ /* 0x000fe200078e0018 */
[----:B------:R0:W-:Y:S04]  /*11460*/  STL [R1+0x3ac], R24 ;  /* 0x0003ac1801007387 */ /* 0x0001e80000100800 */
[----:B0-----:R-:W3:Y:S04]  /*11470*/  LDL.LU R24, [R1+0x374] ;  /* 0x0003740001187983 */ /* 0x001ee80000300800 */
[----:B------:R-:W3:Y:S01]  /*11480*/  LDL.LU R5, [R1+0x378] ;  /* 0x0003780001057983 */ /* 0x000ee20000300800 */
[----:B------:R-:W-:-:S06]  /*11490*/  PRMT R43, RZ, 0x7610, R43 ;  /* 0x00007610ff2b7816 */ /* 0x000fcc000000002b */
[----:B------:R0:W3:Y:S01]  /*114a0*/  @!P0 LDG.E.U8 R43, desc[UR14][R44.64] ;  /* 0x0000000e2c2b8981 */ /* 0x0000e2000c1e1100 */
[----:B--2---:R-:W-:-:S05]  /*114b0*/  IADD3 R10, P2, PT, R28, R10, RZ ;  /* 0x0000000a1c0a7210 */ /* 0x004fca0007f5e0ff */
[----:B------:R-:W-:Y:S01]  /*114c0*/  IMAD.X R17, R12, 0x1, R17, P2 ;  /* 0x000000010c117824 */ /* 0x000fe200010e0611 */
[----:B------:R-:W-:Y:S01]  /*114d0*/  STL [R1+0x3f0], R10 ;  /* 0x0003f00a01007387 */ /* 0x000fe20000100800 */
[----:B0-----:R-:W-:Y:S01]  /*114e0*/  PRMT R44, RZ, 0x7610, R44 ;  /* 0x00007610ff2c7816 */ /* 0x001fe2000000002c */
[----:B------:R-:W-:Y:S02]  /*114f0*/  @!P0 IMAD.MOV.U32 R46, RZ, RZ, R10 ;  /* 0x000000ffff2e8224 */ /* 0x000fe400078e000a */
[----:B------:R0:W-:Y:S01]  /*11500*/  STL [R1+0x3ec], R17 ;  /* 0x0003ec1101007387 */ /* 0x0001e20000100800 */
[----:B------:R-:W-:-:S05]  /*11510*/  @!P0 IMAD.MOV.U32 R47, RZ, RZ, R17 ;  /* 0x000000ffff2f8224 */ /* 0x000fca00078e0011 */
[----:B------:R1:W2:Y:S04]  /*11520*/  @!P0 LDG.E.U8 R44, desc[UR14][R46.64] ;  /* 0x0000000e2e2c8981 */ /* 0x0002a8000c1e1100 */
[----:B0-----:R-:W2:Y:S04]  /*11530*/  LDL.LU R17, [R1+0x3b4] ;  /* 0x0003b40001117983 */ /* 0x001ea80000300800 */
[----:B------:R-:W2:Y:S01]  /*11540*/  LDL.LU R10, [R1+0x3b8] ;  /* 0x0003b800010a7983 */ /* 0x000ea20000300800 */
[----:B------:R-:W-:Y:S02]  /*11550*/  PRMT R45, RZ, 0x7610, R45 ;  /* 0x00007610ff2d7816 */ /* 0x000fe4000000002d */
[----:B----4-:R-:W-:-:S05]  /*11560*/  IADD3 R4, P2, PT, R28, R4, RZ ;  /* 0x000000041c047210 */ /* 0x010fca0007f5e0ff */
[----:B------:R-:W-:Y:S01]  /*11570*/  IMAD.X R65, R12, 0x1, R65, P2 ;  /* 0x000000010c417824 */ /* 0x000fe200010e0641 */
[----:B------:R-:W-:Y:S01]  /*11580*/  STL [R1+0x338], R4 ;  /* 0x0003380401007387 */ /* 0x000fe20000100800 */
[----:B-1----:R-:W-:Y:S02]  /*11590*/  @!P0 IMAD.MOV.U32 R46, RZ, RZ, R4 ;  /* 0x000000ffff2e8224 */ /* 0x002fe400078e0004 */
[----:B------:R-:W-:Y:S01]  /*115a0*/  @!P0 IMAD.MOV.U32 R47, RZ, RZ, R65 ;  /* 0x000000ffff2f8224 */ /* 0x000fe200078e0041 */
[----:B------:R0:W-:Y:S04]  /*115b0*/  STL [R1+0x334], R65 ;  /* 0x0003344101007387 */ /* 0x0001e80000100800 */
[----:B------:R1:W4:Y:S04]  /*115c0*/  @!P0 LDG.E.U8 R45, desc[UR14][R46.64] ;  /* 0x0000000e2e2d8981 */ /* 0x000328000c1e1100 */
[----:B0-----:R-:W4:Y:S04]  /*115d0*/  LDL.LU R65, [R1+0x3f4] ;  /* 0x0003f40001417983 */ /* 0x001f280000300800 */
[----:B------:R-:W4:Y:S01]  /*115e0*/  LDL.LU R4, [R1+0x3f8] ;  /* 0x0003f80001047983 */ /* 0x000f220000300800 */
[----:B---3--:R-:W-:-:S05]  /*115f0*/  IADD3 R5, P2, PT, R28, R5, RZ ;  /* 0x000000051c057210 */ /* 0x008fca0007f5e0ff */
[----:B------:R-:W-:Y:S01]  /*11600*/  IMAD.X R24, R12, 0x1, R24, P2 ;  /* 0x000000010c187824 */ /* 0x000fe200010e0618 */
[----:B------:R-:W-:Y:S01]  /*11610*/  STL [R1+0x378], R5 ;  /* 0x0003780501007387 */ /* 0x000fe20000100800 */
[----:B-1----:R-:W-:Y:S02]  /*11620*/  @!P0 IMAD.MOV.U32 R46, RZ, RZ, R5 ;  /* 0x000000ffff2e8224 */ /* 0x002fe400078e0005 */
[----:B------:R-:W-:Y:S01]  /*11630*/  @!P0 IMAD.MOV.U32 R47, RZ, RZ, R24 ;  /* 0x000000ffff2f8224 */ /* 0x000fe200078e0018 */
[----:B------:R0:W-:Y:S04]  /*11640*/  STL [R1+0x374], R24 ;  /* 0x0003741801007387 */ /* 0x0001e80000100800 */
[----:B0-----:R-:W3:Y:S04]  /*11650*/  LDL.LU R24, [R1+0x33c] ;  /* 0x00033c0001187983 */ /* 0x001ee80000300800 */
[----:B------:R-:W3:Y:S04]  /*11660*/  LDL.LU R5, [R1+0x340] ;  /* 0x0003400001057983 */ /* 0x000ee80000300800 */
[----:B------:R-:W-:Y:S04]  /*11670*/  STS.U8 [R13+UR6+0x4000], R63 ;  /* 0x0040003f0d007988 */ /* 0x000fe80008000006 */
[----:B------:R0:W-:Y:S01]  /*11680*/  STS.U8 [R13+UR6+0x4400], R48 ;  /* 0x004400300d007988 */ /* 0x0001e20008000006 */
[----:B--2---:R-:W-:-:S02]  /*11690*/  IADD3 R10, P2, PT, R28, R10, RZ ;  /* 0x0000000a1c0a7210 */ /* 0x004fc40007f5e0ff */
[----:B0-----:R-:W-:-:S03]  /*116a0*/  PRMT R48, RZ, 0x7610, R48 ;  /* 0x00007610ff307816 */ /* 0x001fc60000000030 */
[----:B------:R-:W-:Y:S01]  /*116b0*/  IMAD.X R17, R12, 0x1, R17, P2 ;  /* 0x000000010c117824 */ /* 0x000fe200010e0611 */
[----:B------:R0:W-:Y:S04]  /*116c0*/  STS.U8 [R13+UR6+0x4800], R49 ;  /* 0x004800310d007988 */ /* 0x0001e80008000006 */
[----:B------:R1:W2:Y:S04]  /*116d0*/  @!P0 LDG.E.U8 R48, desc[UR14][R46.64] ;  /* 0x0000000e2e308981 */ /* 0x0002a8000c1e1100 */
[----:B------:R-:W-:Y:S01]  /*116e0*/  STL [R1+0x3b8], R10 ;  /* 0x0003b80a01007387 */ /* 0x000fe20000100800 */
[----:B0-----:R-:W-:-:S03]  /*116f0*/  PRMT R49, RZ, 0x7610, R49 ;  /* 0x00007610ff317816 */ /* 0x001fc60000000031 */
[----:B------:R0:W-:Y:S01]  /*11700*/  STL [R1+0x3b4], R17 ;  /* 0x0003b41101007387 */ /* 0x0001e20000100800 */
[----:B-1----:R-:W-:Y:S02]  /*11710*/  @!P0 IMAD.MOV.U32 R47, RZ, RZ, R17 ;  /* 0x000000ffff2f8224 */ /* 0x002fe400078e0011 */
[----:B------:R-:W-:Y:S01]  /*11720*/  @!P0 IMAD.MOV.U32 R46, RZ, RZ, R10 ;  /* 0x000000ffff2e8224 */ /* 0x000fe200078e000a */
[----:B------:R1:W-:Y:S04]  /*11730*/  STS.U8 [R13+UR6+0x4c00], R50 ;  /* 0x004c00320d007988 */ /* 0x0003e80008000006 */
[----:B------:R1:W2:Y:S04]  /*11740*/  @!P0 LDG.E.U8 R49, desc[UR14][R46.64] ;  /* 0x0000000e2e318981 */ /* 0x0002a8000c1e1100 */
[----:B0-----:R-:W2:Y:S04]  /*11750*/  LDL.LU R17, [R1+0x37c] ;  /* 0x00037c0001117983 */ /* 0x001ea80000300800 */
[----:B------:R-:W2:Y:S01]  /*11760*/  LDL.LU R10, [R1+0x380] ;  /* 0x00038000010a7983 */ /* 0x000ea20000300800 */
[----:B----4-:R-:W-:-:S05]  /*11770*/  IADD3 R4, P2, PT, R28, R4, RZ ;  /* 0x000000041c047210 */ /* 0x010fca0007f5e0ff */
[----:B------:R-:W-:Y:S01]  /*11780*/  IMAD.X R65, R12, 0x1, R65, P2 ;  /* 0x000000010c417824 */ /* 0x000fe200010e0641 */
[----:B------:R-:W-:Y:S01]  /*11790*/  STL [R1+0x3f8], R4 ;  /* 0x0003f80401007387 */ /* 0x000fe20000100800 */
[----:B-1----:R-:W-:Y:S02]  /*117a0*/  @!P0 IMAD.MOV.U32 R46, RZ, RZ, R4 ;  /* 0x000000ffff2e8224 */ /* 0x002fe400078e0004 */
[----:B------:R-:W-:Y:S01]  /*117b0*/  @!P0 IMAD.MOV.U32 R47, RZ, RZ, R65 ;  /* 0x000000ffff2f8224 */ /* 0x000fe200078e0041 */
[----:B------:R0:W-:Y:S01]  /*117c0*/  STL [R1+0x3f4], R65 ;  /* 0x0003f44101007387 */ /* 0x0001e20000100800 */
[----:B------:R-:W-:-:S06]  /*117d0*/  PRMT R50, RZ, 0x7610, R50 ;  /* 0x00007610ff327816 */ /* 0x000fcc0000000032 */
        /* <DEDUP_REMOVED lines=11> */
[----:B------:R0:W-:Y:S04]  /*11890*/  STS.U8 [R13+UR6+0x5000], R51 ;  /* 0x005000330d007988 */ /* 0x0001e80008000006 */
[----:B------:R1:W-:Y:S01]  /*118a0*/  STS.U8 [R13+UR6+0x5400], R52 ;  /* 0x005400340d007988 */ /* 0x0003e20008000006 */
[----:B0-----:R-:W-:-:S02]  /*118b0*/  PRMT R51, RZ, 0x7610, R51 ;  /* 0x00007610ff337816 */ /* 0x001fc40000000033 */
[----:B--2---:R-:W-:-:S04]  /*118c0*/  IADD3 R10, P2, PT, R28, R10, RZ ;  /* 0x0000000a1c0a7210 */ /* 0x004fc80007f5e0ff */
[----:B------:R0:W2:Y:S01]  /*118d0*/  @!P0 LDG.E.U8 R51, desc[UR14][R46.64] ;  /* 0x0000000e2e338981 */ /* 0x0000a2000c1e1100 */
[----:B------:R-:W-:-:S03]  /*118e0*/  IMAD.X R17, R12, 0x1, R17, P2 ;  /* 0x000000010c117824 */ /* 0x000fc600010e0611 */
[----:B------:R-:W-:Y:S01]  /*118f0*/  STL [R1+0x380], R10 ;  /* 0x0003800a01007387 */ /* 0x000fe20000100800 */
[----:B-1----:R-:W-:-:S03]  /*11900*/  PRMT R52, RZ, 0x7610, R52 ;  /* 0x00007610ff347816 */ /* 0x002fc60000000034 */
[----:B------:R1:W-:Y:S01]  /*11910*/  STL [R1+0x37c], R17 ;  /* 0x00037c1101007387 */ /* 0x0003e20000100800 */
[----:B0-----:R-:W-:Y:S02]  /*11920*/  @!P0 IMAD.MOV.U32 R47, RZ, RZ, R17 ;  /* 0x000000ffff2f8224 */ /* 0x001fe400078e0011 */
[----:B------:R-:W-:Y:S01]  /*11930*/  @!P0 IMAD.MOV.U32 R46, RZ, RZ, R10 ;  /* 0x000000ffff2e8224 */ /* 0x000fe200078e000a */
[----:B------:R0:W-:Y:S04]  /*11940*/  STS.U8 [R13+UR6+0x5800], R53 ;  /* 0x005800350d007988 */ /* 0x0001e80008000006 */
[----:B------:R0:W2:Y:S04]  /*11950*/  @!P0 LDG.E.U8 R52, desc[UR14][R46.64] ;  /* 0x0000000e2e348981 */ /* 0x0000a8000c1e1100 */
[----:B-1----:R-:W2:Y:S04]  /*11960*/  LDL.LU R17, [R1+0x344] ;  /* 0x0003440001117983 */ /* 0x002ea80000300800 */
[----:B------:R-:W2:Y:S01]  /*11970*/  LDL.LU R10, [R1+0x348] ;  /* 0x00034800010a7983 */ /* 0x000ea20000300800 */
[----:B----4-:R-:W-:-:S05]  /*11980*/  IADD3 R4, P2, PT, R28, R4, RZ ;  /* 0x000000041c047210 */ /* 0x010fca0007f5e0ff */
[----:B------:R-:W-:Y:S01]  /*11990*/  IMAD.X R65, R12, 0x1, R65, P2 ;  /* 0x000000010c417824 */ /* 0x000fe200010e0641 */
[----:B------:R-:W-:Y:S01]  /*119a0*/  STL [R1+0x3c0], R4 ;  /* 0x0003c00401007387 */ /* 0x000fe20000100800 */
[----:B0-----:R-:W-:Y:S02]  /*119b0*/  @!P0 IMAD.MOV.U32 R46, RZ, RZ, R4 ;  /* 0x000000ffff2e8224 */ /* 0x001fe400078e0004 */
        /* <DEDUP_REMOVED lines=50> */
[----:B-1----:R-:W-:-:S04]  /*11ce0*/  PRMT R59, RZ, 0x7610, R59 ;  /* 0x00007610ff3b7816 */ /* 0x002fc8000000003b */
[----:B------:R0:W3:Y:S01]  /*11cf0*/  @!P0 LDG.E.U8 R60, desc[UR14][R46.64] ;  /* 0x0000000e2e3c8981 */ /* 0x0000e2000c1e1100 */
[----:B--2---:R-:W-:-:S05]  /*11d00*/  IADD3 R10, P2, PT, R28, R10, RZ ;  /* 0x0000000a1c0a7210 */ /* 0x004fca0007f5e0ff */
[----:B------:R-:W-:Y:S01]  /*11d10*/  IMAD.X R17, R12, 0x1, R17, P2 ;  /* 0x000000010c117824 */ /* 0x000fe200010e0611 */
[----:B------:R-:W-:Y:S01]  /*11d20*/  STL [R1+0x400], R10 ;  /* 0x0004000a01007387 */ /* 0x000fe20000100800 */
[----:B0-----:R-:W-:Y:S02]  /*11d30*/  @!P0 IMAD.MOV.U32 R46, RZ, RZ, R10 ;  /* 0x000000ffff2e8224 */ /* 0x001fe400078e000a */
[----:B------:R-:W-:Y:S01]  /*11d40*/  @!P0 IMAD.MOV.U32 R47, RZ, RZ, R17 ;  /* 0x000000ffff2f8224 */ /* 0x000fe200078e0011 */
[----:B------:R0:W-:Y:S04]  /*11d50*/  STL [R1+0x1c8], R17 ;  /* 0x0001c81101007387 */ /* 0x0001e80000100800 */
        /* <DEDUP_REMOVED lines=8> */
[----:B------:R0:W-:Y:S04]  /*11de0*/  STL [R1+0x34c], R65 ;  /* 0x00034c4101007387 */ /* 0x0001e80000100800 */
[----:B------:R1:W-:Y:S04]  /*11df0*/  STS.U8 [R13+UR6+0x7000], R58 ;  /* 0x0070003a0d007988 */ /* 0x0003e80008000006 */
[----:B0-----:R-:W4:Y:S04]  /*11e00*/  LDL.LU R65, [R1+0x1cc] ;  /* 0x0001cc0001417983 */ /* 0x001f280000300800 */
[----:B------:R-:W4:Y:S01]  /*11e10*/  LDL.LU R4, [R1+0x404] ;  /* 0x0004040001047983 */ /* 0x000f220000300800 */
[----:B-1----:R-:W-:-:S06]  /*11e20*/  PRMT R58, RZ, 0x7610, R58 ;  /* 0x00007610ff3a7816 */ /* 0x002fcc000000003a */
        /* <DEDUP_REMOVED lines=23> */
[----:B----4-:R-:W-:-:S03]  /*11fa0*/  IADD3 R4, P2, PT, R28, R4, RZ ;  /* 0x000000041c047210 */ /* 0x010fc60007f5e0ff */
[----:B------:R0:W-:Y:S02]  /*11fb0*/  STS.U8 [R13+UR6+0x7c00], R55 ;  /* 0x007c00370d007988 */ /* 0x0001e40008000006 */
[----:B------:R-:W-:Y:S02]  /*11fc0*/  IMAD.X R65, R12, 0x1, R65, P2 ;  /* 0x000000010c417824 */ /* 0x000fe400010e0641 */
[----:B------:R4:W-:Y:S01]  /*11fd0*/  STL [R1+0x404], R4 ;  /* 0x0004040401007387 */ /* 0x0009e20000100800 */
[----:B-1----:R-:W-:-:S03]  /*11fe0*/  @!P0 IMAD.MOV.U32 R46, RZ, RZ, R4 ;  /* 0x000000ffff2e8224 */ /* 0x002fc600078e0004 */
[----:B------:R-:W-:Y:S01]  /*11ff0*/  STL [R1+0x1cc], R65 ;  /* 0x0001cc4101007387 */ /* 0x000fe20000100800 */
[----:B0-----:R-:W-:-:S03]  /*12000*/  LOP3.LUT R13, R13, 0x10, RZ, 0x3c, !PT ;  /* 0x000000100d0d7812 */ /* 0x001fc600078e3cff */
[----:B----4-:R-:W4:Y:S01]  /*12010*/  LDL.LU R4, [R1+0x3d8] ;  /* 0x0003d80001047983 */ /* 0x010f220000300800 */
[----:B------:R-:W-:Y:S01]  /*12020*/  PRMT R55, RZ, 0x7610, R55 ;  /* 0x00007610ff377816 */ /* 0x000fe20000000037 */
[----:B------:R-:W-:Y:S02]  /*12030*/  @!P0 IMAD.MOV.U32 R47, RZ, RZ, R65 ;  /* 0x000000ffff2f8224 */ /* 0x000fe400078e0041 */
[----:B------:R0:W-:Y:S04]  /*12040*/  STS.U8 [R13+UR6+0x4080], R9 ;  /* 0x004080090d007988 */ /* 0x0001e80008000006 */
[----:B------:R1:W4:Y:S04]  /*12050*/  @!P0 LDG.E.U8 R55, desc[UR14][R46.64] ;  /* 0x0000000e2e378981 */ /* 0x000328000c1e1100 */
[----:B0-----:R-:W4:Y:S01]  /*12060*/  LDL.LU R9, [R1+0x3d4] ;  /* 0x0003d40001097983 */ /* 0x001f220000300800 */
[----:B---3--:R-:W-:-:S05]  /*12070*/  IADD3 R5, P2, PT, R28, R5, RZ ;  /* 0x000000051c057210 */ /* 0x008fca0007f5e0ff */
[----:B------:R-:W-:Y:S01]  /*12080*/  IMAD.X R24, R12, 0x1, R24, P2 ;  /* 0x000000010c187824 */ /* 0x000fe200010e0618 */
[----:B------:R0:W-:Y:S01]  /*12090*/  STL [R1+0x358], R5 ;  /* 0x0003580501007387 */ /* 0x0001e20000100800 */
[----:B-1----:R-:W-:-:S03]  /*120a0*/  @!P0 IMAD.MOV.U32 R46, RZ, RZ, R5 ;  /* 0x000000ffff2e8224 */ /* 0x002fc600078e0005 */
[----:B------:R-:W-:Y:S04]  /*120b0*/  STL [R1+0x354], R24 ;  /* 0x0003541801007387 */ /* 0x000fe80000100800 */
[----:B------:R-:W3:Y:S04]  /*120c0*/  LDL.LU R65, [R1+0x1d0] ;  /* 0x0001d00001417983 */ /* 0x000ee80000300800 */
[----:B0-----:R-:W3:Y:S01]  /*120d0*/  LDL.LU R5, [R1+0x408] ;  /* 0x0004080001057983 */ /* 0x001ee20000300800 */
[----:B------:R-:W-:Y:S01]  /*120e0*/  PRMT R63, RZ, 0x7610, R63 ;  /* 0x00007610ff3f7816 */ /* 0x000fe2000000003f */
[----:B------:R-:W-:-:S02]  /*120f0*/  @!P0 IMAD.MOV.U32 R47, RZ, RZ, R24 ;  /* 0x000000ffff2f8224 */ /* 0x000fc400078e0018 */
[----:B------:R0:W-:Y:S04]  /*12100*/  STS.U8 [R13+UR6+0x4480], R81 ;  /* 0x004480510d007988 */ /* 0x0001e80008000006 */
[----:B------:R1:W3:Y:S01]  /*12110*/  @!P0 LDG.E.U8 R63, desc[UR14][R46.64] ;  /* 0x0000000e2e3f8981 */ /* 0x0002e2000c1e1100 */
[----:B0-----:R-:W-:-:S03]  /*12120*/  PRMT R81, RZ, 0x7610, R81 ;  /* 0x00007610ff517816 */ /* 0x001fc60000000051 */
[----:B------:R-:W-:Y:S01]  /*12130*/  STS.U8 [R13+UR6+0x4880], R83 ;  /* 0x004880530d007988 */ /* 0x000fe20008000006 */
[----:B--2---:R-:W-:-:S05]  /*12140*/  IADD3 R10, P2, PT, R28, R10, RZ ;  /* 0x0000000a1c0a7210 */ /* 0x004fca0007f5e0ff */
[----:B------:R-:W-:Y:S01]  /*12150*/  IMAD.X R17, R12, 0x1, R17, P2 ;  /* 0x000000010c117824 */ /* 0x000fe200010e0611 */
[----:B------:R-:W-:Y:S01]  /*12160*/  STL [R1+0x398], R10 ;  /* 0x0003980a01007387 */ /* 0x000fe20000100800 */
[----:B-1----:R-:W-:Y:S02]  /*12170*/  @!P0 IMAD.MOV.U32 R46, RZ, RZ, R10 ;  /* 0x000000ffff2e8224 */ /* 0x002fe400078e000a */
[----:B------:R-:W-:Y:S01]  /*12180*/  @!P0 IMAD.MOV.U32 R47, RZ, RZ, R17 ;  /* 0x000000ffff2f8224 */ /* 0x000fe200078e0011 */
[----:B------:R0:W-:Y:S04]  /*12190*/  STL [R1+0x394], R17 ;  /* 0x0003941101007387 */ /* 0x0001e80000100800 */
[----:B------:R-:W2:Y:S04]  /*121a0*/  LDL.LU R24, [R1+0x35c] ;  /* 0x00035c0001187983 */ /* 0x000ea80000300800 */
[----:B------:R1:W2:Y:S04]  /*121b0*/  @!P0 LDG.E.U8 R81, desc[UR14][R46.64] ;  /* 0x0000000e2e518981 */ /* 0x0002a8000c1e1100 */
[----:B0-----:R-:W2:Y:S01]  /*121c0*/  LDL.LU R17, [R1+0x360] ;  /* 0x0003600001117983 */ /* 0x001ea20000300800 */
[----:B----4-:R-:W-:-:S05]  /*121d0*/  IADD3 R4, P2, PT, R28, R4, RZ ;  /* 0x000000041c047210 */ /* 0x010fca0007f5e0ff */
[----:B------:R-:W-:Y:S01]  /*121e0*/  STL [R1+0x3d8], R4 ;  /* 0x0003d80401007387 */ /* 0x000fe20000100800 */
[----:B------:R-:W-:-:S04]  /*121f0*/  IMAD.X R9, R12, 0x1, R9, P2 ;  /* 0x000000010c097824 */ /* 0x000fc800010e0609 */
[----:B-1----:R-:W-:Y:S01]  /*12200*/  @!P0 IMAD.MOV.U32 R47, RZ, RZ, R9 ;  /* 0x000000ffff2f8224 */ /* 0x002fe200078e0009 */
[----:B------:R0:W-:Y:S04]  /*12210*/  STL [R1+0x3d4], R9 ;  /* 0x0003d40901007387 */ /* 0x0001e80000100800 */
[----:B------:R-:W4:Y:S01]  /*12220*/  LDL.LU R10, [R1+0x39c] ;  /* 0x00039c00010a7983 */ /* 0x000f220000300800 */
[----:B------:R-:W-:Y:S01]  /*12230*/  PRMT R83, RZ, 0x7610, R83 ;  /* 0x00007610ff537816 */ /* 0x000fe20000000053 */
[----:B------:R-:W-:Y:S02]  /*12240*/  @!P0 IMAD.MOV.U32 R46, RZ, RZ, R4 ;  /* 0x000000ffff2e8224 */ /* 0x000fe400078e0004 */
[----:B0-----:R-:W4:Y:S04]  /*12250*/  LDL.LU R9, [R1+0x3a0] ;  /* 0x0003a00001097983 */ /* 0x001f280000300800 */
[----:B------:R-:W4:Y:S04]  /*12260*/  LDL.LU R4, [R1+0x3e0] ;  /* 0x0003e00001047983 */ /* 0x000f280000300800 */
[----:B------:R0:W4:Y:S01]  /*12270*/  @!P0 LDG.E.U8 R83, desc[UR14][R46.64] ;  /* 0x0000000e2e538981 */ /* 0x000122000c1e1100 */
[----:B---3--:R-:W-:-:S05]  /*12280*/  IADD3 R5, P2, PT, R28, R5, RZ ;  /* 0x000000051c057210 */ /* 0x008fca0007f5e0ff */
[----:B------:R-:W-:Y:S01]  /*12290*/  IMAD.X R65, R12, 0x1, R65, P2 ;  /* 0x000000010c417824 */ /* 0x000fe200010e0641 */
[----:B------:R1:W-:Y:S01]  /*122a0*/  STL [R1+0x408], R5 ;  /* 0x0004080501007387 */ /* 0x0003e20000100800 */
[----:B0-----:R-:W-:-:S03]  /*122b0*/  @!P0 IMAD.MOV.U32 R46, RZ, RZ, R5 ;  /* 0x000000ffff2e8224 */ /* 0x001fc600078e0005 */
[----:B------:R-:W-:Y:S04]  /*122c0*/  STL [R1+0x1d0], R65 ;  /* 0x0001d04101007387 */ /* 0x000fe80000100800 */
[----:B-1----:R-:W3:Y:S01]  /*122d0*/  LDL.LU R5, [R1+0x3dc] ;  /* 0x0003dc0001057983 */ /* 0x002ee20000300800 */
[----:B------:R-:W-:-:S03]  /*122e0*/  @!P0 IMAD.MOV.U32 R47, RZ, RZ, R65 ;  /* 0x000000ffff2f8224 */ /* 0x000fc600078e0041 */
[----:B------:R0:W-:Y:S04]  /*122f0*/  STS.U8 [R13+UR6+0x4c80], R85 ;  /* 0x004c80550d007988 */ /* 0x0001e80008000006 */
[----:B------:R1:W-:Y:S01]  /*12300*/  STS.U8 [R13+UR6+0x5080], R87 ;  /* 0x005080570d007988 */ /* 0x0003e20008000006 */
[----:B0-----:R-:W-:Y:S02]  /*12310*/  PRMT R85, RZ, 0x7610, R85 ;  /* 0x00007610ff557816 */ /* 0x001fe40000000055 */
[----:B-1----:R-:W-:-:S04]  /*12320*/  PRMT R87, RZ, 0x7610, R87 ;  /* 0x00007610ff577816 */ /* 0x002fc80000000057 */
[----:B------:R0:W3:Y:S04]  /*12330*/  @!P0 LDG.E.U8 R85, desc[UR14][R46.64] ;  /* 0x0000000e2e558981 */ /* 0x0000e8000c1e1100 */
[----:B------:R1:W-:Y:S01]  /*12340*/  STS.U8 [R13+UR6+0x5480], R89 ;  /* 0x005480590d007988 */ /* 0x0003e20008000006 */
[----:B--2---:R-:W-:-:S05]  /*12350*/  IADD3 R17, P2, PT, R28, R17, RZ ;  /* 0x000000111c117210 */ /* 0x004fca0007f5e0ff */
[----:B------:R-:W-:Y:S02]  /*12360*/  IMAD.X R24, R12, 0x1, R24, P2 ;  /* 0x000000010c187824 */ /* 0x000fe400010e0618 */
[----:B0-----:R-:W-:Y:S02]  /*12370*/  @!P0 IMAD.MOV.U32 R46, RZ, RZ, R17 ;  /* 0x000000ffff2e8224 */ /* 0x001fe400078e0011 */
[----:B------:R-:W-:Y:S01]  /*12380*/  @!P0 IMAD.MOV.U32 R47, RZ, RZ, R24 ;  /* 0x000000ffff2f8224 */ /* 0x000fe200078e0018 */
[----:B-1----:R-:W-:Y:S01]  /*12390*/  PRMT R89, RZ, 0x7610, R89 ;  /* 0x00007610ff597816 */ /* 0x002fe20000000059 */
[----:B------:R-:W-:Y:S04]  /*123a0*/  STL [R1+0x360], R17 ;  /* 0x0003601101007387 */ /* 0x000fe80000100800 */
[----:B------:R0:W2:Y:S01]  /*123b0*/  @!P0 LDG.E.U8 R87, desc[UR14][R46.64] ;  /* 0x0000000e2e578981 */ /* 0x0000a2000c1e1100 */
[----:B----4-:R-:W-:-:S05]  /*123c0*/  IADD3 R9, P2, PT, R28, R9, RZ ;  /* 0x000000091c097210 */ /* 0x010fca0007f5e0ff */
[----:B------:R-:W-:Y:S01]  /*123d0*/  IMAD.X R10, R12, 0x1, R10, P2 ;  /* 0x000000010c0a7824 */ /* 0x000fe200010e060a */
[----:B------:R-:W-:Y:S01]  /*123e0*/  IADD3 R4, P2, PT, R28, R4, RZ ;  /* 0x000000041c047210 */ /* 0x000fe20007f5e0ff */
[----:B0-----:R-:W-:Y:S02]  /*123f0*/  @!P0 IMAD.MOV.U32 R46, RZ, RZ, R9 ;  /* 0x000000ffff2e8224 */ /* 0x001fe400078e0009 */
[----:B------:R-:W-:Y:S01]  /*12400*/  @!P0 IMAD.MOV.U32 R47, RZ, RZ, R10 ;  /* 0x000000ffff2f8224 */ /* 0x000fe200078e000a */
[----:B------:R-:W-:Y:S04]  /*12410*/  STL [R1+0x35c], R24 ;  /* 0x00035c1801007387 */ /* 0x000fe80000100800 */
[----:B------:R-:W-:Y:S04]  /*12420*/  STL [R1+0x3a0], R9 ;  /* 0x0003a00901007387 */ /* 0x000fe80000100800 */
[----:B------:R-:W-:Y:S04]  /*12430*/  STL [R1+0x39c], R10 ;  /* 0x00039c0a01007387 */ /* 0x000fe80000100800 */
[----:B------:R0:W4:Y:S04]  /*12440*/  @!P0 LDG.E.U8 R89, desc[UR14][R46.64] ;  /* 0x0000000e2e598981 */ /* 0x000128000c1e1100 */
[----:B------:R-:W-:Y:S04]  /*12450*/  STL [R1+0x3e0], R4 ;  /* 0x0003e00401007387 */ /* 0x000fe80000100800 */
[----:B------:R1:W-:Y:S01]  /*12460*/  STS.U8 [R13+UR6+0x5880], R91 ;  /* 0x0058805b0d007988 */ /* 0x0003e20008000006 */
[----:B0-----:R-:W-:Y:S01]  /*12470*/  @!P0 IMAD.MOV.U32 R46, RZ, RZ, R4 ;  /* 0x000000ffff2e8224 */ /* 0x001fe200078e0004 */
[----:B-1----:R-:W-:Y:S01]  /*12480*/  PRMT R91, RZ, 0x7610, R91 ;  /* 0x00007610ff5b7816 */ /* 0x002fe2000000005b */
[----:B---3--:R-:W-:-:S05]  /*12490*/  IMAD.X R5, R12, 0x1, R5, P2 ;  /* 0x000000010c057824 */ /* 0x008fca00010e0605 */
[----:B------:R0:W-:Y:S01]  /*124a0*/  STL [R1+0x3dc], R5 ;  /* 0x0003dc0501007387 */ /* 0x0001e20000100800 */
[----:B------:R-:W-:-:S03]  /*124b0*/  @!P0 IMAD.MOV.U32 R47, RZ, RZ, R5 ;  /* 0x000000ffff2f8224 */ /* 0x000fc600078e0005 */
[----:B------:R-:W3:Y:S04]  /*124c0*/  LDL.LU R4, [R1+0x5a8] ;  /* 0x0005a80001047983 */ /* 0x000ee80000300800 */
[----:B------:R-:W2:Y:S04]  /*124d0*/  LDL.LU R10, [R1+0x58c] ;  /* 0x00058c00010a7983 */ /* 0x000ea80000300800 */
[----:B------:R-:W2:Y:S04]  /*124e0*/  LDL.LU R24, [R1+0x570] ;  /* 0x0005700001187983 */ /* 0x000ea80000300800 */
[----:B------:R-:W2:Y:S04]  /*124f0*/  LDL.LU R65, [R1+0xf8] ;  /* 0x0000f80001417983 */ /* 0x000ea80000300800 */
[----:B------:R-:W2:Y:S04]  /*12500*/  LDL.LU R17, [R1+0xdc] ;  /* 0x0000dc0001117983 */ /* 0x000ea80000300800 */
[----:B0-----:R-:W2:Y:S04]  /*12510*/  LDL.LU R5, [R1+0xc0] ;  /* 0x0000c00001057983 */ /* 0x001ea80000300800 */
[----:B------:R-:W2:Y:S04]  /*12520*/  LDL.LU R9, [R1+0xa4] ;  /* 0x0000a40001097983 */ /* 0x000ea80000300800 */
[----:B------:R0:W2:Y:S04]  /*12530*/  @!P0 LDG.E.U8 R91, desc[UR14][R46.64] ;  /* 0x0000000e2e5b8981 */ /* 0x0000a8000c1e1100 */
[----:B------:R-:W2:Y:S04]  /*12540*/  LDL.LU R46, [R1+0x1c4] ;  /* 0x0001c400012e7983 */ /* 0x000ea80000300800 */
[----:B------:R-:W0:Y:S04]  /*12550*/  LDL.LU R47, [R1+0x1d4] ;  /* 0x0001d400012f7983 */ /* 0x000e280000300800 */
[----:B------:R1:W-:Y:S02]  /*12560*/  STS.U8 [R13+UR6+0x5c80], R93 ;  /* 0x005c805d0d007988 */ /* 0x0003e40008000006 */
[----:B-1----:R-:W-:-:S02]  /*12570*/  PRMT R93, RZ, 0x7610, R93 ;  /* 0x00007610ff5d7816 */ /* 0x002fc4000000005d */
[----:B0-----:R-:W-:-:S05]  /*12580*/  IADD3 R47, P2, PT, R28, R47, RZ ;  /* 0x0000002f1c2f7210 */ /* 0x001fca0007f5e0ff */
[----:B--2---:R-:W-:Y:S02]  /*12590*/  IMAD.X R46, R12, 0x1, R46, P2 ;  /* 0x000000010c2e7824 */ /* 0x004fe400010e062e */
[----:B------:R-:W2:Y:S04]  /*125a0*/  LDL.LU R12, [R1+0x6cc] ;  /* 0x0006cc00010c7983 */ /* 0x000ea80000300800 */
[----:B------:R0:W-:Y:S04]  /*125b0*/  STL [R1+0x1d4], R47 ;  /* 0x0001d42f01007387 */ /* 0x0001e80000100800 */
[----:B------:R1:W-:Y:S01]  /*125c0*/  STL [R1+0x1c4], R46 ;  /* 0x0001c42e01007387 */ /* 0x0003e20000100800 */
[----:B0-----:R-:W-:-:S04]  /*125d0*/  @!P0 LOP3.LUT R47, R47, R46, RZ, 0x3c, !PT ;  /* 0x0000002e2f2f8212 */ /* 0x001fc800078e3cff */
[----:B-1----:R-:W-:-:S04]  /*125e0*/  @!P0 LOP3.LUT R46, R47, R46, RZ, 0x3c, !PT ;  /* 0x0000002e2f2e8212 */ /* 0x002fc800078e3cff */
[----:B------:R-:W-:-:S05]  /*125f0*/  @!P0 LOP3.LUT R47, R47, R46, RZ, 0x3c, !PT ;  /* 0x0000002e2f2f8212 */ /* 0x000fca00078e3cff */
[----:B------:R0:W2:Y:S04]  /*12600*/  @!P0 LDG.E.U8 R93, desc[UR14][R46.64] ;  /* 0x0000000e2e5d8981 */ /* 0x0000a8000c1e1100 */
[----:B------:R-:W2:Y:S04]  /*12610*/  LDL.LU R46, [R1+0x78] ;  /* 0x00007800012e7983 */ /* 0x000ea80000300800 */
[----:B------:R-:W3:Y:S04]  /*12620*/  LDL.LU R47, [R1+0x5c] ;  /* 0x00005c00012f7983 */ /* 0x000ee80000300800 */
[----:B--2---:R-:W-:Y:S04]  /*12630*/  STS.U8 [R13+UR6+0x6080], R46 ;  /* 0x0060802e0d007988 */ /* 0x004fe80008000006 */
[----:B---3--:R0:W-:Y:S02]  /*12640*/  STS.U8 [R13+UR6+0x6480], R47 ;  /* 0x0064802f0d007988 */ /* 0x0081e40008000006 */
[----:B0-----:R-:W0:Y:S02]  /*12650*/  S2R R47, SR_TID.X ;  /* 0x00000000002f7919 */ /* 0x001e240000002100 */
[----:B------:R1:W-:Y:S04]  /*12660*/  STS.U8 [R13+UR6+0x6880], R82 ;  /* 0x006880520d007988 */ /* 0x0003e80008000006 */
[----:B------:R2:W-:Y:S04]  /*12670*/  STS.U8 [R13+UR6+0x6c80], R14 ;  /* 0x006c800e0d007988 */ /* 0x0005e80008000006 */
[----:B------:R3:W-:Y:S04]  /*12680*/  STS.U8 [R13+UR6+0x7080], R3 ;  /* 0x007080030d007988 */ /* 0x0007e80008000006 */
[----:B------:R-:W-:Y:S04]  /*12690*/  STS.U8 [R13+UR6+0x7480], R80 ;  /* 0x007480500d007988 */ /* 0x000fe80008000006 */
[----:B------:R0:W-:Y:S04]  /*126a0*/  STS.U8 [R13+UR6+0x7880], R72 ;  /* 0x007880480d007988 */ /* 0x0001e80008000006 */
[----:B-1----:R-:W4:Y:S04]  /*126b0*/  LDL.LU R82, [R1+0x5a4] ;  /* 0x0005a40001527983 */ /* 0x002f280000300800 */
[----:B--2---:R-:W2:Y:S01]  /*126c0*/  LDL.LU R14, [R1+0x588] ;  /* 0x00058800010e7983 */ /* 0x004ea20000300800 */
[----:B0-----:R-:W-:-:S03]  /*126d0*/  LOP3.LUT R47, R47, 0x7f, RZ, 0xc0, !PT ;  /* 0x0000007f2f2f7812 */ /* 0x001fc600078ec0ff */
[----:B---3--:R-:W3:Y:S01]  /*126e0*/  LDL.LU R3, [R1+0x56c] ;  /* 0x00056c0001037983 */ /* 0x008ee20000300800 */
[----:B------:R-:W-:-:S03]  /*126f0*/  LOP3.LUT R72, R47, 0x10, RZ, 0x3c, !PT ;  /* 0x000000102f487812 */ /* 0x000fc600078e3cff */
[----:B------:R-:W2:Y:S01]  /*12700*/  LDL.LU R46, [R1+0xa0] ;  /* 0x0000a000012e7983 */ /* 0x000ea20000300800 */
[----:B------:R-:W-:-:S03]  /*12710*/  LOP3.LUT R80, R47, 0x20, RZ, 0x3c, !PT ;  /* 0x000000202f507812 */ /* 0x000fc600078e3cff */
[----:B------:R-:W2:Y:S04]  /*12720*/  LDL.LU R13, [R1+0x6c8] ;  /* 0x0006c800010d7983 */ /* 0x000ea80000300800 */
[----:B------:R0:W-:Y:S04]  /*12730*/  STS.U8 [R72+UR6+0x7c80], R30 ;  /* 0x007c801e48007988 */ /* 0x0001e80008000006 */
[----:B------:R1:W-:Y:S04]  /*12740*/  STS.U8 [R80+UR6+0x4100], R4 ;  /* 0x0041000450007988 */ /* 0x0003e80008000006 */
[----:B------:R1:W-:Y:S04]  /*12750*/  STS.U8 [R80+UR6+0x4500], R10 ;  /* 0x0045000a50007988 */ /* 0x0003e80008000006 */
[----:B0-----:R-:W2:Y:S04]  /*12760*/  LDL.LU R30, [R1+0x8c] ;  /* 0x00008c00011e7983 */ /* 0x001ea80000300800 */
[----:B-1----:R-:W3:Y:S04]  /*12770*/  LDL.LU R4, [R1+0x6c4] ;  /* 0x0006c40001047983 */ /* 0x002ee80000300800 */
[----:B------:R-:W3:Y:S04]  /*12780*/  LDL.LU R10, [R1+0x6c0] ;  /* 0x0006c000010a7983 */ /* 0x000ee80000300800 */
[----:B------:R0:W-:Y:S04]  /*12790*/  STS.U8 [R80+UR6+0x4900], R24 ;  /* 0x0049001850007988 */ /* 0x0001e80008000006 */
[----:B------:R1:W-:Y:S04]  /*127a0*/  STS.U8 [R80+UR6+0x4d00], R65 ;  /* 0x004d004150007988 */ /* 0x0003e80008000006 */
[----:B------:R1:W-:Y:S04]  /*127b0*/  STS.U8 [R80+UR6+0x5100], R17 ;  /* 0x0051001150007988 */ /* 0x0003e80008000006 */
[----:B0-----:R-:W3:Y:S04]  /*127c0*/  LDL.LU R24, [R1+0x6bc] ;  /* 0x0006bc0001187983 */ /* 0x001ee80000300800 */
[----:B-1----:R-:W3:Y:S04]  /*127d0*/  LDL.LU R65, [R1+0x6b8] ;  /* 0x0006b80001417983 */ /* 0x002ee80000300800 */
[----:B------:R-:W3:Y:S04]  /*127e0*/  LDL.LU R17, [R1+0x6b4] ;  /* 0x0006b40001117983 */ /* 0x000ee80000300800 */
[----:B------:R0:W-:Y:S04]  /*127f0*/  STS.U8 [R80+UR6+0x5500], R5 ;  /* 0x0055000550007988 */ /* 0x0001e80008000006 */
[----:B------:R1:W-:Y:S04]  /*12800*/  STS.U8 [R80+UR6+0x5900], R9 ;  /* 0x0059000950007988 */ /* 0x0003e80008000006 */
[----:B0-----:R-:W3:Y:S04]  /*12810*/  LDL.LU R5, [R1+0x6b0] ;  /* 0x0006b00001057983 */ /* 0x001ee80000300800 */
[----:B-1----:R-:W3:Y:S01]  /*12820*/  LDL.LU R9, [R1+0x6ac] ;  /* 0x0006ac0001097983 */ /* 0x002ee20000300800 */
[----:B------:R-:W-:-:S03]  /*12830*/  LOP3.LUT R47, R47, 0x30, RZ, 0x3c, !PT ;  /* 0x000000302f2f7812 */ /* 0x000fc600078e3cff */
[----:B--2---:R-:W-:Y:S04]  /*12840*/  STS.U8 [R80+UR6+0x5d00], R30 ;  /* 0x005d001e50007988 */ /* 0x004fe80008000006 */
[----:B---3--:R0:W-:Y:S04]  /*12850*/  STS.U8 [R80+UR6+0x6100], R9 ;  /* 0x0061000950007988 */ /* 0x0081e80008000006 */
[----:B------:R1:W-:Y:S04]  /*12860*/  STS.U8 [R80+UR6+0x6500], R4 ;  /* 0x0065000450007988 */ /* 0x0003e80008000006 */
[----:B------:R2:W-:Y:S04]  /*12870*/  STS.U8 [R80+UR6+0x6900], R74 ;  /* 0x0069004a50007988 */ /* 0x0005e80008000006 */
[----:B0-----:R-:W3:Y:S04]  /*12880*/  LDL.LU R9, [R1+0x6a8] ;  /* 0x0006a80001097983 */ /* 0x001ee80000300800 */
[----:B-1----:R-:W3:Y:S04]  /*12890*/  LDL.LU R4, [R1+0x6a4] ;  /* 0x0006a40001047983 */ /* 0x002ee80000300800 */
[----:B--2---:R-:W2:Y:S04]  /*128a0*/  LDL.LU R74, [R1+0x6a0] ;  /* 0x0006a000014a7983 */ /* 0x004ea80000300800 */
[----:B------:R0:W-:Y:S04]  /*128b0*/  STS.U8 [R80+UR6+0x6d00], R21 ;  /* 0x006d001550007988 */ /* 0x0001e80008000006 */
[----:B------:R1:W-:Y:S04]  /*128c0*/  STS.U8 [R80+UR6+0x7100], R18 ;  /* 0x0071001250007988 */ /* 0x0003e80008000006 */
[----:B------:R4:W-:Y:S04]  /*128d0*/  STS.U8 [R80+UR6+0x7500], R79 ;  /* 0x0075004f50007988 */ /* 0x0009e80008000006 */
[----:B0-----:R-:W2:Y:S04]  /*128e0*/  LDL.LU R21, [R1+0x69c] ;  /* 0x00069c0001157983 */ /* 0x001ea80000300800 */
[----:B-1----:R-:W2:Y:S04]  /*128f0*/  LDL.LU R18, [R1+0x5a0] ;  /* 0x0005a00001127983 */ /* 0x002ea80000300800 */
[----:B------:R-:W2:Y:S04]  /*12900*/  LDL.LU R30, [R1+0xf0] ;  /* 0x0000f000011e7983 */ /* 0x000ea80000300800 */
[----:B----4-:R-:W4:Y:S04]  /*12910*/  LDL.LU R79, [R1+0xbc] ;  /* 0x0000bc00014f7983 */ /* 0x010f280000300800 */
[----:B------:R0:W-:Y:S04]  /*12920*/  STS.U8 [R80+UR6+0x7900], R71 ;  /* 0x0079004750007988 */ /* 0x0001e80008000006 */
[----:B------:R1:W-:Y:S04]  /*12930*/  STS.U8 [R80+UR6+0x7d00], R31 ;  /* 0x007d001f50007988 */ /* 0x0003e80008000006 */
[----:B0-----:R-:W2:Y:S04]  /*12940*/  LDL.LU R71, [R1+0xd8] ;  /* 0x0000d80001477983 */ /* 0x001ea80000300800 */
[----:B-1----:R-:W2:Y:S04]  /*12950*/  LDL.LU R31, [R1+0xf4] ;  /* 0x0000f400011f7983 */ /* 0x002ea80000300800 */
[----:B------:R0:W-:Y:S04]  /*12960*/  STS.U8 [R47+UR6+0x4180], R82 ;  /* 0x004180522f007988 */ /* 0x0001e80008000006 */
[----:B0-----:R-:W3:Y:S04]  /*12970*/  LDL.LU R82, [R1+0x698] ;  /* 0x0006980001527983 */ /* 0x001ee80000300800 */
[----:B------:R0:W-:Y:S04]  /*12980*/  STS.U8 [R47+UR6+0x4580], R14 ;  /* 0x0045800e2f007988 */ /* 0x0001e80008000006 */
[----:B------:R1:W-:Y:S04]  /*12990*/  STS.U8 [R47+UR6+0x4980], R3 ;  /* 0x004980032f007988 */ /* 0x0003e80008000006 */
[----:B0-----:R-:W3:Y:S04]  /*129a0*/  LDL.LU R14, [R1+0x694] ;  /* 0x00069400010e7983 */ /* 0x001ee80000300800 */
[----:B-1----:R-:W3:Y:S04]  /*129b0*/  LDL.LU R3, [R1+0x690] ;  /* 0x0006900001037983 */ /* 0x002ee80000300800 */
[----:B--2---:R-:W-:Y:S04]  /*129c0*/  STS.U8 [R47+UR6+0x4d80], R31 ;  /* 0x004d801f2f007988 */ /* 0x004fe80008000006 */
[----:B------:R-:W-:Y:S04]  /*129d0*/  STS.U8 [R47+UR6+0x5180], R71 ;  /* 0x005180472f007988 */ /* 0x000fe80008000006 */
[----:B----4-:R0:W-:Y:S02]  /*129e0*/  STS.U8 [R47+UR6+0x5580], R79 ;  /* 0x0055804f2f007988 */ /* 0x0101e40008000006 */
[----:B0-----:R-:W0:Y:S02]  /*129f0*/  S2R R79, SR_TID.X ;  /* 0x00000000004f7919 */ /* 0x001e240000002100 */
[----:B------:R-:W-:Y:S04]  /*12a00*/  STS.U8 [R47+UR6+0x5980], R46 ;  /* 0x0059802e2f007988 */ /* 0x000fe80008000006 */
[----:B---3--:R1:W-:Y:S04]  /*12a10*/  STS.U8 [R47+UR6+0x5d80], R82 ;  /* 0x005d80522f007988 */ /* 0x0083e80008000006 */
[----:B------:R2:W-:Y:S04]  /*12a20*/  STS.U8 [R47+UR6+0x6180], R5 ;  /* 0x006180052f007988 */ /* 0x0005e80008000006 */
[----:B-1----:R-:W3:Y:S04]  /*12a30*/  LDL.LU R82, [R1+0x68c] ;  /* 0x00068c0001527983 */ /* 0x002ee80000300800 */
[----:B--2---:R-:W2:Y:S04]  /*12a40*/  LDL.LU R5, [R1+0x688] ;  /* 0x0006880001057983 */ /* 0x004ea80000300800 */
[----:B------:R-:W4:Y:S04]  /*12a50*/  LDL.LU R31, [R1+0x580] ;  /* 0x00058000011f7983 */ /* 0x000f280000300800 */
[----:B------:R-:W2:Y:S01]  /*12a60*/  LDL.LU R71, [R1+0x564] ;  /* 0x0005640001477983 */ /* 0x000ea20000300800 */
[----:B0-----:R-:W-:-:S03]  /*12a70*/  LOP3.LUT R79, R79, 0x7f, RZ, 0xc0, !PT ;  /* 0x0000007f4f4f7812 */ /* 0x001fc600078ec0ff */
[----:B------:R0:W-:Y:S04]  /*12a80*/  STS.U8 [R47+UR6+0x6580], R13 ;  /* 0x0065800d2f007988 */ /* 0x0001e80008000006 */
[----:B------:R1:W-:Y:S01]  /*12a90*/  STS.U8 [R47+UR6+0x6980], R6 ;  /* 0x006980062f007988 */ /* 0x0003e20008000006 */
[----:B------:R-:W-:-:S03]  /*12aa0*/  LOP3.LUT R46, R79, 0x40, RZ, 0x3c, !PT ;  /* 0x000000404f2e7812 */ /* 0x000fc600078e3cff */
[----:B------:R1:W-:Y:S04]  /*12ab0*/  STS.U8 [R47+UR6+0x6d80], R16 ;  /* 0x006d80102f007988 */ /* 0x0003e80008000006 */
[----:B0-----:R-:W2:Y:S04]  /*12ac0*/  LDL.LU R13, [R1+0x684] ;  /* 0x00068400010d7983 */ /* 0x001ea80000300800 */
[----:B-1----:R-:W2:Y:S04]  /*12ad0*/  LDL.LU R6, [R1+0x680] ;  /* 0x0006800001067983 */ /* 0x002ea80000300800 */
[----:B------:R-:W2:Y:S04]  /*12ae0*/  LDL.LU R16, [R1+0x67c] ;  /* 0x00067c0001107983 */ /* 0x000ea80000300800 */
[----:B------:R0:W-:Y:S04]  /*12af0*/  STS.U8 [R47+UR6+0x7180], R92 ;  /* 0x0071805c2f007988 */ /* 0x0001e80008000006 */
[----:B------:R1:W-:Y:S04]  /*12b00*/  STS.U8 [R47+UR6+0x7580], R78 ;  /* 0x0075804e2f007988 */ /* 0x0003e80008000006 */
[----:B------:R1:W-:Y:S04]  /*12b10*/  STS.U8 [R47+UR6+0x7980], R70 ;  /* 0x007980462f007988 */ /* 0x0003e80008000006 */
[----:B0-----:R-:W2:Y:S04]  /*12b20*/  LDL.LU R92, [R1+0x59c] ;  /* 0x00059c00015c7983 */ /* 0x001ea80000300800 */
[----:B-1----:R-:W2:Y:S04]  /*12b30*/  LDL.LU R78, [R1+0xd4] ;  /* 0x0000d400014e7983 */ /* 0x002ea80000300800 */
[----:B------:R-:W2:Y:S04]  /*12b40*/  LDL.LU R70, [R1+0x568] ;  /* 0x0005680001467983 */ /* 0x000ea80000300800 */
[----:B------:R0:W-:Y:S04]  /*12b50*/  STS.U8 [R47+UR6+0x7d80], R32 ;  /* 0x007d80202f007988 */ /* 0x0001e80008000006 */
[----:B------:R1:W-:Y:S04]  /*12b60*/  STS.U8 [R46+UR6+0x4200], R18 ;  /* 0x004200122e007988 */ /* 0x0003e80008000006 */
[----:B0-----:R-:W2:Y:S04]  /*12b70*/  LDL.LU R32, [R1+0x584] ;  /* 0x0005840001207983 */ /* 0x001ea80000300800 */
[----:B-1----:R-:W3:Y:S04]  /*12b80*/  LDL.LU R18, [R1+0x678] ;  /* 0x0006780001127983 */ /* 0x002ee80000300800 */
[----:B--2---:R-:W-:Y:S04]  /*12b90*/  STS.U8 [R46+UR6+0x4600], R32 ;  /* 0x004600202e007988 */ /* 0x004fe80008000006 */
[----:B------:R-:W-:Y:S04]  /*12ba0*/  STS.U8 [R46+UR6+0x4a00], R70 ;  /* 0x004a00462e007988 */ /* 0x000fe80008000006 */
[----:B------:R0:W-:Y:S04]  /*12bb0*/  STS.U8 [R46+UR6+0x4e00], R30 ;  /* 0x004e001e2e007988 */ /* 0x0001e80008000006 */
[----:B------:R-:W-:Y:S04]  /*12bc0*/  STS.U8 [R46+UR6+0x5200], R78 ;  /* 0x0052004e2e007988 */ /* 0x000fe80008000006 */
[----:B---3--:R1:W-:Y:S04]  /*12bd0*/  STS.U8 [R46+UR6+0x5600], R18 ;  /* 0x005600122e007988 */ /* 0x0083e80008000006 */
[----:B0-----:R-:W2:Y:S04]  /*12be0*/  LDL.LU R30, [R1+0x598] ;  /* 0x00059800011e7983 */ /* 0x001ea80000300800 */
[----:B------:R0:W-:Y:S04]  /*12bf0*/  STS.U8 [R46+UR6+0x5a00], R5 ;  /* 0x005a00052e007988 */ /* 0x0001e80008000006 */
[----:B-1----:R-:W3:Y:S04]  /*12c00*/  LDL.LU R18, [R1+0x674] ;  /* 0x0006740001127983 */ /* 0x002ee80000300800 */
[----:B------:R1:W-:Y:S04]  /*12c10*/  STS.U8 [R46+UR6+0x5e00], R21 ;  /* 0x005e00152e007988 */ /* 0x0003e80008000006 */
[----:B0-----:R-:W2:Y:S04]  /*12c20*/  LDL.LU R5, [R1+0x670] ;  /* 0x0006700001057983 */ /* 0x001ea80000300800 */
[----:B------:R0:W-:Y:S04]  /*12c30*/  STS.U8 [R46+UR6+0x6200], R17 ;  /* 0x006200112e007988 */ /* 0x0001e80008000006 */
[----:B-1----:R-:W2:Y:S04]  /*12c40*/  LDL.LU R21, [R1+0x66c] ;  /* 0x00066c0001157983 */ /* 0x002ea80000300800 */
[----:B------:R1:W-:Y:S04]  /*12c50*/  STS.U8 [R46+UR6+0x6600], R12 ;  /* 0x0066000c2e007988 */ /* 0x0003e80008000006 */
[----:B0-----:R-:W2:Y:S04]  /*12c60*/  LDL.LU R17, [R1+0x668] ;  /* 0x0006680001117983 */ /* 0x001ea80000300800 */
[----:B------:R0:W-:Y:S04]  /*12c70*/  STS.U8 [R46+UR6+0x6a00], R11 ;  /* 0x006a000b2e007988 */ /* 0x0001e80008000006 */
[----:B-1----:R-:W2:Y:S04]  /*12c80*/  LDL.LU R12, [R1+0x664] ;  /* 0x00066400010c7983 */ /* 0x002ea80000300800 */
[----:B0-----:R-:W2:Y:S01]  /*12c90*/  LDL.LU R11, [R1+0x660] ;  /* 0x00066000010b7983 */ /* 0x001ea20000300800 */
[----:B------:R-:W-:-:S03]  /*12ca0*/  LOP3.LUT R32, R79, 0x50, RZ, 0x3c, !PT ;  /* 0x000000504f207812 */ /* 0x000fc600078e3cff */
[----:B------:R0:W-:Y:S04]  /*12cb0*/  STS.U8 [R46+UR6+0x6e00], R22 ;  /* 0x006e00162e007988 */ /* 0x0001e80008000006 */
[----:B------:R-:W-:Y:S04]  /*12cc0*/  STS.U8 [R46+UR6+0x7200], R90 ;  /* 0x0072005a2e007988 */ /* 0x000fe80008000006 */
[----:B------:R-:W-:Y:S04]  /*12cd0*/  STS.U8 [R46+UR6+0x7600], R77 ;  /* 0x0076004d2e007988 */ /* 0x000fe80008000006 */
[----:B------:R-:W-:Y:S04]  /*12ce0*/  STS.U8 [R46+UR6+0x7a00], R69 ;  /* 0x007a00452e007988 */ /* 0x000fe80008000006 */
[----:B------:R-:W-:Y:S04]  /*12cf0*/  STS.U8 [R46+UR6+0x7e00], R33 ;  /* 0x007e00212e007988 */ /* 0x000fe80008000006 */
[----:B------:R-:W-:Y:S04]  /*12d00*/  STS.U8 [R32+UR6+0x4280], R92 ;  /* 0x0042805c20007988 */ /* 0x000fe80008000006 */
[----:B----4-:R-:W-:Y:S04]  /*12d10*/  STS.U8 [R32+UR6+0x4680], R31 ;  /* 0x0046801f20007988 */ /* 0x010fe80008000006 */
[----:B------:R-:W-:Y:S04]  /*12d20*/  STS.U8 [R32+UR6+0x4a80], R71 ;  /* 0x004a804720007988 */ /* 0x000fe80008000006 */
[----:B0-----:R-:W4:Y:S04]  /*12d30*/  LDL.LU R22, [R1+0x65c] ;  /* 0x00065c0001167983 */ /* 0x001f280000300800 */
[----:B--2---:R0:W-:Y:S04]  /*12d40*/  STS.U8 [R32+UR6+0x4e80], R11 ;  /* 0x004e800b20007988 */ /* 0x0041e80008000006 */
[----:B------:R1:W-:Y:S04]  /*12d50*/  STS.U8 [R32+UR6+0x5280], R21 ;  /* 0x0052801520007988 */ /* 0x0003e80008000006 */
[----:B------:R2:W-:Y:S04]  /*12d60*/  STS.U8 [R32+UR6+0x5680], R16 ;  /* 0x0056801020007988 */ /* 0x0005e80008000006 */
[----:B0-----:R-:W3:Y:S04]  /*12d70*/  LDL.LU R11, [R1+0x658] ;  /* 0x00065800010b7983 */ /* 0x001ee80000300800 */
[----:B-1----:R-:W3:Y:S04]  /*12d80*/  LDL.LU R21, [R1+0x654] ;  /* 0x0006540001157983 */ /* 0x002ee80000300800 */
[----:B--2---:R-:W2:Y:S04]  /*12d90*/  LDL.LU R16, [R1+0x650] ;  /* 0x0006500001107983 */ /* 0x004ea80000300800 */
[----:B------:R0:W-:Y:S04]  /*12da0*/  STS.U8 [R32+UR6+0x5a80], R82 ;  /* 0x005a805220007988 */ /* 0x0001e80008000006 */
[----:B------:R1:W-:Y:S01]  /*12db0*/  STS.U8 [R32+UR6+0x5e80], R74 ;  /* 0x005e804a20007988 */ /* 0x0003e20008000006 */
[----:B------:R-:W-:-:S03]  /*12dc0*/  LOP3.LUT R31, R79, 0x60, RZ, 0x3c, !PT ;  /* 0x000000604f1f7812 */ /* 0x000fc600078e3cff */
[----:B------:R0:W-:Y:S04]  /*12dd0*/  STS.U8 [R32+UR6+0x6280], R65 ;  /* 0x0062804120007988 */ /* 0x0001e80008000006 */
[----:B------:R0:W-:Y:S04]  /*12de0*/  STS.U8 [R32+UR6+0x6680], R19 ;  /* 0x0066801320007988 */ /* 0x0001e80008000006 */
[----:B------:R1:W-:Y:S04]  /*12df0*/  STS.U8 [R32+UR6+0x6a80], R20 ;  /* 0x006a801420007988 */ /* 0x0003e80008000006 */
[----:B------:R1:W-:Y:S04]  /*12e00*/  STS.U8 [R32+UR6+0x6e80], R15 ;  /* 0x006e800f20007988 */ /* 0x0003e80008000006 */
[----:B0-----:R0:W5:Y:S04]  /*12e10*/  LDL.LU R82, [R1+0x64c] ;  /* 0x00064c0001527983 */ /* 0x0011680000300800 */
[----:B------:R-:W-:Y:S04]  /*12e20*/  STS.U8 [R32+UR6+0x7280], R88 ;  /* 0x0072805820007988 */ /* 0x000fe80008000006 */
[----:B-1----:R0:W5:Y:S04]  /*12e30*/  LDL.LU R74, [R1+0x648] ;  /* 0x00064800014a7983 */ /* 0x0021680000300800 */
[----:B------:R-:W-:Y:S04]  /*12e40*/  STS.U8 [R32+UR6+0x7680], R76 ;  /* 0x0076804c20007988 */ /* 0x000fe80008000006 */
[----:B------:R0:W5:Y:S04]  /*12e50*/  LDL.LU R65, [R1+0x644] ;  /* 0x0006440001417983 */ /* 0x0001680000300800 */
[----:B------:R-:W-:Y:S04]  /*12e60*/  STS.U8 [R32+UR6+0x7a80], R67 ;  /* 0x007a804320007988 */ /* 0x000fe80008000006 */
[----:B------:R0:W5:Y:S04]  /*12e70*/  LDL.LU R19, [R1+0x640] ;  /* 0x0006400001137983 */ /* 0x0001680000300800 */
[----:B------:R-:W-:Y:S04]  /*12e80*/  STS.U8 [R32+UR6+0x7e80], R34 ;  /* 0x007e802220007988 */ /* 0x000fe80008000006 */
[----:B------:R0:W5:Y:S04]  /*12e90*/  LDL.LU R20, [R1+0x63c] ;  /* 0x00063c0001147983 */ /* 0x0001680000300800 */
[----:B------:R-:W-:Y:S04]  /*12ea0*/  STS.U8 [R31+UR6+0x4300], R30 ;  /* 0x0043001e1f007988 */ /* 0x000fe80008000006 */
[----:B------:R0:W5:Y:S04]  /*12eb0*/  LDL.LU R15, [R1+0x638] ;  /* 0x00063800010f7983 */ /* 0x0001680000300800 */
[----:B--2---:R1:W-:Y:S04]  /*12ec0*/  STS.U8 [R31+UR6+0x4700], R16 ;  /* 0x004700101f007988 */ /* 0x0043e80008000006 */
[----:B---3--:R2:W-:Y:S04]  /*12ed0*/  STS.U8 [R31+UR6+0x4b00], R11 ;  /* 0x004b000b1f007988 */ /* 0x0085e80008000006 */
[----:B------:R3:W-:Y:S04]  /*12ee0*/  STS.U8 [R31+UR6+0x4f00], R12 ;  /* 0x004f000c1f007988 */ /* 0x0007e80008000006 */
[----:B-1----:R0:W5:Y:S04]  /*12ef0*/  LDL.LU R16, [R1+0x634] ;  /* 0x0006340001107983 */ /* 0x0021680000300800 */
[----:B--2---:R0:W5:Y:S04]  /*12f00*/  LDL.LU R11, [R1+0x630] ;  /* 0x00063000010b7983 */ /* 0x0041680000300800 */
[----:B---3--:R0:W5:Y:S04]  /*12f10*/  LDL.LU R12, [R1+0x62c] ;  /* 0x00062c00010c7983 */ /* 0x0081680000300800 */
[----:B------:R1:W-:Y:S04]  /*12f20*/  STS.U8 [R31+UR6+0x5300], R5 ;  /* 0x005300051f007988 */ /* 0x0003e80008000006 */
[----:B------:R2:W-:Y:S04]  /*12f30*/  STS.U8 [R31+UR6+0x5700], R6 ;  /* 0x005700061f007988 */ /* 0x0005e80008000006 */
[----:B------:R3:W-:Y:S04]  /*12f40*/  STS.U8 [R31+UR6+0x5b00], R3 ;  /* 0x005b00031f007988 */ /* 0x0007e80008000006 */
[----:B-1----:R0:W5:Y:S04]  /*12f50*/  LDL.LU R5, [R1+0x628] ;  /* 0x0006280001057983 */ /* 0x0021680000300800 */
[----:B--2---:R0:W5:Y:S04]  /*12f60*/  LDL.LU R6, [R1+0x624] ;  /* 0x0006240001067983 */ /* 0x0041680000300800 */
[----:B---3--:R0:W5:Y:S04]  /*12f70*/  LDL.LU R3, [R1+0x620] ;  /* 0x0006200001037983 */ /* 0x0081680000300800 */
[----:B------:R1:W-:Y:S04]  /*12f80*/  STS.U8 [R31+UR6+0x5f00], R4 ;  /* 0x005f00041f007988 */ /* 0x0003e80008000006 */
[----:B------:R2:W-:Y:S04]  /*12f90*/  STS.U8 [R31+UR6+0x6300], R24 ;  /* 0x006300181f007988 */ /* 0x0005e80008000006 */
[----:B-1----:R0:W5:Y:S04]  /*12fa0*/  LDL.LU R4, [R1+0x61c] ;  /* 0x00061c0001047983 */ /* 0x0021680000300800 */
[----:B--2---:R-:W2:Y:S01]  /*12fb0*/  LDL.LU R24, [R1+0x618] ;  /* 0x0006180001187983 */ /* 0x004ea20000300800 */
[----:B------:R-:W-:-:S03]  /*12fc0*/  LOP3.LUT R30, R79, 0x70, RZ, 0x3c, !PT ;  /* 0x000000704f1e7812 */ /* 0x000fc600078e3cff */
[----:B------:R1:W-:Y:S04]  /*12fd0*/  STS.U8 [R31+UR6+0x6700], R25 ;  /* 0x006700191f007988 */ /* 0x0003e80008000006 */
[----:B------:R3:W-:Y:S04]  /*12fe0*/  STS.U8 [R31+UR6+0x6b00], R26 ;  /* 0x006b001a1f007988 */ /* 0x0007e80008000006 */
[----:B------:R0:W-:Y:S04]  /*12ff0*/  STS.U8 [R31+UR6+0x6f00], R23 ;  /* 0x006f00171f007988 */ /* 0x0001e80008000006 */
[----:B------:R-:W-:Y:S04]  /*13000*/  STS.U8 [R31+UR6+0x7300], R86 ;  /* 0x007300561f007988 */ /* 0x000fe80008000006 */
[----:B------:R-:W-:Y:S04]  /*13010*/  STS.U8 [R31+UR6+0x7700], R75 ;  /* 0x0077004b1f007988 */ /* 0x000fe80008000006 */
[----:B-1----:R1:W5:Y:S04]  /*13020*/  LDL.LU R25, [R1+0x614] ;  /* 0x0006140001197983 */ /* 0x0023680000300800 */
[----:B------:R-:W-:Y:S04]  /*13030*/  STS.U8 [R31+UR6+0x7b00], R66 ;  /* 0x007b00421f007988 */ /* 0x000fe80008000006 */
[----:B---3--:R1:W5:Y:S04]  /*13040*/  LDL.LU R26, [R1+0x610] ;  /* 0x00061000011a7983 */ /* 0x0083680000300800 */
[----:B------:R-:W-:Y:S04]  /*13050*/  STS.U8 [R31+UR6+0x7f00], R35 ;  /* 0x007f00231f007988 */ /* 0x000fe80008000006 */
[----:B0-----:R1:W5:Y:S04]  /*13060*/  LDL.LU R23, [R1+0x60c] ;  /* 0x00060c0001177983 */ /* 0x0013680000300800 */
[----:B--2---:R0:W-:Y:S04]  /*13070*/  STS.U8 [R30+UR6+0x4380], R24 ;  /* 0x004380181e007988 */ /* 0x0041e80008000006 */
[----:B------:R2:W-:Y:S04]  /*13080*/  STS.U8 [R30+UR6+0x4780], R21 ;  /* 0x004780151e007988 */ /* 0x0005e80008000006 */
[----:B----4-:R3:W-:Y:S04]  /*13090*/  STS.U8 [R30+UR6+0x4b80], R22 ;  /* 0x004b80161e007988 */ /* 0x0107e80008000006 */
[----:B0-----:R1:W5:Y:S04]  /*130a0*/  LDL.LU R24, [R1+0x608] ;  /* 0x0006080001187983 */ /* 0x0013680000300800 */
[----:B--2---:R1:W5:Y:S04]  /*130b0*/  LDL.LU R21, [R1+0x604] ;  /* 0x0006040001157983 */ /* 0x0043680000300800 */
[----:B---3--:R1:W5:Y:S04]  /*130c0*/  LDL.LU R22, [R1+0x600] ;  /* 0x0006000001167983 */ /* 0x0083680000300800 */
[----:B------:R0:W-:Y:S04]  /*130d0*/  STS.U8 [R30+UR6+0x4f80], R17 ;  /* 0x004f80111e007988 */ /* 0x0001e80008000006 */
[----:B------:R2:W-:Y:S04]  /*130e0*/  STS.U8 [R30+UR6+0x5380], R18 ;  /* 0x005380121e007988 */ /* 0x0005e80008000006 */
[----:B------:R3:W-:Y:S04]  /*130f0*/  STS.U8 [R30+UR6+0x5780], R13 ;  /* 0x0057800d1e007988 */ /* 0x0007e80008000006 */
        /* <DEDUP_REMOVED lines=50> */
[----:B------:R1:W-:Y:S01]  /*13420*/  STS.U8 [R30+UR6+0x9f80], R93 ;  /* 0x009f805d1e007988 */ /* 0x0003e20008000006 */
[----:B------:R0:W-:Y:S06]  /*13430*/  MEMBAR.ALL.CTA ;  /* 0x0000000000007992 */ /* 0x0001ec0000008000 */
[----:B0-----:R-:W0:Y:S02]  /*13440*/  FENCE.VIEW.ASYNC.S ;  /* 0x00000000000073c6 */ /* 0x001e240000000000 */
[----:B0-----:R-:W-:Y:S01]  /*13450*/  BAR.SYNC.DEFER_BLOCKING 0x0 ;  /* 0x0000000000007b1d */ /* 0x001fe20000010000 */
[----:B------:R-:W-:-:S04]  /*13460*/  ULEA UR8, UR9, UR6, 0x3 ;  /* 0x0000000609087291 */ /* 0x000fc8000f8e18ff */
[----:B------:R-:W-:Y:S01]  /*13470*/  UIADD3 UR8, UPT, UPT, UR8, 0xa000, URZ ;  /* 0x0000a00008087890 */ /* 0x000fe2000fffe0ff */
[----:B------:R-:W-:Y:S01]  /*13480*/  UMOV UR4, UR5 ;  /* 0x0000000500047c82 */ /* 0x000fe20008000000 */
[----:B------:R-:W-:-:S00]  /*13490*/  MEMBAR.ALL.CTA ;  /* 0x0000000000007992 */ /* 0x000fc00000008000 */
[----:B------:R-:W-:Y:S06]  /*134a0*/  MEMBAR.ALL.GPU ;  /* 0x0000000000007992 */ /* 0x000fec000000a000 */
[----:B------:R-:W-:-:S00]  /*134b0*/  ERRBAR ;  /* 0x00000000000079ab */ /* 0x000fc00000000000 */
[----:B------:R-:W-:Y:S08]  /*134c0*/  CGAERRBAR ;  /* 0x00000000000075ab */ /* 0x000ff00000000000 */
[----:B------:R-:W-:Y:S06]  /*134d0*/  UCGABAR_ARV ;  /* 0x00000000000079c7 */ /* 0x000fec0008000000 */
[----:B------:R-:W-:Y:S01]  /*134e0*/  UCGABAR_WAIT ;  /* 0x0000000000007dc7 */ /* 0x000fe20008000000 */
[----:B------:R-:W-:Y:S01]  /*134f0*/  CCTL.IVALL ;  /* 0x00000000ff00798f */ /* 0x000fe20002000000 */
[----:B-1----:R-:W-:Y:S05]  /*13500*/  @P4 BRA `(.L_x_15) ;  /* 0x0000000000444947 */ /* 0x002fea0003800000 */
[----:B------:R-:W-:Y:S01]  /*13510*/  UMOV UR11, 0x40004040 ;  /* 0x40004040000b7882 */ /* 0x000fe20000000000 */
[----:B------:R-:W-:Y:S01]  /*13520*/  UMOV UR13, 0x40004040 ;  /* 0x40004040000d7882 */ /* 0x000fe20000000000 */
[----:B------:R-:W-:Y:S01]  /*13530*/  UMOV UR30, 0x0 ;  /* 0x00000000001e7882 */ /* 0x000fe20000000000 */
[----:B------:R-:W-:Y:S01]  /*13540*/  UMOV UR31, 0x10108490 ;  /* 0x10108490001f7882 */ /* 0x000fe20000000000 */
[----:B------:R-:W-:Y:S01]  /*13550*/  UMOV UR32, 0x0 ;  /* 0x0000000000207882 */ /* 0x000fe20000000000 */
[----:B------:R-:W-:Y:S01]  /*13560*/  UMOV UR33, 0x10108490 ;  /* 0x1010849000217882 */ /* 0x000fe20000000000 */
[----:B------:R-:W-:Y:S01]  /*13570*/  UMOV UR34, 0x0 ;  /* 0x0000000000227882 */ /* 0x000fe20000000000 */
[----:B------:R-:W-:Y:S01]  /*13580*/  UMOV UR35, 0x10108490 ;  /* 0x1010849000237882 */ /* 0x000fe20000000000 */
[----:B------:R0:W-:Y:S01]  /*13590*/  UTCQMMA.2CTA gdesc[UR10], gdesc[UR12], tmem[UR16], tmem[UR30], idesc[UR31], UPT ;  /* 0x00ff1e0c0a0075ea */ /* 0x0001e2000ba00310 */
        /* <DEDUP_REMOVED lines=8> */
.L_x_15:
[----:B------:R-:W2:Y:S04]  /*13620*/  LDL R31, [R1+0x5d4] ;  /* 0x0005d400011f7983 */ /* 0x000ea80000100800 */
[----:B------:R-:W2:Y:S01]  /*13630*/  LDL.LU R30, [R1+0x590] ;  /* 0x00059000011e7983 */ /* 0x000ea20000300800 */
[----:B------:R-:W-:-:S04]  /*13640*/  UIADD3 UR9, UPT, UPT, UR9, 0x1, URZ ;  /* 0x0000000109097890 */ /* 0x000fc8000fffe0ff */
[----:B------:R-:W-:-:S04]  /*13650*/  UISETP.GT.AND UP1, UPT, UR9, 0x1, UPT ;  /* 0x000000010900788c */ /* 0x000fc8000bf24270 */
[----:B0-----:R-:W-:Y:S02]  /*13660*/  USEL UR5, URZ, 0x1, !UP1 ;  /* 0x00000001ff057887 */ /* 0x001fe4000c800000 */
[----:B------:R-:W-:Y:S02]  /*13670*/  USEL UR9, UR9, URZ, !UP1 ;  /* 0x000000ff09097287 */ /* 0x000fe4000c800000 */
[----:B------:R-:W-:Y:S01]  /*13680*/  ULOP3.LUT UR5, UR4, UR5, URZ, 0x3c, !UPT ;  /* 0x0000000504057292 */ /* 0x000fe2000f8e3cff */
[----:B--2---:R-:W-:Y:S02]  /*13690*/  ISETP.NE.U32.AND P0, PT, R30, R31, PT ;  /* 0x0000001f1e00720c */ /* 0x004fe40003f05070 */
[----:B------:R-:W2:Y:S01]  /*136a0*/  LDL.LU R31, [R1+0x5ac] ;  /* 0x0005ac00011f7983 */ /* 0x000ea20000300800 */
[----:B------:R-:W-:-:S03]  /*136b0*/  IMAD.U32 R30, RZ, RZ, UR4 ;  /* 0x00000004ff1e7e24 */ /* 0x000fc6000f8e00ff */
[----:B--2---:R0:W-:Y:S07]  /*136c0*/  STL [R1+0x590], R31 ;  /* 0x0005901f01007387 */ /* 0x0041ee0000100800 */
[----:B------:R-:W-:Y:S05]  /*136d0*/  @P0 BRA `(.L_x_16) ;  /* 0xffffff7c001c0947 */ /* 0x000fea000383ffff */
.L_x_13:
[----:B0-----:R-:W0:Y:S01]  /*136e0*/  LDC R31, c[0x0][0x3a0] ;  /* 0x0000e800ff1f7b82 */ /* 0x001e220000000800 */
[----:B------:R-:W1:Y:S01]  /*136f0*/  LDCU UR5, c[0x0][0x3b4] ;  /* 0x00007680ff0577ac */ /* 0x000e620008000800 */
[----:B------:R-:W2:Y:S01]  /*13700*/  LDCU UR9, c[0x0][0x3b8] ;  /* 0x00007700ff0977ac */ /* 0x000ea20008000800 */
[----:B------:R-:W3:Y:S01]  /*13710*/  LDCU.128 UR20, c[0x0][0x390] ;  /* 0x00007200ff1477ac */ /* 0x000ee20008000c00 */
[----:B0-----:R-:W-:-:S05]  /*13720*/  VIADD R31, R31, 0x7f ;  /* 0x0000007f1f1f7836 */ /* 0x001fca0000000000 */
[----:B------:R-:W-:-:S13]  /*13730*/  ISETP.GE.AND P0, PT, R31, 0x80, PT ;  /* 0x000000801f00780c */ /* 0x000fda0003f06270 */
[----:B-123--:R-:W-:Y:S05]  /*13740*/  @!P0 BRA `(.L_x_17) ;  /* 0x0000000000108947 */ /* 0x00efea0003800000 */
[----:B------:R-:W-:-:S06]  /*13750*/  USHF.L.U32 UR4, UR4, 0x1f, URZ ;  /* 0x0000001f04047899 */ /* 0x000fcc00080006ff */
[----:B------:R-:W-:-:S04]  /*13760*/  IMAD.U32 R0, RZ, RZ, UR4 ;  /* 0x00000004ff007e24 */ /* 0x000fc8000f8e00ff */
[----:B------:R-:W0:Y:S02]  /*13770*/  SYNCS.PHASECHK.TRANS64.TRYWAIT P0, [UR8], R0 ;  /* 0x00000000ff0075a7 */ /* 0x000e240008001108 */
[----:B0-----:R-:W-:Y:S05]  /*13780*/  @!P0 BRA `(.L_x_18) ;  /* 0x0000002400088947 */ /* 0x001fea0003800000 */
.L_x_17:
[----:B------:R-:W2:Y:S01]  /*13790*/  LDL.LU R69, [R1+0x5d8] ;  /* 0x0005d80001457983 */ /* 0x000ea20000300800 */
[C---:B-----5:R-:W-:Y:S02]  /*137a0*/  IMAD R3, R68.reuse, UR9, RZ ;  /* 0x0000000944037c24 */ /* 0x060fe4000f8e02ff */
[C---:B------:R-:W-:Y:S01]  /*137b0*/  VIADD R2, R68.reuse, 0x1 ;  /* 0x0000000144027836 */ /* 0x040fe20000000000 */
[----:B------:R-:W-:Y:S01]  /*137c0*/  BAR.SYNC.DEFER_BLOCKING 0x0 ;  /* 0x0000000000007b1d */ /* 0x000fe20000010000 */
[----:B------:R-:W-:Y:S02]  /*137d0*/  VIADD R71, R3, UR9 ;  /* 0x0000000903477c36 */ /* 0x000fe40008000000 */
[C---:B------:R-:W-:Y:S02]  /*137e0*/  VIADD R0, R68.reuse, 0x2 ;  /* 0x0000000244007836 */ /* 0x040fe40000000000 */
[----:B------:R-:W-:Y:S02]  /*137f0*/  VIADD R73, R71, UR9 ;  /* 0x0000000947497c36 */ /* 0x000fe40008000000 */
[----:B------:R-:W-:-:S02]  /*13800*/  VIADD R91, R68, 0x4 ;  /* 0x00000004445b7836 */ /* 0x000fc40000000000 */
[----:B------:R-:W-:Y:S02]  /*13810*/  VIADD R75, R73, UR9 ;  /* 0x00000009494b7c36 */ /* 0x000fe40008000000 */
[----:B------:R-:W-:Y:S02]  /*13820*/  VIADD R93, R68, 0x5 ;  /* 0x00000005445d7836 */ /* 0x000fe40000000000 */
[----:B------:R-:W-:-:S04]  /*13830*/  VIADD R76, R75, UR9 ;  /* 0x000000094b4c7c36 */ /* 0x000fc80008000000 */
[----:B------:R-:W-:-:S04]  /*13840*/  VIADD R77, R76, UR9 ;  /* 0x000000094c4d7c36 */ /* 0x000fc80008000000 */
[----:B------:R-:W-:Y:S01]  /*13850*/  VIADD R79, R77, UR9 ;  /* 0x000000094d4f7c36 */ /* 0x000fe20008000000 */
[----:B------:R-:W0:Y:S02]  /*13860*/  @!P1 SYNCS.CCTL.IV [UR6+0xa000] ;  /* 0x00a00000ff0099b1 */ /* 0x000e240008000006 */
[----:B0-----:R-:W-:Y:S01]  /*13870*/  BAR.SYNC.DEFER_BLOCKING 0x0 ;  /* 0x0000000000007b1d */ /* 0x001fe20000010000 */
[----:B------:R-:W-:-:S04]  /*13880*/  VIADD R81, R79, UR9 ;  /* 0x000000094f517c36 */ /* 0x000fc80008000000 */
[----:B------:R-:W-:Y:S01]  /*13890*/  VIADD R83, R81, UR9 ;  /* 0x0000000951537c36 */ /* 0x000fe20008000000 */
[----:B------:R-:W0:Y:S03]  /*138a0*/  LDTM.x64 R4, tmem[UR7] ;  /* 0x00000007000479ee */ /* 0x000e260008340000 */
[----:B------:R-:W-:-:S04]  /*138b0*/  VIADD R85, R83, UR9 ;  /* 0x0000000953557c36 */ /* 0x000fc80008000000 */
[----:B------:R-:W-:-:S04]  /*138c0*/  VIADD R87, R85, UR9 ;  /* 0x0000000955577c36 */ /* 0x000fc80008000000 */
[----:B------:R-:W-:-:S04]  /*138d0*/  VIADD R89, R87, UR9 ;  /* 0x0000000957597c36 */ /* 0x000fc80008000000 */
[----:B------:R-:W-:Y:S01]  /*138e0*/  VIADD R92, R89, UR9 ;  /* 0x00000009595c7c36 */ /* 0x000fe20008000000 */
[----:B------:R-:W1:Y:S01]  /*138f0*/  @!P1 SYNCS.CCTL.IV [UR6+0xa008] ;  /* 0x00a00800ff0099b1 */ /* 0x000e620008000006 */
[----:B------:R-:W-:Y:S01]  /*13900*/  NOP ;  /* 0x0000000000007918 */ /* 0x000fe20000000000 */
[----:B0-----:R-:W-:Y:S01]  /*13910*/  STL [R1+0x5e0], R66 ;  /* 0x0005e04201007387 */ /* 0x001fe20000100800 */
[----:B------:R-:W-:Y:S01]  /*13920*/  F2FP.SATFINITE.E5M2.F32.PACK_AB_MERGE_C R6, R7, R6, RZ ;  /* 0x000000060706723e */ /* 0x000fe200048060ff */
[----:B------:R-:W-:Y:S02]  /*13930*/  VIADD R7, R68, 0x6 ;  /* 0x0000000644077836 */ /* 0x000fe40000000000 */
[----:B------:R0:W-:Y:S02]  /*13940*/  STL [R1+0x5dc], R67 ;  /* 0x0005dc4301007387 */ /* 0x0001e40000100800 */
[----:B0-----:R-:W-:-:S04]  /*13950*/  F2FP.SATFINITE.E5M2.F32.PACK_AB_MERGE_C R67, R5, R4, RZ ;  /* 0x000000040543723e */ /* 0x001fc800048060ff */
[----:B------:R-:W-:Y:S02]  /*13960*/  PRMT R66, R67, 0x9910, RZ ;  /* 0x0000991043427816 */ /* 0x000fe400000000ff */
[----:B------:R-:W-:Y:S02]  /*13970*/  F2FP.SATFINITE.E5M2.F32.PACK_AB_MERGE_C R9, R9, R8, RZ ;  /* 0x000000080909723e */ /* 0x000fe400048060ff */
[----:B------:R-:W-:Y:S01]  /*13980*/  F2FP.SATFINITE.E5M2.F32.PACK_AB_MERGE_C R11, R11, R10, RZ ;  /* 0x0000000a0b0b723e */ /* 0x000fe200048060ff */
[----:B------:R-:W-:Y:S01]  /*13990*/  VIADD R8, R68, 0x8 ;  /* 0x0000000844087836 */ /* 0x000fe20000000000 */
[----:B------:R-:W-:Y:S02]  /*139a0*/  F2FP.SATFINITE.E5M2.F32.PACK_AB_MERGE_C R13, R13, R12, RZ ;  /* 0x0000000c0d0d723e */ /* 0x000fe400048060ff */
[----:B------:R-:W-:Y:S02]  /*139b0*/  F2FP.SATFINITE.E5M2.F32.PACK_AB_MERGE_C R15, R15, R14, RZ ;  /* 0x0000000e0f0f723e */ /* 0x000fe400048060ff */
[----:B------:R-:W-:-:S02]  /*139c0*/  F2FP.SATFINITE.E5M2.F32.PACK_AB_MERGE_C R17, R17, R16, RZ ;  /* 0x000000101111723e */ /* 0x000fc400048060ff */
[----:B------:R-:W-:Y:S02]  /*139d0*/  F2FP.SATFINITE.E5M2.F32.PACK_AB_MERGE_C R19, R19, R18, RZ ;  /* 0x000000121313723e */ /* 0x000fe400048060ff */
[----:B------:R-:W-:-:S04]  /*139e0*/  F2FP.SATFINITE.E5M2.F32.PACK_AB_MERGE_C R21, R21, R20, RZ ;  /* 0x000000141515723e */ /* 0x000fc800048060ff */
[----:B------:R-:W-:Y:S01]  /*139f0*/  PRMT R12, R21, 0x9910, RZ ;  /* 0x00009910150c7816 */ /* 0x000fe200000000ff */
[----:B------:R-:W-:Y:S01]  /*13a00*/  VIADD R10, R68, 0x13 ;  /* 0x00000013440a7836 */ /* 0x000fe20000000000 */
[----:B------:R-:W-:Y:S02]  /*13a10*/  F2FP.SATFINITE.E5M2.F32.PACK_AB_MERGE_C R23, R23, R22, RZ ;  /* 0x000000161717723e */ /* 0x000fe400048060ff */
[----:B------:R-:W-:Y:S02]  /*13a20*/  F2FP.SATFINITE.E5M2.F32.PACK_AB_MERGE_C R25, R25, R24, RZ ;  /* 0x000000181919723e */ /* 0x000fe400048060ff */
[----:B------:R-:W-:Y:S02]  /*13a30*/  F2FP.SATFINITE.E5M2.F32.PACK_AB_MERGE_C R27, R27, R26, RZ ;  /* 0x0000001a1b1b723e */ /* 0x000fe400048060ff */
[C---:B--2---:R-:W-:Y:S01]  /*13a40*/  ISETP.GE.AND P0, PT, R69.reuse, UR22, PT ;  /* 0x0000001645007c0c */ /* 0x044fe2000bf06270 */
[----:B------:R-:W-:-:S03]  /*13a50*/  IMAD R69, R69, UR5, RZ ;  /* 0x0000000545457c24 */ /* 0x000fc6000f8e02ff */
[----:B------:R-:W-:Y:S01]  /*13a60*/  ISETP.LT.AND P5, PT, R2, UR23, !P0 ;  /* 0x0000001702007c0c */ /* 0x000fe2000c7a1270 */
[----:B------:R-:W-:Y:S01]  /*13a70*/  VIADD R2, R68, 0x3 ;  /* 0x0000000344027836 */ /* 0x000fe20000000000 */
[----:B------:R-:W-:Y:S02]  /*13a80*/  ISETP.LT.AND P4, PT, R0, UR23, !P0 ;  /* 0x0000001700007c0c */ /* 0x000fe4000c781270 */
[C---:B------:R-:W-:Y:S02]  /*13a90*/  IADD3 R0, P2, PT, R69.reuse, UR20, RZ ;  /* 0x0000001445007c10 */ /* 0x040fe4000ff5e0ff */
[----:B------:R-:W-:Y:S02]  /*13aa0*/  ISETP.LT.AND P3, PT, R2, UR23, !P0 ;  /* 0x0000001702007c0c */ /* 0x000fe4000c761270 */
[----:B------:R-:W-:Y:S02]  /*13ab0*/  LEA.HI.X.SX32 R69, R69, UR21, 0x1, P2 ;  /* 0x0000001545457c11 */ /* 0x000fe400090f0eff */
[----:B------:R-:W-:-:S02]  /*13ac0*/  IADD3 R2, P2, PT, R3, R0, RZ ;  /* 0x0000000003027210 */ /* 0x000fc40007f5e0ff */
[-C--:B------:R-:W-:Y:S02]  /*13ad0*/  IADD3 R4, P6, PT, R71, R0.reuse, RZ ;  /* 0x0000000047047210 */ /* 0x080fe40007fde0ff */
[-C--:B------:R-:W-:Y:S02]  /*13ae0*/  LEA.HI.X.SX32 R3, R3, R69.reuse, 0x1, P2 ;  /* 0x0000004503037211 */ /* 0x080fe400010f0eff */
[-C--:B------:R-:W-:Y:S02]  /*13af0*/  IADD3 R70, P2, PT, R73, R0.reuse, RZ ;  /* 0x0000000049467210 */ /* 0x080fe40007f5e0ff */
[-C--:B------:R-:W-:Y:S02]  /*13b00*/  LEA.HI.X.SX32 R5, R71, R69.reuse, 0x1, P6 ;  /* 0x0000004547057211 */ /* 0x080fe400030f0eff */
[----:B------:R-:W-:Y:S02]  /*13b10*/  IADD3 R72, P6, PT, R75, R0, RZ ;  /* 0x000000004b487210 */ /* 0x000fe40007fde0ff */
[----:B------:R-:W-:-:S02]  /*13b20*/  LEA.HI.X.SX32 R71, R73, R69, 0x1, P2 ;  /* 0x0000004549477211 */ /* 0x000fc400010f0eff */
[CC--:B------:R-:W-:Y:S02]  /*13b30*/  IADD3 R74, P2, PT, R76.reuse, R0.reuse, RZ ;  /* 0x000000004c4a7210 */ /* 0x0c0fe40007f5e0ff */
[-C--:B------:R-:W-:Y:S02]  /*13b40*/  LEA.HI.X.SX32 R73, R75, R69.reuse, 0x1, P6 ;  /* 0x000000454b497211 */ /* 0x080fe400030f0eff */
[-C--:B------:R-:W-:Y:S02]  /*13b50*/  LEA.HI.X.SX32 R75, R76, R69.reuse, 0x1, P2 ;  /* 0x000000454c4b7211 */ /* 0x080fe400010f0eff */
[-C--:B------:R-:W-:Y:S02]  /*13b60*/  IADD3 R76, P1, PT, R77, R0.reuse, RZ ;  /* 0x000000004d4c7210 */ /* 0x080fe40007f3e0ff */
[----:B------:R-:W-:Y:S02]  /*13b70*/  IADD3 R78, P2, PT, R79, R0, RZ ;  /* 0x000000004f4e7210 */ /* 0x000fe40007f5e0ff */
[----:B------:R-:W-:-:S02]  /*13b80*/  LEA.HI.X.SX32 R77, R77, R69, 0x1, P1 ;  /* 0x000000454d4d7211 */ /* 0x000fc400008f0eff */
[-C--:B------:R-:W-:Y:S02]  /*13b90*/  IADD3 R82, P1, PT, R83, R0.reuse, RZ ;  /* 0x0000000053527210 */ /* 0x080fe40007f3e0ff */
[-C--:B------:R-:W-:Y:S02]  /*13ba0*/  IADD3 R80, P6, PT, R81, R0.reuse, RZ ;  /* 0x0000000051507210 */ /* 0x080fe40007fde0ff */
[-C--:B------:R-:W-:Y:S02]  /*13bb0*/  LEA.HI.X.SX32 R79, R79, R69.reuse, 0x1, P2 ;  /* 0x000000454f4f7211 */ /* 0x080fe400010f0eff */
[-C--:B------:R-:W-:Y:S02]  /*13bc0*/  IADD3 R84, P2, PT, R85, R0.reuse, RZ ;  /* 0x0000000055547210 */ /* 0x080fe40007f5e0ff */
[----:B------:R-:W-:Y:S02]  /*13bd0*/  LEA.HI.X.SX32 R83, R83, R69, 0x1, P1 ;  /* 0x0000004553537211 */ /* 0x000fe400008f0eff */
[----:B------:R-:W-:-:S02]  /*13be0*/  IADD3 R86, P1, PT, R87, R0, RZ ;  /* 0x0000000057567210 */ /* 0x000fc40007f3e0ff */
[-C--:B------:R-:W-:Y:S02]  /*13bf0*/  LEA.HI.X.SX32 R81, R81, R69.reuse, 0x1, P6 ;  /* 0x0000004551517211 */ /* 0x080fe400030f0eff */
[----:B------:R-:W-:Y:S02]  /*13c00*/  ISETP.LT.AND P6, PT, R68, UR23, !P0 ;  /* 0x0000001744007c0c */ /* 0x000fe4000c7c1270 */
[-C--:B------:R-:W-:Y:S02]  /*13c10*/  LEA.HI.X.SX32 R85, R85, R69.reuse, 0x1, P2 ;  /* 0x0000004555557211 */ /* 0x080fe400010f0eff */
[-C--:B------:R-:W-:Y:S02]  /*13c20*/  IADD3 R88, P2, PT, R89, R0.reuse, RZ ;  /* 0x0000000059587210 */ /* 0x080fe40007f5e0ff */
[----:B------:R-:W-:Y:S02]  /*13c30*/  LEA.HI.X.SX32 R87, R87, R69, 0x1, P1 ;  /* 0x0000004557577211 */ /* 0x000fe400008f0eff */
[----:B------:R-:W-:-:S02]  /*13c40*/  IADD3 R90, P1, PT, R92, R0, RZ ;  /* 0x000000005c5a7210 */ /* 0x000fc40007f3e0ff */
[-C--:B------:R-:W-:Y:S02]  /*13c50*/  LEA.HI.X.SX32 R89, R89, R69.reuse, 0x1, P2 ;  /* 0x0000004559597211 */ /* 0x080fe400010f0eff */
[----:B------:R-:W-:Y:S02]  /*13c60*/  ISETP.LT.AND P2, PT, R91, UR23, !P0 ;  /* 0x000000175b007c0c */ /* 0x000fe4000c741270 */
[----:B------:R-:W-:Y:S02]  /*13c70*/  LEA.HI.X.SX32 R91, R92, R69, 0x1, P1 ;  /* 0x000000455c5b7211 */ /* 0x000fe400008f0eff */
[----:B------:R-:W-:Y:S01]  /*13c80*/  ISETP.LT.AND P1, PT, R93, UR23, !P0 ;  /* 0x000000175d007c0c */ /* 0x000fe2000c721270 */
[----:B------:R-:W-:Y:S01]  /*13c90*/  IMAD.MOV.U32 R93, RZ, RZ, R66 ;  /* 0x000000ffff5d7224 */ /* 0x000fe200078e0042 */
[----:B------:R0:W-:Y:S01]  /*13ca0*/  @P6 STG.E.U8 desc[UR14][R2.64], R67 ;  /* 0x0000004302006986 */ /* 0x0001e2000c10110e */
[----:B------:R-:W-:Y:S01]  /*13cb0*/  ISETP.LT.AND P6, PT, R7, UR23, !P0 ;  /* 0x0000001707007c0c */ /* 0x000fe2000c7c1270 */
[----:B------:R-:W-:-:S02]  /*13cc0*/  VIADD R7, R68, 0x7 ;  /* 0x0000000744077836 */ /* 0x000fc40000000000 */
[----:B------:R-:W-:Y:S01]  /*13cd0*/  SHF.R.S32.HI R93, RZ, 0x8, R93 ;  /* 0x00000008ff5d7819 */ /* 0x000fe2000001145d */
[----:B------:R-:W-:Y:S01]  /*13ce0*/  VIADD R92, R92, UR9 ;  /* 0x000000095c5c7c36 */ /* 0x000fe20008000000 */
[----:B------:R-:W2:Y:S01]  /*13cf0*/  LDL.LU R66, [R1+0x5e0] ;  /* 0x0005e00001427983 */ /* 0x000ea20000300800 */
[----:B0-----:R-:W-:-:S03]  /*13d00*/  PRMT R2, R6, 0x9910, RZ ;  /* 0x0000991006027816 */ /* 0x001fc600000000ff */
[----:B------:R0:W-:Y:S01]  /*13d10*/  @P5 STG.E.U8 desc[UR14][R4.64], R93 ;  /* 0x0000005d04005986 */ /* 0x0001e2000c10110e */
[----:B------:R-:W-:Y:S01]  /*13d20*/  ISETP.LT.AND P5, PT, R7, UR23, !P0 ;  /* 0x0000001707007c0c */ /* 0x000fe2000c7a1270 */
[----:B------:R-:W-:Y:S02]  /*13d30*/  IMAD.MOV.U32 R7, RZ, RZ, R2 ;  /* 0x000000ffff077224 */ /* 0x000fe400078e0002 */
[----:B------:R-:W2:Y:S01]  /*13d40*/  LDL.LU R67, [R1+0x5dc] ;  /* 0x0005dc0001437983 */ /* 0x000ea20000300800 */
[C---:B------:R-:W-:Y:S01]  /*13d50*/  VIADD R2, R68.reuse, 0x9 ;  /* 0x0000000944027836 */ /* 0x040fe20000000000 */
[----:B------:R-:W-:Y:S01]  /*13d60*/  F2FP.SATFINITE.E5M2.F32.PACK_AB_MERGE_C R29, R29, R28, RZ ;  /* 0x0000001c1d1d723e */ /* 0x000fe200048060ff */
[----:B------:R-:W-:Y:S01]  /*13d70*/  VIADD R14, R68, 0x3e ;  /* 0x0000003e440e7836 */ /* 0x000fe20000000000 */
[----:B------:R-:W-:Y:S01]  /*13d80*/  SHF.R.S32.HI R3, RZ, 0x8, R7 ;  /* 0x00000008ff037819 */ /* 0x000fe20000011407 */
[----:B------:R3:W-:Y:S01]  /*13d90*/  @P4 STG.E.U8 desc[UR14][R70.64], R6 ;  /* 0x0000000646004986 */ /* 0x0007e2000c10110e */
[----:B------:R-:W-:-:S02]  /*13da0*/  PRMT R7, R9, 0x9910, RZ ;  /* 0x0000991009077816 */ /* 0x000fc400000000ff */
[----:B0-----:R-:W-:Y:S01]  /*13db0*/  PRMT R4, R11, 0x9910, RZ ;  /* 0x000099100b047816 */ /* 0x001fe200000000ff */
[----:B------:R0:W-:Y:S01]  /*13dc0*/  @P3 STG.E.U8 desc[UR14][R72.64], R3 ;  /* 0x0000000348003986 */ /* 0x0001e2000c10110e */
[----:B------:R-:W-:Y:S01]  /*13dd0*/  ISETP.LT.AND P3, PT, R2, UR23, !P0 ;  /* 0x0000001702007c0c */ /* 0x000fe2000c761270 */
[----:B------:R-:W-:Y:S01]  /*13de0*/  IMAD.MOV.U32 R5, RZ, RZ, R7 ;  /* 0x000000ffff057224 */ /* 0x000fe200078e0007 */
[----:B------:R-:W-:Y:S01]  /*13df0*/  ISETP.LT.AND P4, PT, R8, UR23, !P0 ;  /* 0x0000001708007c0c */ /* 0x000fe2000c781270 */
[C---:B------:R-:W-:Y:S01]  /*13e00*/  VIADD R2, R68.reuse, 0xa ;  /* 0x0000000a44027836 */ /* 0x040fe20000000000 */
[----:B------:R4:W-:Y:S01]  /*13e10*/  @P2 STG.E.U8 desc[UR14][R74.64], R9 ;  /* 0x000000094a002986 */ /* 0x0009e2000c10110e */
[----:B------:R-:W-:Y:S02]  /*13e20*/  PRMT R7, R15, 0x9910, RZ ;  /* 0x000099100f077816 */ /* 0x000fe400000000ff */
[----:B------:R-:W-:Y:S01]  /*13e30*/  SHF.R.S32.HI R5, RZ, 0x8, R5 ;  /* 0x00000008ff057819 */ /* 0x000fe20000011405 */
[----:B---3--:R-:W-:Y:S01]  /*13e40*/  VIADD R6, R68, 0x12 ;  /* 0x0000001244067836 */ /* 0x008fe20000000000 */
[----:B------:R-:W-:Y:S01]  /*13e50*/  ISETP.LT.AND P2, PT, R2, UR23, !P0 ;  /* 0x0000001702007c0c */ /* 0x000fe2000c741270 */
[----:B------:R-:W-:Y:S01]  /*13e60*/  VIADD R2, R68, 0xb ;  /* 0x0000000b44027836 */ /* 0x000fe20000000000 */
[----:B------:R-:W-:Y:S01]  /*13e70*/  SHF.R.S32.HI R7, RZ, 0x8, R7 ;  /* 0x00000008ff077819 */ /* 0x000fe20000011407 */
[----:B------:R3:W-:Y:S01]  /*13e80*/  @P1 STG.E.U8 desc[UR14][R76.64], R5 ;  /* 0x000000054c001986 */ /* 0x0007e2000c10110e */
[----:B0-----:R-:W-:Y:S01]  /*13e90*/  IMAD.MOV.U32 R3, RZ, RZ, R4 ;  /* 0x000000ffff037224 */ /* 0x001fe200078e0004 */
[----:B------:R-:W-:-:S02]  /*13ea0*/  PRMT R4, R13, 0x9910, RZ ;  /* 0x000099100d047816 */ /* 0x000fc400000000ff */
[----:B------:R-:W-:Y:S01]  /*13eb0*/  ISETP.LT.AND P1, PT, R2, UR23, !P0 ;  /* 0x0000001702007c0c */ /* 0x000fe2000c721270 */
[----:B------:R-:W-:Y:S01]  /*13ec0*/  VIADD R2, R68, 0xc ;  /* 0x0000000c44027836 */ /* 0x000fe20000000000 */
[----:B------:R0:W-:Y:S01]  /*13ed0*/  @P6 STG.E.U8 desc[UR14][R78.64], R11 ;  /* 0x0000000b4e006986 */ /* 0x0001e2000c10110e */
[----:B------:R-:W-:Y:S02]  /*13ee0*/  SHF.R.S32.HI R3, RZ, 0x8, R3 ;  /* 0x00000008ff037819 */ /* 0x000fe40000011403 */
[----:B----4-:R-:W-:Y:S02]  /*13ef0*/  PRMT R9, R17, 0x9910, RZ ;  /* 0x0000991011097816 */ /* 0x010fe400000000ff */
[----:B------:R-:W-:Y:S01]  /*13f00*/  ISETP.LT.AND P6, PT, R2, UR23, !P0 ;  /* 0x0000001702007c0c */ /* 0x000fe2000c7c1270 */
[C---:B------:R-:W-:Y:S01]  /*13f10*/  VIADD R2, R68.reuse, 0xd ;  /* 0x0000000d44027836 */ /* 0x040fe20000000000 */
[----:B------:R4:W-:Y:S01]  /*13f20*/  @P5 STG.E.U8 desc[UR14][R80.64], R3 ;  /* 0x0000000350005986 */ /* 0x0009e2000c10110e */
[----:B---3--:R-:W-:Y:S01]  /*13f30*/  IMAD.MOV.U32 R5, RZ, RZ, R4 ;  /* 0x000000ffff057224 */ /* 0x008fe200078e0004 */
[----:B------:R-:W-:Y:S01]  /*13f40*/  SHF.R.S32.HI R9, RZ, 0x8, R9 ;  /* 0x00000008ff097819 */ /* 0x000fe20000011409 */
[----:B------:R-:W-:Y:S01]  /*13f50*/  VIADD R4, R68, 0x11 ;  /* 0x0000001144047836 */ /* 0x000fe20000000000 */
[----:B------:R-:W-:Y:S01]  /*13f60*/  ISETP.LT.AND P5, PT, R2, UR23, !P0 ;  /* 0x0000001702007c0c */ /* 0x000fe2000c7a1270 */
[----:B------:R-:W-:Y:S01]  /*13f70*/  VIADD R2, R68, 0xe ;  /* 0x0000000e44027836 */ /* 0x000fe20000000000 */
[----:B------:R-:W-:Y:S01]  /*13f80*/  @P4 STG.E.U8 desc[UR14][R82.64], R13 ;  /* 0x0000000d52004986 */ /* 0x000fe2000c10110e */
[----:B------:R-:W-:-:S02]  /*13f90*/  SHF.R.S32.HI R5, RZ, 0x8, R5 ;  /* 0x00000008ff057819 */ /* 0x000fc40000011405 */
[----:B0-----:R-:W-:Y:S02]  /*13fa0*/  PRMT R11, R19, 0x9910, RZ ;  /* 0x00009910130b7816 */ /* 0x001fe400000000ff */
[----:B------:R-:W-:Y:S01]  /*13fb0*/  ISETP.LT.AND P4, PT, R2, UR23, !P0 ;  /* 0x0000001702007c0c */ /* 0x000fe2000c781270 */
[----:B------:R-:W-:Y:S01]  /*13fc0*/  VIADD R2, R68, 0xf ;  /* 0x0000000f44027836 */ /* 0x000fe20000000000 */
[----:B------:R0:W-:Y:S01]  /*13fd0*/  @P3 STG.E.U8 desc[UR14][R84.64], R5 ;  /* 0x0000000554003986 */ /* 0x0001e2000c10110e */
[----:B------:R-:W-:Y:S02]  /*13fe0*/  SHF.R.S32.HI R11, RZ, 0x8, R11 ;  /* 0x00000008ff0b7819 */ /* 0x000fe4000001140b */
[----:B------:R-:W-:Y:S01]  /*13ff0*/  F2FP.SATFINITE.E5M2.F32.PACK_AB_MERGE_C R31, R31, R30, RZ ;  /* 0x0000001e1f1f723e */ /* 0x000fe200048060ff */
[----:B------:R-:W-:Y:S01]  /*14000*/  @P2 STG.E.U8 desc[UR14][R86.64], R15 ;  /* 0x0000000f56002986 */ /* 0x000fe2000c10110e */
[----:B------:R-:W-:Y:S01]  /*14010*/  ISETP.LT.AND P3, PT, R2, UR23, !P0 ;  /* 0x0000001702007c0c */ /* 0x000fe2000c761270 */
[----:B------:R-:W-:Y:S01]  /*14020*/  VIADD R2, R68, 0x10 ;  /* 0x0000001044027836 */ /* 0x000fe20000000000 */
[----:B------:R-:W-:Y:S01]  /*14030*/  F2FP.SATFINITE.E5M2.F32.PACK_AB_MERGE_C R33, R33, R32, RZ ;  /* 0x000000202121723e */ /* 0x000fe200048060ff */
[----:B------:R3:W-:Y:S01]  /*14040*/  @P1 STG.E.U8 desc[UR14][R88.64], R7 ;  /* 0x0000000758001986 */ /* 0x0007e2000c10110e */
[----:B------:R-:W-:-:S02]  /*14050*/  F2FP.SATFINITE.E5M2.F32.PACK_AB_MERGE_C R35, R35, R34, RZ ;  /* 0x000000222323723e */ /* 0x000fc400048060ff */
[----:B------:R-:W-:Y:S01]  /*14060*/  ISETP.LT.AND P2, PT, R2, UR23, !P0 ;  /* 0x0000001702007c0c */ /* 0x000fe2000c741270 */
[----:B------:R-:W-:Y:S01]  /*14070*/  @P6 STG.E.U8 desc[UR14][R90.64], R17 ;  /* 0x000000115a006986 */ /* 0x000fe2000c10110e */
[C---:B------:R-:W-:Y:S02]  /*14080*/  IADD3 R2, P1, PT, R92.reuse, R0, RZ ;  /* 0x000000005c027210 */ /* 0x040fe40007f3e0ff */
[----:B------:R-:W-:Y:S02]  /*14090*/  F2FP.SATFINITE.E5M2.F32.PACK_AB_MERGE_C R37, R37, R36, RZ ;  /* 0x000000242525723e */ /* 0x000fe400048060ff */
[C---:B----4-:R-:W-:Y:S01]  /*140a0*/  LEA.HI.X.SX32 R3, R92.reuse, R69, 0x1, P1 ;  /* 0x000000455c037211 */ /* 0x050fe200008f0eff */
[----:B------:R-:W-:Y:S01]  /*140b0*/  VIADD R92, R92, UR9 ;  /* 0x000000095c5c7c36 */ /* 0x000fe20008000000 */
[----:B------:R-:W-:Y:S02]  /*140c0*/  ISETP.LT.AND P1, PT, R4, UR23, !P0 ;  /* 0x0000001704007c0c */ /* 0x000fe4000c721270 */
[----:B------:R-:W-:Y:S01]  /*140d0*/  F2FP.SATFINITE.E5M2.F32.PACK_AB_MERGE_C R39, R39, R38, RZ ;  /* 0x000000262727723e */ /* 0x000fe200048060ff */
[----:B------:R4:W-:Y:S01]  /*140e0*/  @P5 STG.E.U8 desc[UR14][R2.64], R9 ;  /* 0x0000000902005986 */ /* 0x0009e2000c10110e */
[C---:B------:R-:W-:Y:S01]  /*140f0*/  IADD3 R4, P5, PT, R92.reuse, R0, RZ ;  /* 0x000000005c047210 */ /* 0x040fe20007fbe0ff */
[----:B------:R-:W-:Y:S01]  /*14100*/  VIADD R8, R92, UR9 ;  /* 0x000000095c087c36 */ /* 0x000fe20008000000 */
[----:B------:R-:W-:-:S02]  /*14110*/  F2FP.SATFINITE.E5M2.F32.PACK_AB_MERGE_C R41, R41, R40, RZ ;  /* 0x000000282929723e */ /* 0x000fc400048060ff */
[-C--:B0-----:R-:W-:Y:S02]  /*14120*/  LEA.HI.X.SX32 R5, R92, R69.reuse, 0x1, P5 ;  /* 0x000000455c057211 */ /* 0x081fe400028f0eff */
[----:B------:R-:W-:Y:S02]  /*14130*/  ISETP.LT.AND P5, PT, R6, UR23, !P0 ;  /* 0x0000001706007c0c */ /* 0x000fe4000c7a1270 */
[----:B------:R-:W-:Y:S01]  /*14140*/  IADD3 R6, P6, PT, R8, R0, RZ ;  /* 0x0000000008067210 */ /* 0x000fe20007fde0ff */
[----:B------:R0:W-:Y:S01]  /*14150*/  @P4 STG.E.U8 desc[UR14][R4.64], R19 ;  /* 0x0000001304004986 */ /* 0x0001e2000c10110e */
[----:B------:R-:W-:Y:S01]  /*14160*/  ISETP.LT.AND P4, PT, R10, UR23, !P0 ;  /* 0x000000170a007c0c */ /* 0x000fe2000c781270 */
[----:B------:R-:W-:Y:S01]  /*14170*/  VIADD R10, R68, 0x14 ;  /* 0x00000014440a7836 */ /* 0x000fe20000000000 */
[C---:B---3--:R-:W-:Y:S01]  /*14180*/  LEA.HI.X.SX32 R7, R8.reuse, R69, 0x1, P6 ;  /* 0x0000004508077211 */ /* 0x048fe200030f0eff */
[----:B------:R-:W-:Y:S01]  /*14190*/  VIADD R8, R8, UR9 ;  /* 0x0000000908087c36 */ /* 0x000fe20008000000 */
[----:B------:R-:W-:-:S02]  /*141a0*/  F2FP.SATFINITE.E5M2.F32.PACK_AB_MERGE_C R43, R43, R42, RZ ;  /* 0x0000002a2b2b723e */ /* 0x000fc400048060ff */
[----:B------:R-:W-:Y:S01]  /*141b0*/  F2FP.SATFINITE.E5M2.F32.PACK_AB_MERGE_C R45, R45, R44, RZ ;  /* 0x0000002c2d2d723e */ /* 0x000fe200048060ff */
[----:B------:R3:W-:Y:S01]  /*141c0*/  @P3 STG.E.U8 desc[UR14][R6.64], R11 ;  /* 0x0000000b06003986 */ /* 0x0007e2000c10110e */
[C---:B----4-:R-:W-:Y:S01]  /*141d0*/  IADD3 R2, P3, PT, R8.reuse, R0, RZ ;  /* 0x0000000008027210 */ /* 0x050fe20007f7e0ff */
[C---:B------:R-:W-:Y:S01]  /*141e0*/  VIADD R9, R8.reuse, UR9 ;  /* 0x0000000908097c36 */ /* 0x040fe20008000000 */
[----:B------:R-:W-:Y:S02]  /*141f0*/  F2FP.SATFINITE.E5M2.F32.PACK_AB_MERGE_C R47, R47, R46, RZ ;  /* 0x0000002e2f2f723e */ /* 0x000fe400048060ff */
[-C--:B------:R-:W-:Y:S01]  /*14200*/  LEA.HI.X.SX32 R3, R8, R69.reuse, 0x1, P3 ;  /* 0x0000004508037211 */ /* 0x080fe200018f0eff */
[----:B------:R-:W-:Y:S01]  /*14210*/  IMAD.MOV.U32 R8, RZ, RZ, R12 ;  /* 0x000000ffff087224 */ /* 0x000fe200078e000c */
[----:B0-----:R-:W-:Y:S02]  /*14220*/  IADD3 R4, P6, PT, R9, R0, RZ ;  /* 0x0000000009047210 */ /* 0x001fe40007fde0ff */
[----:B------:R-:W-:Y:S01]  /*14230*/  PRMT R12, R23, 0x9910, RZ ;  /* 0x00009910170c7816 */ /* 0x000fe200000000ff */
[----:B------:R0:W-:Y:S01]  /*14240*/  @P2 STG.E.U8 desc[UR14][R2.64], R21 ;  /* 0x0000001502002986 */ /* 0x0001e2000c10110e */
[C---:B------:R-:W-:Y:S01]  /*14250*/  LEA.HI.X.SX32 R5, R9.reuse, R69, 0x1, P6 ;  /* 0x0000004509057211 */ /* 0x040fe200030f0eff */
[----:B------:R-:W-:Y:S01]  /*14260*/  VIADD R9, R9, UR9 ;  /* 0x0000000909097c36 */ /* 0x000fe20008000000 */
[----:B---3--:R-:W-:-:S02]  /*14270*/  SHF.R.S32.HI R11, RZ, 0x8, R8 ;  /* 0x00000008ff0b7819 */ /* 0x008fc40000011408 */
[----:B------:R-:W-:Y:S01]  /*14280*/  ISETP.LT.AND P3, PT, R10, UR23, !P0 ;  /* 0x000000170a007c0c */ /* 0x000fe2000c761270 */
[----:B------:R-:W-:Y:S01]  /*14290*/  VIADD R8, R9, UR9 ;  /* 0x0000000909087c36 */ /* 0x000fe20008000000 */
[----:B------:R-:W-:Y:S01]  /*142a0*/  F2FP.SATFINITE.E5M2.F32.PACK_AB_MERGE_C R49, R49, R48, RZ ;  /* 0x000000303131723e */ /* 0x000fe200048060ff */
[----:B------:R3:W-:Y:S01]  /*142b0*/  @P1 STG.E.U8 desc[UR14][R4.64], R11 ;  /* 0x0000000b04001986 */ /* 0x0007e2000c10110e */
[----:B------:R-:W-:Y:S01]  /*142c0*/  IADD3 R6, P1, PT, R9, R0, RZ ;  /* 0x0000000009067210 */ /* 0x000fe20007f3e0ff */
[----:B------:R-:W-:Y:S01]  /*142d0*/  VIADD R10, R68, 0x15 ;  /* 0x00000015440a7836 */ /* 0x000fe20000000000 */
[----:B------:R-:W-:Y:S02]  /*142e0*/  F2FP.SATFINITE.E5M2.F32.PACK_AB_MERGE_C R51, R51, R50, RZ ;  /* 0x000000323333723e */ /* 0x000fe400048060ff */
[----:B------:R-:W-:Y:S01]  /*142f0*/  LEA.HI.X.SX32 R7, R9, R69, 0x1, P1 ;  /* 0x0000004509077211 */ /* 0x000fe200008f0eff */
[----:B------:R-:W-:Y:S01]  /*14300*/  IMAD.MOV.U32 R9, RZ, RZ, R12 ;  /* 0x000000ffff097224 */ /* 0x000fe200078e000c */
[----:B0-----:R-:W-:-:S02]  /*14310*/  IADD3 R2, P6, PT, R8, R0, RZ ;  /* 0x0000000008027210 */ /* 0x001fc40007fde0ff */
[----:B------:R-:W-:Y:S01]  /*14320*/  PRMT R12, R25, 0x9910, RZ ;  /* 0x00009910190c7816 */ /* 0x000fe200000000ff */
[----:B------:R0:W-:Y:S01]  /*14330*/  @P5 STG.E.U8 desc[UR14][R6.64], R23 ;  /* 0x0000001706005986 */ /* 0x0001e2000c10110e */
[C---:B------:R-:W-:Y:S01]  /*14340*/  LEA.HI.X.SX32 R3, R8.reuse, R69, 0x1, P6 ;  /* 0x0000004508037211 */ /* 0x040fe200030f0eff */
[----:B------:R-:W-:Y:S01]  /*14350*/  VIADD R8, R8, UR9 ;  /* 0x0000000908087c36 */ /* 0x000fe20008000000 */
[----:B---3--:R-:W-:Y:S02]  /*14360*/  SHF.R.S32.HI R11, RZ, 0x8, R9 ;  /* 0x00000008ff0b7819 */ /* 0x008fe40000011409 */
[----:B------:R-:W-:Y:S01]  /*14370*/  ISETP.LT.AND P2, PT, R10, UR23, !P0 ;  /* 0x000000170a007c0c */ /* 0x000fe2000c741270 */
[C---:B------:R-:W-:Y:S01]  /*14380*/  VIADD R9, R8.reuse, UR9 ;  /* 0x0000000908097c36 */ /* 0x040fe20008000000 */
[----:B------:R-:W-:Y:S01]  /*14390*/  F2FP.SATFINITE.E5M2.F32.PACK_AB_MERGE_C R53, R53, R52, RZ ;  /* 0x000000343535723e */ /* 0x000fe200048060ff */
[----:B------:R3:W-:Y:S01]  /*143a0*/  @P4 STG.E.U8 desc[UR14][R2.64], R11 ;  /* 0x0000000b02004986 */ /* 0x0007e2000c10110e */
[----:B------:R-:W-:Y:S01]  /*143b0*/  IADD3 R4, P4, PT, R8, R0, RZ ;  /* 0x0000000008047210 */ /* 0x000fe20007f9e0ff */
[----:B------:R-:W-:Y:S01]  /*143c0*/  VIADD R10, R68, 0x16 ;  /* 0x00000016440a7836 */ /* 0x000fe20000000000 */
[----:B------:R-:W-:-:S02]  /*143d0*/  F2FP.SATFINITE.E5M2.F32.PACK_AB_MERGE_C R55, R55, R54, RZ ;  /* 0x000000363737723e */ /* 0x000fc400048060ff */
[-C--:B------:R-:W-:Y:S01]  /*143e0*/  LEA.HI.X.SX32 R5, R8, R69.reuse, 0x1, P4 ;  /* 0x0000004508057211 */ /* 0x080fe200020f0eff */
[----:B------:R-:W-:Y:S01]  /*143f0*/  IMAD.MOV.U32 R8, RZ, RZ, R12 ;  /* 0x000000ffff087224 */ /* 0x000fe200078e000c */
[CC--:B0-----:R-:W-:Y:S02]  /*14400*/  IADD3 R6, P6, PT, R9.reuse, R0.reuse, RZ ;  /* 0x0000000009067210 */ /* 0x0c1fe40007fde0ff */
[----:B------:R-:W-:Y:S01]  /*14410*/  ISETP.LT.AND P1, PT, R10, UR23, !P0 ;  /* 0x000000170a007c0c */ /* 0x000fe2000c721270 */
[----:B------:R-:W-:Y:S01]  /*14420*/  VIADD R10, R68, 0x17 ;  /* 0x00000017440a7836 */ /* 0x000fe20000000000 */
[C---:B------:R-:W-:Y:S01]  /*14430*/  LEA.HI.X.SX32 R7, R9.reuse, R69, 0x1, P6 ;  /* 0x0000004509077211 */ /* 0x040fe200030f0eff */
[----:B------:R-:W-:Y:S01]  /*14440*/  VIADD R9, R9, UR9 ;  /* 0x0000000909097c36 */ /* 0x000fe20008000000 */
[----:B---3--:R-:W-:Y:S01]  /*14450*/  SHF.R.S32.HI R11, RZ, 0x8, R8 ;  /* 0x00000008ff0b7819 */ /* 0x008fe20000011408 */
[----:B------:R0:W-:Y:S01]  /*14460*/  @P3 STG.E.U8 desc[UR14][R4.64], R25 ;  /* 0x0000001904003986 */ /* 0x0001e2000c10110e */
[----:B------:R-:W-:Y:S01]  /*14470*/  PRMT R12, R27, 0x9910, RZ ;  /* 0x000099101b0c7816 */ /* 0x000fe200000000ff */
[C---:B------:R-:W-:Y:S01]  /*14480*/  VIADD R8, R9.reuse, UR9 ;  /* 0x0000000909087c36 */ /* 0x040fe20008000000 */
[----:B------:R-:W-:Y:S01]  /*14490*/  ISETP.LT.AND P5, PT, R10, UR23, !P0 ;  /* 0x000000170a007c0c */ /* 0x000fe2000c7a1270 */
[----:B------:R3:W-:Y:S01]  /*144a0*/  @P2 STG.E.U8 desc[UR14][R6.64], R11 ;  /* 0x0000000b06002986 */ /* 0x0007e2000c10110e */
[----:B------:R-:W-:Y:S01]  /*144b0*/  IADD3 R2, P2, PT, R9, R0, RZ ;  /* 0x0000000009027210 */ /* 0x000fe20007f5e0ff */
[----:B------:R-:W-:Y:S01]  /*144c0*/  VIADD R10, R68, 0x18 ;  /* 0x00000018440a7836 */ /* 0x000fe20000000000 */
[----:B------:R-:W-:-:S02]  /*144d0*/  F2FP.SATFINITE.E5M2.F32.PACK_AB_MERGE_C R57, R57, R56, RZ ;  /* 0x000000383939723e */ /* 0x000fc400048060ff */
[-C--:B------:R-:W-:Y:S01]  /*144e0*/  LEA.HI.X.SX32 R3, R9, R69.reuse, 0x1, P2 ;  /* 0x0000004509037211 */ /* 0x080fe200010f0eff */
[----:B------:R-:W-:Y:S01]  /*144f0*/  IMAD.MOV.U32 R9, RZ, RZ, R12 ;  /* 0x000000ffff097224 */ /* 0x000fe200078e000c */
[----:B------:R-:W-:Y:S01]  /*14500*/  ISETP.LT.AND P4, PT, R10, UR23, !P0 ;  /* 0x000000170a007c0c */ /* 0x000fe2000c781270 */
[----:B------:R-:W-:Y:S01]  /*14510*/  VIADD R10, R68, 0x19 ;  /* 0x00000019440a7836 */ /* 0x000fe20000000000 */
[C---:B0-----:R-:W-:Y:S01]  /*14520*/  IADD3 R4, P6, PT, R8.reuse, R0, RZ ;  /* 0x0000000008047210 */ /* 0x041fe20007fde0ff */
[----:B------:R0:W-:Y:S01]  /*14530*/  @P1 STG.E.U8 desc[UR14][R2.64], R27 ;  /* 0x0000001b02001986 */ /* 0x0001e2000c10110e */
[----:B------:R-:W-:Y:S02]  /*14540*/  PRMT R12, R29, 0x9910, RZ ;  /* 0x000099101d0c7816 */ /* 0x000fe400000000ff */
[C---:B------:R-:W-:Y:S01]  /*14550*/  LEA.HI.X.SX32 R5, R8.reuse, R69, 0x1, P6 ;  /* 0x0000004508057211 */ /* 0x040fe200030f0eff */
[----:B------:R-:W-:Y:S01]  /*14560*/  VIADD R8, R8, UR9 ;  /* 0x0000000908087c36 */ /* 0x000fe20008000000 */
[----:B---3--:R-:W-:-:S02]  /*14570*/  SHF.R.S32.HI R11, RZ, 0x8, R9 ;  /* 0x00000008ff0b7819 */ /* 0x008fc40000011409 */
[----:B------:R-:W-:Y:S01]  /*14580*/  ISETP.LT.AND P3, PT, R10, UR23, !P0 ;  /* 0x000000170a007c0c */ /* 0x000fe2000c761270 */
[C---:B------:R-:W-:Y:S01]  /*14590*/  VIADD R9, R8.reuse, UR9 ;  /* 0x0000000908097c36 */ /* 0x040fe20008000000 */
[----:B------:R-:W-:Y:S01]  /*145a0*/  F2FP.SATFINITE.E5M2.F32.PACK_AB_MERGE_C R59, R59, R58, RZ ;  /* 0x0000003a3b3b723e */ /* 0x000fe200048060ff */
[----:B------:R3:W-:Y:S01]  /*145b0*/  @P5 STG.E.U8 desc[UR14][R4.64], R11 ;  /* 0x0000000b04005986 */ /* 0x0007e2000c10110e */
[-C--:B------:R-:W-:Y:S01]  /*145c0*/  IADD3 R6, P5, PT, R8, R0.reuse, RZ ;  /* 0x0000000008067210 */ /* 0x080fe20007fbe0ff */
[----:B------:R-:W-:Y:S01]  /*145d0*/  VIADD R10, R68, 0x1a ;  /* 0x0000001a440a7836 */ /* 0x000fe20000000000 */
[C---:B0-----:R-:W-:Y:S02]  /*145e0*/  IADD3 R2, P6, PT, R9.reuse, R0, RZ ;  /* 0x0000000009027210 */ /* 0x041fe40007fde0ff */
[-C--:B------:R-:W-:Y:S01]  /*145f0*/  LEA.HI.X.SX32 R7, R8, R69.reuse, 0x1, P5 ;  /* 0x0000004508077211 */ /* 0x080fe200028f0eff */
[----:B------:R-:W-:Y:S01]  /*14600*/  IMAD.MOV.U32 R8, RZ, RZ, R12 ;  /* 0x000000ffff087224 */ /* 0x000fe200078e000c */
[C---:B------:R-:W-:Y:S01]  /*14610*/  LEA.HI.X.SX32 R3, R9.reuse, R69, 0x1, P6 ;  /* 0x0000004509037211 */ /* 0x040fe200030f0eff */
[----:B------:R-:W-:Y:S01]  /*14620*/  VIADD R9, R9, UR9 ;  /* 0x0000000909097c36 */ /* 0x000fe20008000000 */
[----:B------:R-:W-:Y:S01]  /*14630*/  ISETP.LT.AND P2, PT, R10, UR23, !P0 ;  /* 0x000000170a007c0c */ /* 0x000fe2000c741270 */
[----:B------:R-:W-:Y:S01]  /*14640*/  VIADD R10, R68, 0x1b ;  /* 0x0000001b440a7836 */ /* 0x000fe20000000000 */
[----:B------:R0:W-:Y:S01]  /*14650*/  @P4 STG.E.U8 desc[UR14][R6.64], R29 ;  /* 0x0000001d06004986 */ /* 0x0001e2000c10110e */
[----:B---3--:R-:W-:Y:S01]  /*14660*/  SHF.R.S32.HI R11, RZ, 0x8, R8 ;  /* 0x00000008ff0b7819 */ /* 0x008fe20000011408 */
[----:B------:R-:W-:Y:S01]  /*14670*/  VIADD R8, R9, UR9 ;  /* 0x0000000909087c36 */ /* 0x000fe20008000000 */
[----:B------:R-:W-:-:S02]  /*14680*/  PRMT R12, R31, 0x9910, RZ ;  /* 0x000099101f0c7816 */ /* 0x000fc400000000ff */
[----:B------:R-:W-:Y:S01]  /*14690*/  ISETP.LT.AND P1, PT, R10, UR23, !P0 ;  /* 0x000000170a007c0c */ /* 0x000fe2000c721270 */
[----:B------:R3:W-:Y:S01]  /*146a0*/  @P3 STG.E.U8 desc[UR14][R2.64], R11 ;  /* 0x0000000b02003986 */ /* 0x0007e2000c10110e */
[----:B------:R-:W-:Y:S01]  /*146b0*/  IADD3 R4, P3, PT, R9, R0, RZ ;  /* 0x0000000009047210 */ /* 0x000fe20007f7e0ff */
[----:B------:R-:W-:Y:S01]  /*146c0*/  VIADD R10, R68, 0x1c ;  /* 0x0000001c440a7836 */ /* 0x000fe20000000000 */
[----:B------:R-:W-:Y:S02]  /*146d0*/  F2FP.SATFINITE.E5M2.F32.PACK_AB_MERGE_C R61, R61, R60, RZ ;  /* 0x0000003c3d3d723e */ /* 0x000fe400048060ff */
[-C--:B------:R-:W-:Y:S01]  /*146e0*/  LEA.HI.X.SX32 R5, R9, R69.reuse, 0x1, P3 ;  /* 0x0000004509057211 */ /* 0x080fe200018f0eff */
[----:B------:R-:W-:Y:S01]  /*146f0*/  IMAD.MOV.U32 R9, RZ, RZ, R12 ;  /* 0x000000ffff097224 */ /* 0x000fe200078e000c */
[-C--:B0-----:R-:W-:Y:S02]  /*14700*/  IADD3 R6, P6, PT, R8, R0.reuse, RZ ;  /* 0x0000000008067210 */ /* 0x081fe40007fde0ff */
[----:B------:R-:W-:Y:S01]  /*14710*/  ISETP.LT.AND P5, PT, R10, UR23, !P0 ;  /* 0x000000170a007c0c */ /* 0x000fe2000c7a1270 */
[----:B------:R-:W-:Y:S01]  /*14720*/  VIADD R10, R68, 0x1d ;  /* 0x0000001d440a7836 */ /* 0x000fe20000000000 */
[C---:B------:R-:W-:Y:S01]  /*14730*/  LEA.HI.X.SX32 R7, R8.reuse, R69, 0x1, P6 ;  /* 0x0000004508077211 */ /* 0x040fe200030f0eff */
[----:B------:R-:W-:Y:S01]  /*14740*/  VIADD R8, R8, UR9 ;  /* 0x0000000908087c36 */ /* 0x000fe20008000000 */
[----:B---3--:R-:W-:Y:S01]  /*14750*/  SHF.R.S32.HI R11, RZ, 0x8, R9 ;  /* 0x00000008ff0b7819 */ /* 0x008fe20000011409 */
[----:B------:R0:W-:Y:S01]  /*14760*/  @P2 STG.E.U8 desc[UR14][R4.64], R31 ;  /* 0x0000001f04002986 */ /* 0x0001e2000c10110e */
[----:B------:R-:W-:Y:S01]  /*14770*/  PRMT R12, R33, 0x9910, RZ ;  /* 0x00009910210c7816 */ /* 0x000fe200000000ff */
[----:B------:R-:W-:Y:S01]  /*14780*/  VIADD R9, R8, UR9 ;  /* 0x0000000908097c36 */ /* 0x000fe20008000000 */
[----:B------:R-:W-:Y:S01]  /*14790*/  ISETP.LT.AND P4, PT, R10, UR23, !P0 ;  /* 0x000000170a007c0c */ /* 0x000fe2000c781270 */
[----:B------:R3:W-:Y:S01]  /*147a0*/  @P1 STG.E.U8 desc[UR14][R6.64], R11 ;  /* 0x0000000b06001986 */ /* 0x0007e2000c10110e */
[----:B------:R-:W-:Y:S01]  /*147b0*/  IADD3 R2, P1, PT, R8, R0, RZ ;  /* 0x0000000008027210 */ /* 0x000fe20007f3e0ff */
[----:B------:R-:W-:Y:S01]  /*147c0*/  VIADD R10, R68, 0x1e ;  /* 0x0000001e440a7836 */ /* 0x000fe20000000000 */
[----:B------:R-:W-:-:S02]  /*147d0*/  PRMT R13, R61, 0x9910, RZ ;  /* 0x000099103d0d7816 */ /* 0x000fc400000000ff */
[-C--:B------:R-:W-:Y:S01]  /*147e0*/  LEA.HI.X.SX32 R3, R8, R69.reuse, 0x1, P1 ;  /* 0x0000004508037211 */ /* 0x080fe200008f0eff */
[----:B------:R-:W-:Y:S01]  /*147f0*/  IMAD.MOV.U32 R8, RZ, RZ, R12 ;  /* 0x000000ffff087224 */ /* 0x000fe200078e000c */
[----:B------:R-:W-:Y:S01]  /*14800*/  ISETP.LT.AND P3, PT, R10, UR23, !P0 ;  /* 0x000000170a007c0c */ /* 0x000fe2000c761270 */
[----:B------:R-:W-:Y:S01]  /*14810*/  VIADD R10, R68, 0x1f ;  /* 0x0000001f440a7836 */ /* 0x000fe20000000000 */
[----:B0-----:R-:W-:Y:S01]  /*14820*/  IADD3 R4, P6, PT, R9, R0, RZ ;  /* 0x0000000009047210 */ /* 0x001fe20007fde0ff */
[----:B------:R0:W-:Y:S01]  /*14830*/  @P5 STG.E.U8 desc[UR14][R2.64], R33 ;  /* 0x0000002102005986 */ /* 0x0001e2000c10110e */
[----:B------:R-:W-:Y:S02]  /*14840*/  PRMT R12, R35, 0x9910, RZ ;  /* 0x00009910230c7816 */ /* 0x000fe400000000ff */
[C---:B------:R-:W-:Y:S01]  /*14850*/  LEA.HI.X.SX32 R5, R9.reuse, R69, 0x1, P6 ;  /* 0x0000004509057211 */ /* 0x040fe200030f0eff */
[----:B------:R-:W-:Y:S01]  /*14860*/  VIADD R9, R9, UR9 ;  /* 0x0000000909097c36 */ /* 0x000fe20008000000 */
[----:B---3--:R-:W-:-:S02]  /*14870*/  SHF.R.S32.HI R11, RZ, 0x8, R8 ;  /* 0x00000008ff0b7819 */ /* 0x008fc40000011408 */
[----:B------:R-:W-:Y:S01]  /*14880*/  ISETP.LT.AND P2, PT, R10, UR23, !P0 ;  /* 0x000000170a007c0c */ /* 0x000fe2000c741270 */
[C---:B------:R-:W-:Y:S01]  /*14890*/  VIADD R8, R9.reuse, UR9 ;  /* 0x0000000909087c36 */ /* 0x040fe20008000000 */
[----:B------:R-:W-:Y:S01]  /*148a0*/  SHF.R.S32.HI R13, RZ, 0x8, R13 ;  /* 0x00000008ff0d7819 */ /* 0x000fe2000001140d */
[----:B------:R3:W-:Y:S01]  /*148b0*/  @P4 STG.E.U8 desc[UR14][R4.64], R11 ;  /* 0x0000000b04004986 */ /* 0x0007e2000c10110e */
[CC--:B------:R-:W-:Y:S01]  /*148c0*/  IADD3 R6, P4, PT, R9.reuse, R0.reuse, RZ ;  /* 0x0000000009067210 */ /* 0x0c0fe20007f9e0ff */
        /* <DEDUP_REMOVED lines=45> */
[----:B------:R-:W-:Y:S01]  /*14ba0*/  PRMT R15, R63, 0x9910, RZ ;  /* 0x000099103f0f7816 */ /* 0x000fe200000000ff */
        /* <DEDUP_REMOVED lines=16> */
[-C--:B------:R-:W-:Y:S01]  /*14cb0*/  IADD3 R4, P1, PT, R9, R0.reuse, RZ ;  /* 0x0000000009047210 */ /* 0x080fe20007f3e0ff */
[----:B------:R-:W-:Y:S01]  /*14cc0*/  VIADD R10, R68, 0x28 ;  /* 0x00000028440a7836 */ /* 0x000fe20000000000 */
[----:B------:R-:W-:Y:S02]  /*14cd0*/  PRMT R17, R65, 0x9910, RZ ;  /* 0x0000991041117816 */ /* 0x000fe400000000ff */
        /* <DEDUP_REMOVED lines=15> */
[----:B--2---:R-:W-:-:S02]  /*14dd0*/  F2FP.SATFINITE.E5M2.F32.PACK_AB_MERGE_C R67, R67, R66, RZ ;  /* 0x000000424343723e */ /* 0x004fc400048060ff */
        /* <DEDUP_REMOVED lines=24> */
[----:B--2---:R-:W-:Y:S01]  /*14f60*/  SHF.R.S32.HI R11, RZ, 0x8, R9 ;  /* 0x00000008ff0b7819 */ /* 0x004fe20000011409 */
        /* <DEDUP_REMOVED lines=9> */
[CC--:B0-----:R-:W-:Y:S02]  /*15000*/  IADD3 R6, P6, PT, R9.reuse, R0.reuse, RZ ;  /* 0x0000000009067210 */ /* 0x0c1fe40007fde0ff */
[----:B------:R-:W-:Y:S01]  /*15010*/  ISETP.LT.AND P2, PT, R10, UR23, !P0 ;  /* 0x000000170a007c0c */ /* 0x000fe2000c741270 */
[----:B------:R-:W-:Y:S01]  /*15020*/  VIADD R10, R68, 0x2f ;  /* 0x0000002f440a7836 */ /* 0x000fe20000000000 */
[C---:B------:R-:W-:Y:S01]  /*15030*/  LEA.HI.X.SX32 R7, R9.reuse, R69, 0x1, P6 ;  /* 0x0000004509077211 */ /* 0x040fe200030f0eff */
[----:B------:R-:W-:Y:S01]  /*15040*/  VIADD R9, R9, UR9 ;  /* 0x0000000909097c36 */ /* 0x000fe20008000000 */
[----:B--2---:R-:W-:Y:S01]  /*15050*/  SHF.R.S32.HI R11, RZ, 0x8, R8 ;  /* 0x00000008ff0b7819 */ /* 0x004fe20000011408 */
[----:B------:R0:W-:Y:S01]  /*15060*/  @P4 STG.E.U8 desc[UR14][R4.64], R49 ;  /* 0x0000003104004986 */ /* 0x0001e2000c10110e */
[----:B------:R-:W-:Y:S01]  /*15070*/  PRMT R12, R51, 0x9910, RZ ;  /* 0x00009910330c7816 */ /* 0x000fe200000000ff */
[C---:B------:R-:W-:Y:S01]  /*15080*/  VIADD R8, R9.reuse, UR9 ;  /* 0x0000000909087c36 */ /* 0x040fe20008000000 */
[----:B------:R-:W-:Y:S01]  /*15090*/  ISETP.LT.AND P1, PT, R10, UR23, !P0 ;  /* 0x000000170a007c0c */ /* 0x000fe2000c721270 */
[----:B------:R2:W-:Y:S01]  /*150a0*/  @P3 STG.E.U8 desc[UR14][R6.64], R11 ;  /* 0x0000000b06003986 */ /* 0x0005e2000c10110e */
[----:B------:R-:W-:Y:S01]  /*150b0*/  IADD3 R2, P3, PT, R9, R0, RZ ;  /* 0x0000000009027210 */ /* 0x000fe20007f7e0ff */
[----:B------:R-:W-:Y:S01]  /*150c0*/  VIADD R10, R68, 0x30 ;  /* 0x00000030440a7836 */ /* 0x000fe20000000000 */
[----:B------:R-:W-:-:S02]  /*150d0*/  SHF.R.S32.HI R17, RZ, 0x8, R17 ;  /* 0x00000008ff117819 */ /* 0x000fc40000011411 */
        /* <DEDUP_REMOVED lines=9> */
[----:B--2---:R-:W-:-:S02]  /*15170*/  SHF.R.S32.HI R11, RZ, 0x8, R9 ;  /* 0x00000008ff0b7819 */ /* 0x004fc40000011409 */
[----:B------:R-:W-:Y:S01]  /*15180*/  ISETP.LT.AND P4, PT, R10, UR23, !P0 ;  /* 0x000000170a007c0c */ /* 0x000fe2000c781270 */
[C---:B------:R-:W-:Y:S01]  /*15190*/  VIADD R9, R8.reuse, UR9 ;  /* 0x0000000908097c36 */ /* 0x040fe20008000000 */
[----:B------:R-:W-:Y:S01]  /*151a0*/  SHF.R.S32.HI R19, RZ, 0x8, R19 ;  /* 0x00000008ff137819 */ /* 0x000fe20000011413 */
        /* <DEDUP_REMOVED lines=16> */
[----:B------:R-:W-:Y:S01]  /*152b0*/  IADD3 R4, P4, PT, R9, R0, RZ ;  /* 0x0000000009047210 */ /* 0x000fe20007f9e0ff */
[----:B------:R-:W-:-:S03]  /*152c0*/  VIADD R10, R68, 0x34 ;  /* 0x00000034440a7836 */ /* 0x000fc60000000000 */
[-C--:B------:R-:W-:Y:S01]  /*152d0*/  LEA.HI.X.SX32 R5, R9, R69.reuse, 0x1, P4 ;  /* 0x0000004509057211 */ /* 0x080fe200020f0eff */
[----:B------:R-:W-:Y:S01]  /*152e0*/  IMAD.MOV.U32 R9, RZ, RZ, R12 ;  /* 0x000000ffff097224 */ /* 0x000fe200078e000c */
[-C--:B0-----:R-:W-:Y:S02]  /*152f0*/  IADD3 R6, P6, PT, R8, R0.reuse, RZ ;  /* 0x0000000008067210 */ /* 0x081fe40007fde0ff */
[----:B------:R-:W-:Y:S01]  /*15300*/  ISETP.LT.AND P1, PT, R10, UR23, !P0 ;  /* 0x000000170a007c0c */ /* 0x000fe2000c721270 */
[----:B------:R-:W-:Y:S01]  /*15310*/  VIADD R10, R68, 0x35 ;  /* 0x00000035440a7836 */ /* 0x000fe20000000000 */
[C---:B------:R-:W-:Y:S01]  /*15320*/  LEA.HI.X.SX32 R7, R8.reuse, R69, 0x1, P6 ;  /* 0x0000004508077211 */ /* 0x040fe200030f0eff */
[----:B------:R-:W-:Y:S01]  /*15330*/  VIADD R8, R8, UR9 ;  /* 0x0000000908087c36 */ /* 0x000fe20008000000 */
[----:B--2---:R-:W-:Y:S01]  /*15340*/  SHF.R.S32.HI R11, RZ, 0x8, R9 ;  /* 0x00000008ff0b7819 */ /* 0x004fe20000011409 */
[----:B------:R0:W-:Y:S01]  /*15350*/  @P3 STG.E.U8 desc[UR14][R4.64], R55 ;  /* 0x0000003704003986 */ /* 0x0001e2000c10110e */
[----:B------:R-:W-:Y:S01]  /*15360*/  PRMT R12, R57, 0x9910, RZ ;  /* 0x00009910390c7816 */ /* 0x000fe200000000ff */
[----:B------:R-:W-:Y:S01]  /*15370*/  VIADD R9, R8, UR9 ;  /* 0x0000000908097c36 */ /* 0x000fe20008000000 */
[----:B------:R-:W-:Y:S01]  /*15380*/  ISETP.LT.AND P5, PT, R10, UR23, !P0 ;  /* 0x000000170a007c0c */ /* 0x000fe2000c7a1270 */
[----:B------:R2:W-:Y:S01]  /*15390*/  @P2 STG.E.U8 desc[UR14][R6.64], R11 ;  /* 0x0000000b06002986 */ /* 0x0005e2000c10110e */
[----:B------:R-:W-:Y:S01]  /*153a0*/  IADD3 R2, P2, PT, R8, R0, RZ ;  /* 0x0000000008027210 */ /* 0x000fe20007f5e0ff */
[----:B------:R-:W-:-:S03]  /*153b0*/  VIADD R10, R68, 0x36 ;  /* 0x00000036440a7836 */ /* 0x000fc60000000000 */
        /* <DEDUP_REMOVED lines=9> */
[----:B--2---:R-:W-:-:S02]  /*15450*/  SHF.R.S32.HI R11, RZ, 0x8, R8 ;  /* 0x00000008ff0b7819 */ /* 0x004fc40000011408 */
[----:B------:R-:W-:Y:S01]  /*15460*/  ISETP.LT.AND P3, PT, R10, UR23, !P0 ;  /* 0x000000170a007c0c */ /* 0x000fe2000c761270 */
[C---:B------:R-:W-:Y:S02]  /*15470*/  VIADD R8, R9.reuse, UR9 ;  /* 0x0000000909087c36 */ /* 0x040fe40008000000 */
[----:B------:R2:W-:Y:S01]  /*15480*/  @P5 STG.E.U8 desc[UR14][R4.64], R11 ;  /* 0x0000000b04005986 */ /* 0x0005e2000c10110e */
[CC--:B------:R-:W-:Y:S01]  /*15490*/  IADD3 R6, P5, PT, R9.reuse, R0.reuse, RZ ;  /* 0x0000000009067210 */ /* 0x0c0fe20007fbe0ff */
[----:B------:R-:W-:Y:S01]  /*154a0*/  VIADD R10, R68, 0x38 ;  /* 0x00000038440a7836 */ /* 0x000fe20000000000 */
[CC--:B0-----:R-:W-:Y:S02]  /*154b0*/  IADD3 R2, P6, PT, R8.reuse, R0.reuse, RZ ;  /* 0x0000000008027210 */ /* 0x0c1fe40007fde0ff */
[-C--:B------:R-:W-:Y:S01]  /*154c0*/  LEA.HI.X.SX32 R7, R9, R69.reuse, 0x1, P5 ;  /* 0x0000004509077211 */ /* 0x080fe200028f0eff */
[----:B------:R-:W-:Y:S01]  /*154d0*/  IMAD.MOV.U32 R9, RZ, RZ, R12 ;  /* 0x000000ffff097224 */ /* 0x000fe200078e000c */
[CC--:B------:R-:W-:Y:S01]  /*154e0*/  LEA.HI.X.SX32 R3, R8.reuse, R69.reuse, 0x1, P6 ;  /* 0x0000004508037211 */ /* 0x0c0fe200030f0eff */
[----:B------:R-:W-:Y:S01]  /*154f0*/  VIADD R8, R8, UR9 ;  /* 0x0000000908087c36 */ /* 0x000fe20008000000 */
[----:B------:R-:W-:Y:S01]  /*15500*/  ISETP.LT.AND P2, PT, R10, UR23, !P0 ;  /* 0x000000170a007c0c */ /* 0x000fe2000c741270 */
[C---:B------:R-:W-:Y:S01]  /*15510*/  VIADD R10, R68.reuse, 0x39 ;  /* 0x00000039440a7836 */ /* 0x040fe20000000000 */
[----:B------:R0:W-:Y:S01]  /*15520*/  @P4 STG.E.U8 desc[UR14][R6.64], R59 ;  /* 0x0000003b06004986 */ /* 0x0001e2000c10110e */
[----:B--2---:R-:W-:Y:S01]  /*15530*/  SHF.R.S32.HI R11, RZ, 0x8, R9 ;  /* 0x00000008ff0b7819 */ /* 0x004fe20000011409 */
[----:B------:R-:W-:Y:S01]  /*15540*/  VIADD R5, R68, 0x3c ;  /* 0x0000003c44057836 */ /* 0x000fe20000000000 */
[CC--:B------:R-:W-:Y:S01]  /*15550*/  IADD3 R4, P6, PT, R8.reuse, R0.reuse, RZ ;  /* 0x0000000008047210 */ /* 0x0c0fe20007fde0ff */
[----:B------:R-:W-:Y:S01]  /*15560*/  VIADD R9, R8, UR9 ;  /* 0x0000000908097c36 */ /* 0x000fe20008000000 */
[----:B------:R-:W-:Y:S01]  /*15570*/  ISETP.LT.AND P1, PT, R10, UR23, !P0 ;  /* 0x000000170a007c0c */ /* 0x000fe2000c721270 */
[----:B------:R2:W-:Y:S01]  /*15580*/  @P3 STG.E.U8 desc[UR14][R2.64], R11 ;  /* 0x0000000b02003986 */ /* 0x0005e2000c10110e */
[----:B------:R-:W-:Y:S01]  /*15590*/  ISETP.LT.AND P3, PT, R5, UR23, !P0 ;  /* 0x0000001705007c0c */ /* 0x000fe2000c761270 */
[----:B------:R-:W-:Y:S01]  /*155a0*/  VIADD R10, R68, 0x3a ;  /* 0x0000003a440a7836 */ /* 0x000fe20000000000 */
[----:B------:R-:W-:Y:S01]  /*155b0*/  LEA.HI.X.SX32 R5, R8, R69, 0x1, P6 ;  /* 0x0000004508057211 */ /* 0x000fe200030f0eff */
[----:B------:R-:W-:Y:S01]  /*155c0*/  VIADD R8, R68, 0x3d ;  /* 0x0000003d44087836 */ /* 0x000fe20000000000 */
[----:B0-----:R-:W-:-:S02]  /*155d0*/  IADD3 R6, P6, PT, R9, R0, RZ ;  /* 0x0000000009067210 */ /* 0x001fc40007fde0ff */
[----:B------:R-:W-:Y:S01]  /*155e0*/  ISETP.LT.AND P5, PT, R10, UR23, !P0 ;  /* 0x000000170a007c0c */ /* 0x000fe2000c7a1270 */
[----:B------:R-:W-:Y:S01]  /*155f0*/  VIADD R10, R68, 0x3b ;  /* 0x0000003b440a7836 */ /* 0x000fe20000000000 */
[CC--:B------:R-:W-:Y:S01]  /*15600*/  LEA.HI.X.SX32 R7, R9.reuse, R69.reuse, 0x1, P6 ;  /* 0x0000004509077211 */ /* 0x0c0fe200030f0eff */
[----:B------:R-:W-:Y:S01]  /*15610*/  @P2 STG.E.U8 desc[UR14][R4.64], R61 ;  /* 0x0000003d04002986 */ /* 0x000fe2000c10110e */
[----:B--2---:R-:W-:Y:S01]  /*15620*/  VIADD R3, R9, UR9 ;  /* 0x0000000909037c36 */ /* 0x004fe20008000000 */
[----:B------:R-:W-:Y:S01]  /*15630*/  ISETP.LT.AND P2, PT, R8, UR23, !P0 ;  /* 0x0000001708007c0c */ /* 0x000fe2000c741270 */
[----:B------:R-:W-:Y:S01]  /*15640*/  VIADD R68, R68, 0x3f ;  /* 0x0000003f44447836 */ /* 0x000fe20000000000 */
[----:B------:R-:W-:Y:S01]  /*15650*/  ISETP.LT.AND P4, PT, R10, UR23, !P0 ;  /* 0x000000170a007c0c */ /* 0x000fe2000c781270 */
[C---:B------:R-:W-:Y:S01]  /*15660*/  VIADD R9, R3.reuse, UR9 ;  /* 0x0000000903097c36 */ /* 0x040fe20008000000 */
[----:B------:R-:W-:Y:S01]  /*15670*/  IADD3 R2, P6, PT, R3, R0, RZ ;  /* 0x0000000003027210 */ /* 0x000fe20007fde0ff */
[----:B------:R0:W-:Y:S02]  /*15680*/  @P1 STG.E.U8 desc[UR14][R6.64], R13 ;  /* 0x0000000d06001986 */ /* 0x0001e4000c10110e */
[----:B------:R-:W-:Y:S01]  /*15690*/  VIADD R11, R9, UR9 ;  /* 0x00000009090b7c36 */ /* 0x000fe20008000000 */
[----:B------:R-:W-:-:S02]  /*156a0*/  LEA.HI.X.SX32 R3, R3, R69, 0x1, P6 ;  /* 0x0000004503037211 */ /* 0x000fc400030f0eff */
[-C--:B------:R-:W-:Y:S01]  /*156b0*/  IADD3 R8, P1, PT, R9, R0.reuse, RZ ;  /* 0x0000000009087210 */ /* 0x080fe20007f3e0ff */
[C---:B------:R-:W-:Y:S01]  /*156c0*/  VIADD R12, R11.reuse, UR9 ;  /* 0x000000090b0c7c36 */ /* 0x040fe20008000000 */
[-C--:B------:R-:W-:Y:S01]  /*156d0*/  IADD3 R10, P6, PT, R11, R0.reuse, RZ ;  /* 0x000000000b0a7210 */ /* 0x080fe20007fde0ff */
[----:B------:R2:W-:Y:S01]  /*156e0*/  @P5 STG.E.U8 desc[UR14][R2.64], R63 ;  /* 0x0000003f02005986 */ /* 0x0005e2000c10110e */
[-C--:B------:R-:W-:Y:S02]  /*156f0*/  LEA.HI.X.SX32 R9, R9, R69.reuse, 0x1, P1 ;  /* 0x0000004509097211 */ /* 0x080fe400008f0eff */
[-C--:B------:R-:W-:Y:S01]  /*15700*/  LEA.HI.X.SX32 R11, R11, R69.reuse, 0x1, P6 ;  /* 0x000000450b0b7211 */ /* 0x080fe200030f0eff */
[C---:B0-----:R-:W-:Y:S01]  /*15710*/  VIADD R7, R12.reuse, UR9 ;  /* 0x000000090c077c36 */ /* 0x041fe20008000000 */
[-C--:B------:R-:W-:Y:S01]  /*15720*/  IADD3 R4, P6, PT, R12, R0.reuse, RZ ;  /* 0x000000000c047210 */ /* 0x080fe20007fde0ff */
[----:B------:R2:W-:Y:S01]  /*15730*/  @P4 STG.E.U8 desc[UR14][R8.64], R15 ;  /* 0x0000000f08004986 */ /* 0x0005e2000c10110e */
[----:B------:R-:W-:Y:S01]  /*15740*/  ISETP.LT.AND P1, PT, R14, UR23, !P0 ;  /* 0x000000170e007c0c */ /* 0x000fe2000c721270 */
[C---:B------:R-:W-:Y:S01]  /*15750*/  VIADD R13, R7.reuse, UR9 ;  /* 0x00000009070d7c36 */ /* 0x040fe20008000000 */
[----:B------:R-:W-:Y:S01]  /*15760*/  LEA.HI.X.SX32 R5, R12, R69, 0x1, P6 ;  /* 0x000000450c057211 */ /* 0x000fe200030f0eff */
[----:B------:R2:W-:Y:S01]  /*15770*/  @P3 STG.E.U8 desc[UR14][R10.64], R65 ;  /* 0x000000410a003986 */ /* 0x0005e2000c10110e */
[----:B------:R-:W-:-:S02]  /*15780*/  IADD3 R6, P6, PT, R7, R0, RZ ;  /* 0x0000000007067210 */ /* 0x000fc40007fde0ff */
[----:B------:R-:W-:Y:S01]  /*15790*/  ISETP.LT.AND P0, PT, R68, UR23, !P0 ;  /* 0x0000001744007c0c */ /* 0x000fe2000c701270 */
[----:B------:R2:W-:Y:S01]  /*157a0*/  @P2 STG.E.U8 desc[UR14][R4.64], R17 ;  /* 0x0000001104002986 */ /* 0x0005e2000c10110e */
[----:B------:R-:W-:Y:S02]  /*157b0*/  LEA.HI.X.SX32 R7, R7, R69, 0x1, P6 ;  /* 0x0000004507077211 */ /* 0x000fe400030f0eff */
[----:B------:R-:W-:-:S03]  /*157c0*/  IADD3 R12, P6, PT, R13, R0, RZ ;  /* 0x000000000d0c7210 */ /* 0x000fc60007fde0ff */
[----:B------:R2:W-:Y:S01]  /*157d0*/  @P1 STG.E.U8 desc[UR14][R6.64], R67 ;  /* 0x0000004306001986 */ /* 0x0005e2000c10110e */
[----:B------:R-:W-:-:S05]  /*157e0*/  LEA.HI.X.SX32 R13, R13, R69, 0x1, P6 ;  /* 0x000000450d0d7211 */ /* 0x000fca00030f0eff */
[----:B------:R2:W-:Y:S01]  /*157f0*/  @P0 STG.E.U8 desc[UR14][R12.64], R19 ;  /* 0x000000130c000986 */ /* 0x0005e2000c10110e */
[----:B-1----:R-:W-:Y:S06]  /*15800*/  BAR.SYNC.DEFER_BLOCKING 0x0 ;  /* 0x0000000000007b1d */ /* 0x002fec0000010000 */
[----:B------:R-:W-:Y:S05]  /*15810*/  BRA.U UP0, `(.L_x_19) ;  /* 0x0000000100a07547 */ /* 0x000fea000b800000 */
[----:B------:R-:W0:Y:S01]  /*15820*/  S2UR UR5, SR_CgaCtaId ;  /* 0x00000000000579c3 */ /* 0x000e220000008800 */
[----:B------:R-:W-:Y:S01]  /*15830*/  NOP ;  /* 0x0000000000007918 */ /* 0x000fe20000000000 */
[----:B------:R-:W-:Y:S01]  /*15840*/  UMOV UR4, 0x50 ;  /* 0x0000005000047882 */ /* 0x000fe20000000000 */
[----:B------:R-:W-:Y:S02]  /*15850*/  IMAD.U32 R0, RZ, RZ, UR16 ;  /* 0x00000010ff007e24 */ /* 0x000fe4000f8e00ff */
[----:B--2---:R-:W-:Y:S02]  /*15860*/  IMAD.MOV.U32 R3, RZ, RZ, 0x3 ;  /* 0x00000003ff037424 */ /* 0x004fe400078e00ff */
[----:B------:R-:W-:Y:S01]  /*15870*/  IMAD.MOV.U32 R7, RZ, RZ, 0x1 ;  /* 0x00000001ff077424 */ /* 0x000fe200078e00ff */
[----:B------:R-:W-:-:S04]  /*15880*/  LOP3.LUT R0, R0, 0xffff, RZ, 0xc0, !PT ;  /* 0x0000ffff00007812 */ /* 0x000fc800078ec0ff */
[----:B------:R-:W-:-:S05]  /*15890*/  SHF.R.U32.HI R0, RZ, 0x5, R0 ;  /* 0x00000005ff007819 */ /* 0x000fca0000011600 */
[----:B------:R-:W-:Y:S01]  /*158a0*/  VIADD R2, R0, 0x10 ;  /* 0x0000001000027836 */ /* 0x000fe20000000000 */
[----:B------:R-:W-:Y:S01]  /*158b0*/  SHF.L.U32 R0, R3, R0, RZ ;  /* 0x0000000003007219 */ /* 0x000fe200000006ff */
[----:B0-----:R-:W-:-:S03]  /*158c0*/  ULEA UR6, UR5, UR4, 0x18 ;  /* 0x0000000405067291 */ /* 0x001fc6000f8ec0ff */
[----:B------:R-:W-:-:S04]  /*158d0*/  SHF.L.U32 R3, R7, R2, RZ ;  /* 0x0000000207037219 */ /* 0x000fc800000006ff */
[----:B------:R-:W-:Y:S02]  /*158e0*/  LOP3.LUT R0, R3, R0, RZ, 0xfc, !PT ;  /* 0x0000000003007212 */ /* 0x000fe400078efcff */
[----:B------:R-:W0:Y:S02]  /*158f0*/  LDS R5, [UR6] ;  /* 0x00000006ff057984 */ /* 0x000e240008000800 */
[C---:B------:R-:W-:Y:S02]  /*15900*/  LOP3.LUT R2, R0.reuse, 0xffff, RZ, 0xc0, !PT ;  /* 0x0000ffff00027812 */ /* 0x040fe400078ec0ff */
[----:B0-----:R-:W-:-:S04]  /*15910*/  LOP3.LUT R3, R0, 0xffff, R5, 0x80, !PT ;  /* 0x0000ffff00037812 */ /* 0x001fc800078e8005 */
[----:B------:R-:W-:-:S13]  /*15920*/  ISETP.NE.AND P0, PT, R3, R2, PT ;  /* 0x000000020300720c */ /* 0x000fda0003f05270 */
[----:B------:R-:W-:Y:S05]  /*15930*/  @P0 BRA `(.L_x_20) ;  /* 0x0000000000500947 */ /* 0x000fea0003800000 */
[----:B------:R-:W-:Y:S02]  /*15940*/  SHF.R.U32.HI R5, RZ, 0x10, R5 ;  /* 0x00000010ff057819 */ /* 0x000fe40000011605 */
[----:B------:R-:W-:-:S04]  /*15950*/  SHF.R.U32.HI R2, RZ, 0x10, R0 ;  /* 0x00000010ff027819 */ /* 0x000fc80000011600 */
[----:B------:R-:W-:-:S04]  /*15960*/  LOP3.LUT R5, R5, R2, RZ, 0xc0, !PT ;  /* 0x0000000205057212 */ /* 0x000fc800078ec0ff */
[----:B------:R-:W-:-:S13]  /*15970*/  ISETP.NE.AND P0, PT, R5, R2, PT ;  /* 0x000000020500720c */ /* 0x000fda0003f05270 */
[----:B------:R-:W-:Y:S05]  /*15980*/  @P0 BRA `(.L_x_21) ;  /* 0x0000000000300947 */ /* 0x000fea0003800000 */
[----:B------:R-:W-:Y:S01]  /*15990*/  R2UR UR4, R0 ;  /* 0x00000000000472ca */ /* 0x000fe200000e0000 */
[----:B------:R-:W-:Y:S01]  /*159a0*/  VOTEU.ANY UR5, UPT, PT ;  /* 0x0000000000057886 */ /* 0x000fe200038e0100 */
[----:B------:R-:W0:Y:S01]  /*159b0*/  S2R R0, SR_LANEID ;  /* 0x0000000000007919 */ /* 0x000e220000000000 */
[----:B------:R-:W-:-:S10]  /*159c0*/  UFLO.U32 UR5, UR5 ;  /* 0x00000005000572bd */ /* 0x000fd400080e0000 */
[----:B------:R-:W-:-:S06]  /*159d0*/  ULOP3.LUT UR4, URZ, UR4, URZ, 0x33, !UPT ;  /* 0x00000004ff047292 */ /* 0x000fcc000f8e33ff */
[----:B------:R-:W-:-:S04]  /*159e0*/  IMAD.U32 R2, RZ, RZ, UR4 ;  /* 0x00000004ff027e24 */ /* 0x000fc8000f8e00ff */
[----:B------:R-:W1:Y:S02]  /*159f0*/  REDUX UR7, R2 ;  /* 0x00000000020773c4 */ /* 0x000e640000000000 */
[----:B------:R3:W-:Y:S01]  /*15a00*/  UTCATOMSWS.AND URZ, UR4 ;  /* 0x0000000400ff79e3 */ /* 0x0007e20008000000 */
[----:B0-----:R-:W-:Y:S01]  /*15a10*/  ISETP.EQ.U32.AND P0, PT, R0, UR5, PT ;  /* 0x0000000500007c0c */ /* 0x001fe2000bf02070 */
[----:B-1----:R-:W-:-:S12]  /*15a20*/  IMAD.U32 R0, RZ, RZ, UR7 ;  /* 0x00000007ff007e24 */ /* 0x002fd8000f8e00ff */
[----:B------:R3:W-:Y:S01]  /*15a30*/  @P0 ATOMS.AND RZ, [UR6], R0 ;  /* 0x00000000ffff098c */ /* 0x0007e2000a800006 */
[----:B------:R-:W-:Y:S05]  /*15a40*/  BRA `(.L_x_19) ;  /* 0x0000000000147947 */ /* 0x000fea0003800000 */
.L_x_21:
[----:B------:R-:W-:-:S07]  /*15a50*/  MOV R2, 0x15a70 ;  /* 0x00015a7000027802 */ /* 0x000fce0000000f00 */
[----:B------:R-:W-:Y:S05]  /*15a60*/  CALL.REL.NOINC `($__internal_0_$__cuda_sm10x_tcgen05_guardrail_trap_col_being_dealloced_not_returned_by_alloc) ;  /* 0x00000000005c7944 */ /* 0x000fea0003c00000 */
[----:B------:R-:W-:Y:S05]  /*15a70*/  BRA `(.L_x_19) ;  /* 0x0000000000087947 */ /* 0x000fea0003800000 */
.L_x_20:
[----:B------:R-:W-:-:S07]  /*15a80*/  MOV R2, 0x15aa0 ;  /* 0x00015aa000027802 */ /* 0x000fce0000000f00 */
[----:B------:R-:W-:Y:S05]  /*15a90*/  CALL.REL.NOINC `($__internal_2_$__cuda_sm10x_tcgen05_guardrail_trap_unallocated_columns_being_dealloced) ;  /* 0x0000000000687944 */ /* 0x000fea0003c00000 */
.L_x_19:
[----:B------:R-:W-:Y:S01]  /*15aa0*/  NOP ;  /* 0x0000000000007918 */ /* 0x000fe20000000000 */
[----:B---3--:R-:W-:Y:S05]  /*15ab0*/  EXIT ;  /* 0x000000000000794d */ /* 0x008fea0003800000 */
.L_x_7:
[----:B------:R-:W-:-:S07]  /*15ac0*/  IMAD.MOV.U32 R3, RZ, RZ, R2 ;  /* 0x000000ffff037224 */ /* 0x000fce00078e0002 */
.L_x_22:
[----:B0-----:R0:W1:Y:S02]  /*15ad0*/  SYNCS.PHASECHK.TRANS64.TRYWAIT P1, [R9+URZ], R3 ;  /* 0x00000003090075a7 */ /* 0x00106400080211ff */
[----:B-1----:R-:W-:Y:S05]  /*15ae0*/  @!P1 NANOSLEEP.SYNCS 0x989680 ;  /* 0x009896800000995d */ /* 0x002fea0003900000 */
[----:B------:R-:W1:Y:S02]  /*15af0*/  @!P1 SYNCS.PHASECHK.TRANS64 P1, [R9+URZ], R3 ;  /* 0x00000003090095a7 */ /* 0x000e6400080210ff */
[----:B-1----:R-:W-:Y:S05]  /*15b00*/  @!P1 BRA `(.L_x_22) ;  /* 0xfffffffc00f09947 */ /* 0x002fea000383ffff */
[----:B------:R-:W-:Y:S05]  /*15b10*/  BRA `(.L_x_6) ;  /* 0xfffffea800047947 */ /* 0x000fea000383ffff */
.L_x_10:
[----:B------:R-:W-:-:S07]  /*15b20*/  IMAD.MOV.U32 R3, RZ, RZ, R2 ;  /* 0x000000ffff037224 */ /* 0x000fce00078e0002 */
.L_x_23:
[----:B0-----:R0:W1:Y:S02]  /*15b30*/  SYNCS.PHASECHK.TRANS64.TRYWAIT P0, [R9+URZ], R3 ;  /* 0x00000003090075a7 */ /* 0x00106400080011ff */
[----:B-1----:R-:W-:Y:S05]  /*15b40*/  @!P0 NANOSLEEP.SYNCS 0x989680 ;  /* 0x009896800000895d */ /* 0x002fea0003900000 */
[----:B------:R-:W1:Y:S02]  /*15b50*/  @!P0 SYNCS.PHASECHK.TRANS64 P0, [R9+URZ], R3 ;  /* 0x00000003090085a7 */ /* 0x000e6400080010ff */
[----:B-1----:R-:W-:Y:S05]  /*15b60*/  @!P0 BRA `(.L_x_23) ;  /* 0xfffffffc00f08947 */ /* 0x002fea000383ffff */
[----:B------:R-:W-:Y:S05]  /*15b70*/  BRA `(.L_x_9) ;  /* 0xfffffea800687947 */ /* 0x000fea000383ffff */
.L_x_14:
[----:B------:R-:W1:Y:S02]  /*15b80*/  SYNCS.PHASECHK.TRANS64.TRYWAIT P3, [UR8], R30 ;  /* 0x0000001eff0075a7 */ /* 0x000e640008061108 */
[----:B-1----:R-:W-:Y:S05]  /*15b90*/  @!P3 BRA `(.L_x_14) ;  /* 0xfffffffc00f8b947 */ /* 0x002fea000383ffff */
[----:B------:R-:W-:Y:S05]  /*15ba0*/  BRA `(.L_x_24) ;  /* 0xffffff5800207947 */ /* 0x000fea000383ffff */
.L_x_18:
[----:B------:R-:W0:Y:S02]  /*15bb0*/  SYNCS.PHASECHK.TRANS64.TRYWAIT P0, [UR8], R0 ;  /* 0x00000000ff0075a7 */ /* 0x000e240008001108 */
[----:B0-----:R-:W-:Y:S05]  /*15bc0*/  @!P0 BRA `(.L_x_18) ;  /* 0xfffffffc00f88947 */ /* 0x001fea000383ffff */
[----:B------:R-:W-:Y:S05]  /*15bd0*/  BRA `(.L_x_17) ;  /* 0xffffffd800ec7947 */ /* 0x000fea000383ffff */
        .weak           $__internal_0_$__cuda_sm10x_tcgen05_guardrail_trap_col_being_dealloced_not_returned_by_alloc
        .type           $__internal_0_$__cuda_sm10x_tcgen05_guardrail_trap_col_being_dealloced_not_returned_by_alloc,@function
        .size           $__internal_0_$__cuda_sm10x_tcgen05_guardrail_trap_col_being_dealloced_not_returned_by_alloc,($__internal_1_$__cuda_sm10x_tcgen05_guardrail_trap_phase_invalid_during_alloc - $__internal_0_$__cuda_sm10x_tcgen05_guardrail_trap_col_being_dealloced_not_returned_by_alloc)
$__internal_0_$__cuda_sm10x_tcgen05_guardrail_trap_col_being_dealloced_not_returned_by_alloc:
[----:B------:R-:W-:Y:S05]  /*15be0*/  BPT.TRAP 0x1 ;  /* 0x000000040000795c */ /* 0x000fea0000300000 */
[----:B------:R-:W-:-:S04]  /*15bf0*/  IMAD.MOV.U32 R3, RZ, RZ, 0x0 ;  /* 0x00000000ff037424 */ /* 0x000fc800078e00ff */
[----:B------:R-:W-:Y:S05]  /*15c00*/  RET.REL.NODEC R2 `(matmul_kernel) ;  /* 0xfffffea002fc7950 */ /* 0x000fea0003c3ffff */
        .weak           $__internal_1_$__cuda_sm10x_tcgen05_guardrail_trap_phase_invalid_during_alloc
        .type           $__internal_1_$__cuda_sm10x_tcgen05_guardrail_trap_phase_invalid_during_alloc,@function
        .size           $__internal_1_$__cuda_sm10x_tcgen05_guardrail_trap_phase_invalid_during_alloc,($__internal_2_$__cuda_sm10x_tcgen05_guardrail_trap_unallocated_columns_being_dealloced - $__internal_1_$__cuda_sm10x_tcgen05_guardrail_trap_phase_invalid_during_alloc)
$__internal_1_$__cuda_sm10x_tcgen05_guardrail_trap_phase_invalid_during_alloc:
[----:B------:R-:W-:Y:S05]  /*15c10*/  BPT.TRAP 0x1 ;  /* 0x000000040000795c */ /* 0x000fea0000300000 */
[----:B------:R-:W-:-:S04]  /*15c20*/  IMAD.MOV.U32 R3, RZ, RZ, 0x0 ;  /* 0x00000000ff037424 */ /* 0x000fc800078e00ff */
[----:B------:R-:W-:Y:S05]  /*15c30*/  RET.REL.NODEC R2 `(matmul_kernel) ;  /* 0xfffffea002f07950 */ /* 0x000fea0003c3ffff */
        .weak           $__internal_2_$__cuda_sm10x_tcgen05_guardrail_trap_unallocated_columns_being_dealloced
        .type           $__internal_2_$__cuda_sm10x_tcgen05_guardrail_trap_unallocated_columns_being_dealloced,@function
        .size           $__internal_2_$__cuda_sm10x_tcgen05_guardrail_trap_unallocated_columns_being_dealloced,(.L_x_28 - $__internal_2_$__cuda_sm10x_tcgen05_guardrail_trap_unallocated_columns_being_dealloced)
$__internal_2_$__cuda_sm10x_tcgen05_guardrail_trap_unallocated_columns_being_dealloced:
[----:B------:R-:W-:Y:S05]  /*15c40*/  BPT.TRAP 0x1 ;  /* 0x000000040000795c */ /* 0x000fea0000300000 */
[----:B------:R-:W-:-:S04]  /*15c50*/  IMAD.MOV.U32 R3, RZ, RZ, 0x0 ;  /* 0x00000000ff037424 */ /* 0x000fc800078e00ff */
[----:B------:R-:W-:Y:S05]  /*15c60*/  RET.REL.NODEC R2 `(matmul_kernel) ;  /* 0xfffffea002e47950 */ /* 0x000fea0003c3ffff */
.L_x_25:
[----:B------:R-:W-:-:S00]  /*15c70*/  BRA `(.L_x_25) ;  /* 0xfffffffc00fc7947 */ /* 0x000fc0000383ffff */
[----:B------:R-:W-:-:S00]  /*15c80*/  NOP ;  /* 0x0000000000007918 */ /* 0x000fc00000000000 */
[----:B------:R-:W-:-:S00]  /*15c90*/  NOP ;  /* 0x0000000000007918 */ /* 0x000fc00000000000 */
[----:B------:R-:W-:-:S00]  /*15ca0*/  NOP ;  /* 0x0000000000007918 */ /* 0x000fc00000000000 */
[----:B------:R-:W-:-:S00]  /*15cb0*/  NOP ;  /* 0x0000000000007918 */ /* 0x000fc00000000000 */
[----:B------:R-:W-:-:S00]  /*15cc0*/  NOP ;  /* 0x0000000000007918 */ /* 0x000fc00000000000 */
[----:B------:R-:W-:-:S00]  /*15cd0*/  NOP ;  /* 0x0000000000007918 */ /* 0x000fc00000000000 */
[----:B------:R-:W-:-:S00]  /*15ce0*/  NOP ;  /* 0x0000000000007918 */ /* 0x000fc00000000000 */
[----:B------:R-:W-:-:S00]  /*15cf0*/  NOP ;  /* 0x0000000000007918 */ /* 0x000fc00000000000 */
.L_x_28:


//--------------------- .nv.shared.matmul_kernel  --------------------------
	.section	.nv.shared.matmul_kernel,"aw",@nobits
	.sectionflags	@""
	.align	16
	.zero		1024


//--------------------- .nv.shared.reserved.0     --------------------------
	.section	.nv.shared.reserved.0,"aw",@nobits
	.align	8
	.weak		__nv_reservedSMEM_offset_0_alias
	.size		__nv_reservedSMEM_offset_0_alias, 0, 64
	.other		__nv_reservedSMEM_offset_0_alias,@"STO_CUDA_RESERVED_SHARED STV_DEFAULT"
__nv_reservedSMEM_offset_0_alias:
	.zero		0
.nv.shared.reserved.0:
	.zero		64
	.weak		__nv_reservedSMEM_allocation_phase
	.type		__nv_reservedSMEM_allocation_phase,@object
	.size		__nv_reservedSMEM_allocation_phase,(.L_0 - __nv_reservedSMEM_allocation_phase)
__nv_reservedSMEM_allocation_phase:
	.zero		1
.L_0:
	.zero		7
	.weak		__nv_reservedSMEM_devtool_atexit_pc
	.type		__nv_reservedSMEM_devtool_atexit_pc,@object
	.size		__nv_reservedSMEM_devtool_atexit_pc,(__nv_reservedSMEM_allocation_mask - __nv_reservedSMEM_devtool_atexit_pc)
__nv_reservedSMEM_devtool_atexit_pc:
	.zero		8
	.weak		__nv_reservedSMEM_allocation_mask
	.type		__nv_reservedSMEM_allocation_mask,@object
	.size		__nv_reservedSMEM_allocation_mask,(.L_2 - __nv_reservedSMEM_allocation_mask)
__nv_reservedSMEM_allocation_mask:
	.zero		4
.L_2:
	.zero		4
	.weak		__nv_reservedSMEM_tmem_allocation_pipeline_mbarrier
	.type		__nv_reservedSMEM_tmem_allocation_pipeline_mbarrier,@object
	.size		__nv_reservedSMEM_tmem_allocation_pipeline_mbarrier,(__nv_reservedSMEM_tmem_allocation_pipeline_mbarrier_parity - __nv_reservedSMEM_tmem_allocation_pipeline_mbarrier)
__nv_reservedSMEM_tmem_allocation_pipeline_mbarrier:
	.zero		8
	.weak		__nv_reservedSMEM_tmem_allocation_pipeline_mbarrier_parity
	.type		__nv_reservedSMEM_tmem_allocation_pipeline_mbarrier_parity,@object
	.size		__nv_reservedSMEM_tmem_allocation_pipeline_mbarrier_parity,(.L_4 - __nv_reservedSMEM_tmem_allocation_pipeline_mbarrier_parity)
__nv_reservedSMEM_tmem_allocation_pipeline_mbarrier_parity:
	.zero		4
.L_4:


//--------------------- .nv.constant0.matmul_kernel --------------------------
	.section	.nv.constant0.matmul_kernel,"a",@progbits
	.sectionflags	@""
	.align	4
.nv.constant0.matmul_kernel:
	.zero		976


//--------------------- SYMBOLS --------------------------

	.type		.nv.reservedSmem.offset0,@object
	.size		.nv.reservedSmem.offset0,0x4
	.type		.nv.reservedSmem.cap,@object
	.size		.nv.reservedSmem.cap,0x4
